//
// Generated by NVIDIA NVVM Compiler
//
// Compiler Build ID: CL-36424714
// Cuda compilation tools, release 13.0, V13.0.88
// Based on NVVM 20.0.0
//

.version 9.0
.target sm_100
.address_size 64

	// .globl	_Z27rk45_gsl_gpu_evolve_apply_2dddPPdii
.func  (.param .align 16 .b8 func_retval0[16]) __internal_trig_reduction_slowpathd
(
	.param .b64 __internal_trig_reduction_slowpathd_param_0
)
;
.func  (.param .b64 func_retval0) __internal_accurate_pow
(
	.param .b64 __internal_accurate_pow_param_0,
	.param .b64 __internal_accurate_pow_param_1
)
;
.global .align 8 .f64 device_t;
.global .align 8 .f64 device_t1;
.global .align 8 .f64 device_h;
.global .align 8 .f64 device_h_0;
.global .align 4 .u32 device_adjustment_out;
.global .align 4 .u32 device_final_step;
.global .align 8 .b8 device_k1[16];
.global .align 8 .b8 device_k2[16];
.global .align 8 .b8 device_k3[16];
.global .align 8 .b8 device_k4[16];
.global .align 8 .b8 device_k5[16];
.global .align 8 .b8 device_k6[16];
.global .align 8 .b8 device_y[16];
.global .align 8 .b8 device_y_0[16];
.global .align 8 .b8 device_y_tmp[16];
.global .align 8 .b8 device_y_err[16];
.global .align 8 .b8 device_dydt_out[16];
.global .align 8 .f64 _ZZ23rk45_gsl_gpu_adjust_h_2PdiiE5h_old;
.global .align 8 .b8 __cudart_i2opi_d[144] = {8, 93, 141, 31, 177, 95, 251, 107, 234, 146, 82, 138, 247, 57, 7, 61, 123, 241, 229, 235, 199, 186, 39, 117, 45, 234, 95, 158, 102, 63, 70, 79, 183, 9, 203, 39, 207, 126, 54, 109, 31, 109, 10, 90, 139, 17, 47, 239, 15, 152, 5, 222, 255, 151, 248, 31, 59, 40, 249, 189, 139, 95, 132, 156, 244, 57, 83, 131, 57, 214, 145, 57, 65, 126, 95, 180, 38, 112, 156, 233, 132, 68, 187, 46, 245, 53, 130, 232, 62, 167, 41, 177, 28, 235, 29, 254, 28, 146, 209, 9, 234, 46, 73, 6, 224, 210, 77, 66, 58, 110, 36, 183, 97, 197, 187, 222, 171, 99, 81, 254, 65, 144, 67, 60, 153, 149, 98, 219, 192, 221, 52, 245, 209, 87, 39, 252, 41, 21, 68, 78, 110, 131, 249, 162};
.global .align 16 .b8 __cudart_sin_cos_coeffs[128] = {70, 210, 176, 44, 241, 229, 90, 190, 146, 227, 172, 105, 227, 29, 199, 62, 161, 98, 219, 25, 160, 1, 42, 191, 24, 8, 17, 17, 17, 17, 129, 63, 84, 85, 85, 85, 85, 85, 197, 191, 0, 0, 0, 0, 0, 0, 0, 0, 0, 0, 0, 0, 0, 0, 0, 0, 100, 129, 253, 32, 131, 255, 168, 189, 40, 133, 239, 193, 167, 238, 33, 62, 217, 230, 6, 142, 79, 126, 146, 190, 233, 188, 221, 25, 160, 1, 250, 62, 71, 93, 193, 22, 108, 193, 86, 191, 81, 85, 85, 85, 85, 85, 165, 63, 0, 0, 0, 0, 0, 0, 224, 191, 0, 0, 0, 0, 0, 0, 240, 63};

.visible .entry _Z27rk45_gsl_gpu_evolve_apply_2dddPPdii(
	.param .f64 _Z27rk45_gsl_gpu_evolve_apply_2dddPPdii_param_0,
	.param .f64 _Z27rk45_gsl_gpu_evolve_apply_2dddPPdii_param_1,
	.param .f64 _Z27rk45_gsl_gpu_evolve_apply_2dddPPdii_param_2,
	.param .u64 .ptr .align 1 _Z27rk45_gsl_gpu_evolve_apply_2dddPPdii_param_3,
	.param .u32 _Z27rk45_gsl_gpu_evolve_apply_2dddPPdii_param_4,
	.param .u32 _Z27rk45_gsl_gpu_evolve_apply_2dddPPdii_param_5
)
{
	.reg .pred 	%p<191>;
	.reg .b32 	%r<340>;
	.reg .b64 	%rd<629>;
	.reg .b64 	%fd<1705>;

	ld.param.u32 	%r152, [_Z27rk45_gsl_gpu_evolve_apply_2dddPPdii_param_4];
	ld.param.u32 	%r153, [_Z27rk45_gsl_gpu_evolve_apply_2dddPPdii_param_5];
	mov.u32 	%r154, %ctaid.x;
	mov.u32 	%r155, %ntid.x;
	mov.u32 	%r156, %tid.x;
	mad.lo.s32 	%r274, %r154, %r155, %r156;
	setp.ge.s32 	%p4, %r274, %r152;
	@%p4 bra 	$L__BB0_3;
	ld.param.f64 	%fd1666, [_Z27rk45_gsl_gpu_evolve_apply_2dddPPdii_param_1];
	ld.param.f64 	%fd1663, [_Z27rk45_gsl_gpu_evolve_apply_2dddPPdii_param_0];
	setp.lt.f64 	%p5, %fd1666, %fd1663;
	mov.f64 	%fd131, 0d3FC5555555555555;
	{
	.reg .b32 %temp; 
	mov.b64 	{%temp, %r2}, %fd131;
	}
	and.b32  	%r3, %r2, 2146435072;
	setp.lt.s32 	%p6, %r2, 0;
	selp.b32 	%r4, 0, 2146435072, %p6;
	mov.f64 	%fd132, 0d3FC999999999999A;
	{
	.reg .b32 %temp; 
	mov.b64 	{%temp, %r157}, %fd132;
	}
	and.b32  	%r158, %r157, 2146435072;
	setp.eq.s32 	%p7, %r158, 1126170624;
	setp.lt.s32 	%p8, %r157, 0;
	selp.b32 	%r5, 0, 2146435072, %p8;
	and.b32  	%r159, %r157, 2147483647;
	setp.ne.s32 	%p9, %r159, 1071644672;
	and.pred  	%p1, %p7, %p9;
	@%p5 bra 	$L__BB0_4;
	ld.param.f64 	%fd1669, [_Z27rk45_gsl_gpu_evolve_apply_2dddPPdii_param_2];
	ld.param.f64 	%fd1667, [_Z27rk45_gsl_gpu_evolve_apply_2dddPPdii_param_1];
	ld.param.f64 	%fd1664, [_Z27rk45_gsl_gpu_evolve_apply_2dddPPdii_param_0];
	st.global.f64 	[device_t1], %fd1664;
	st.global.f64 	[device_t], %fd1667;
	st.global.f64 	[device_h], %fd1669;
$L__BB0_3:
	ret;
$L__BB0_4:
	add.s32 	%r6, %r153, -1;
	and.b32  	%r7, %r153, 15;
	add.s32 	%r8, %r7, -1;
	and.b32  	%r9, %r153, 7;
	add.s32 	%r10, %r9, -1;
	and.b32  	%r11, %r153, 3;
	add.s32 	%r12, %r11, -1;
	and.b32  	%r13, %r153, 2147483632;
	and.b32  	%r14, %r153, 2147483644;
	and.b32  	%r15, %r153, 1;
	and.b32  	%r16, %r153, 2147483640;
	or.b32  	%r17, %r5, -2147483648;
	and.b32  	%r160, %r2, 2147483647;
	setp.ne.s32 	%p10, %r160, 1071644672;
	setp.eq.s32 	%p11, %r3, 1127219200;
	and.pred  	%p2, %p11, %p10;
	mov.u64 	%rd91, device_y;
	mov.u64 	%rd92, device_y_0;
	selp.b32 	%r264, %r17, %r5, %p1;
$L__BB0_5:
	ld.param.u64 	%rd625, [_Z27rk45_gsl_gpu_evolve_apply_2dddPPdii_param_3];
	ld.param.f64 	%fd1670, [_Z27rk45_gsl_gpu_evolve_apply_2dddPPdii_param_2];
	ld.param.f64 	%fd2, [_Z27rk45_gsl_gpu_evolve_apply_2dddPPdii_param_1];
	ld.param.f64 	%fd1, [_Z27rk45_gsl_gpu_evolve_apply_2dddPPdii_param_0];
	st.global.f64 	[device_t1], %fd1;
	st.global.f64 	[device_t], %fd2;
	st.global.f64 	[device_h], %fd1670;
	cvta.to.global.u64 	%rd17, %rd625;
	mul.wide.s32 	%rd18, %r274, 8;
	add.s64 	%rd1, %rd17, %rd18;
$L__BB0_6:
	setp.gt.s32 	%p12, %r153, 0;
	ld.global.f64 	%fd1673, [device_h];
	st.global.f64 	[device_h_0], %fd1673;
	sub.f64 	%fd4, %fd1, %fd2;
	@%p12 bra 	$L__BB0_209;
$L__BB0_7:
	abs.f64 	%fd5, %fd2;
	mul.f64 	%fd164, %fd2, 0d3FE45F306DC9C883;
	cvt.rni.s32.f64 	%r21, %fd164;
	cvt.rn.f64.s32 	%fd165, %r21;
	fma.rn.f64 	%fd166, %fd165, 0dBFF921FB54442D18, %fd2;
	fma.rn.f64 	%fd167, %fd165, 0dBC91A62633145C00, %fd166;
	fma.rn.f64 	%fd6, %fd165, 0dB97B839A252049C0, %fd167;
	mov.f64 	%fd168, 0d0000000000000000;
	mul.rn.f64 	%fd7, %fd2, %fd168;
$L__BB0_8:
	setp.geu.f64 	%p22, %fd4, 0d0000000000000000;
	setp.ltu.f64 	%p23, %fd4, 0d0000000000000000;
	setp.leu.f64 	%p24, %fd1673, %fd4;
	or.pred  	%p25, %p23, %p24;
	setp.geu.f64 	%p26, %fd1673, %fd4;
	or.pred  	%p27, %p22, %p26;
	and.pred  	%p3, %p25, %p27;
	mov.b32 	%r276, 0;
	mov.f64 	%fd1674, %fd1673;
	@%p3 bra 	$L__BB0_10;
	st.global.f64 	[device_h_0], %fd4;
	mov.b32 	%r276, 1;
	mov.f64 	%fd1674, %fd4;
$L__BB0_10:
	setp.gt.s32 	%p28, %r153, 0;
	st.global.u32 	[device_final_step], %r276;
	@%p28 bra 	$L__BB0_188;
$L__BB0_11:
	ld.global.f64 	%fd10, [device_y+8];
	st.global.f64 	[device_k1], %fd10;
	ld.global.f64 	%fd11, [device_y];
	abs.f64 	%fd12, %fd11;
	setp.eq.f64 	%p34, %fd12, 0d7FF0000000000000;
	@%p34 bra 	$L__BB0_14;
	mul.f64 	%fd169, %fd11, 0d3FE45F306DC9C883;
	cvt.rni.s32.f64 	%r278, %fd169;
	cvt.rn.f64.s32 	%fd170, %r278;
	fma.rn.f64 	%fd171, %fd170, 0dBFF921FB54442D18, %fd11;
	fma.rn.f64 	%fd172, %fd170, 0dBC91A62633145C00, %fd171;
	fma.rn.f64 	%fd1675, %fd170, 0dB97B839A252049C0, %fd172;
	setp.ltu.f64 	%p35, %fd12, 0d41E0000000000000;
	@%p35 bra 	$L__BB0_15;
	{ // callseq 0, 0
	.param .b64 param0;
	st.param.f64 	[param0], %fd11;
	.param .align 16 .b8 retval0[16];
	call.uni (retval0), 
	__internal_trig_reduction_slowpathd, 
	(
	param0
	);
	ld.param.f64 	%fd1675, [retval0];
	ld.param.b32 	%r278, [retval0+8];
	} // callseq 0
	bra.uni 	$L__BB0_15;
$L__BB0_14:
	mov.f64 	%fd174, 0d0000000000000000;
	mul.rn.f64 	%fd1675, %fd11, %fd174;
	mov.b32 	%r278, 0;
$L__BB0_15:
	setp.eq.f64 	%p36, %fd5, 0d7FF0000000000000;
	shl.b32 	%r170, %r278, 6;
	cvt.u64.u32 	%rd159, %r170;
	and.b64  	%rd160, %rd159, 64;
	mov.u64 	%rd161, __cudart_sin_cos_coeffs;
	add.s64 	%rd162, %rd161, %rd160;
	mul.rn.f64 	%fd175, %fd1675, %fd1675;
	and.b32  	%r171, %r278, 1;
	setp.eq.b32 	%p37, %r171, 1;
	selp.f64 	%fd176, 0dBDA8FF8320FD8164, 0d3DE5DB65F9785EBA, %p37;
	ld.global.nc.v2.f64 	{%fd177, %fd178}, [%rd162];
	fma.rn.f64 	%fd179, %fd176, %fd175, %fd177;
	fma.rn.f64 	%fd180, %fd179, %fd175, %fd178;
	ld.global.nc.v2.f64 	{%fd181, %fd182}, [%rd162+16];
	fma.rn.f64 	%fd183, %fd180, %fd175, %fd181;
	fma.rn.f64 	%fd184, %fd183, %fd175, %fd182;
	ld.global.nc.v2.f64 	{%fd185, %fd186}, [%rd162+32];
	fma.rn.f64 	%fd187, %fd184, %fd175, %fd185;
	fma.rn.f64 	%fd188, %fd187, %fd175, %fd186;
	fma.rn.f64 	%fd189, %fd188, %fd1675, %fd1675;
	fma.rn.f64 	%fd190, %fd188, %fd175, 0d3FF0000000000000;
	selp.f64 	%fd191, %fd190, %fd189, %p37;
	and.b32  	%r172, %r278, 2;
	setp.eq.s32 	%p38, %r172, 0;
	mov.f64 	%fd192, 0d0000000000000000;
	sub.f64 	%fd193, %fd192, %fd191;
	selp.f64 	%fd17, %fd191, %fd193, %p38;
	mov.b32 	%r280, 1;
	mov.f64 	%fd1677, %fd7;
	@%p36 bra 	$L__BB0_19;
	setp.ltu.f64 	%p39, %fd5, 0d41E0000000000000;
	mov.f64 	%fd1677, %fd6;
	mov.u32 	%r279, %r21;
	@%p39 bra 	$L__BB0_18;
	{ // callseq 1, 0
	.param .b64 param0;
	st.param.f64 	[param0], %fd2;
	.param .align 16 .b8 retval0[16];
	call.uni (retval0), 
	__internal_trig_reduction_slowpathd, 
	(
	param0
	);
	ld.param.f64 	%fd1677, [retval0];
	ld.param.b32 	%r279, [retval0+8];
	} // callseq 1
$L__BB0_18:
	add.s32 	%r280, %r279, 1;
$L__BB0_19:
	setp.gt.s32 	%p40, %r153, 0;
	shl.b32 	%r174, %r280, 6;
	cvt.u64.u32 	%rd163, %r174;
	and.b64  	%rd164, %rd163, 64;
	add.s64 	%rd166, %rd161, %rd164;
	mul.rn.f64 	%fd195, %fd1677, %fd1677;
	and.b32  	%r175, %r280, 1;
	setp.eq.b32 	%p41, %r175, 1;
	selp.f64 	%fd196, 0dBDA8FF8320FD8164, 0d3DE5DB65F9785EBA, %p41;
	ld.global.nc.v2.f64 	{%fd197, %fd198}, [%rd166];
	fma.rn.f64 	%fd199, %fd196, %fd195, %fd197;
	fma.rn.f64 	%fd200, %fd199, %fd195, %fd198;
	ld.global.nc.v2.f64 	{%fd201, %fd202}, [%rd166+16];
	fma.rn.f64 	%fd203, %fd200, %fd195, %fd201;
	fma.rn.f64 	%fd204, %fd203, %fd195, %fd202;
	ld.global.nc.v2.f64 	{%fd205, %fd206}, [%rd166+32];
	fma.rn.f64 	%fd207, %fd204, %fd195, %fd205;
	fma.rn.f64 	%fd208, %fd207, %fd195, %fd206;
	fma.rn.f64 	%fd209, %fd208, %fd1677, %fd1677;
	fma.rn.f64 	%fd210, %fd208, %fd195, 0d3FF0000000000000;
	selp.f64 	%fd211, %fd210, %fd209, %p41;
	and.b32  	%r176, %r280, 2;
	setp.eq.s32 	%p42, %r176, 0;
	mov.f64 	%fd212, 0d0000000000000000;
	sub.f64 	%fd213, %fd212, %fd211;
	selp.f64 	%fd214, %fd211, %fd213, %p42;
	mul.f64 	%fd215, %fd214, 0d3FE0000000000000;
	mul.f64 	%fd216, %fd10, 0d3FE0000000000000;
	sub.f64 	%fd217, %fd215, %fd216;
	div.rn.f64 	%fd218, %fd217, 0d4034CCCCCCCCCCCD;
	fma.rn.f64 	%fd219, %fd17, 0d40139EB851EB851F, %fd218;
	st.global.f64 	[device_k1+8], %fd219;
	@%p40 bra 	$L__BB0_175;
$L__BB0_20:
	fma.rn.f64 	%fd21, %fd1674, 0d3FD0000000000000, %fd2;
	ld.global.f64 	%fd22, [device_y_tmp+8];
	st.global.f64 	[device_k2], %fd22;
	ld.global.f64 	%fd23, [device_y_tmp];
	abs.f64 	%fd24, %fd23;
	setp.eq.f64 	%p52, %fd24, 0d7FF0000000000000;
	@%p52 bra 	$L__BB0_23;
	mul.f64 	%fd313, %fd23, 0d3FE45F306DC9C883;
	cvt.rni.s32.f64 	%r282, %fd313;
	cvt.rn.f64.s32 	%fd314, %r282;
	fma.rn.f64 	%fd315, %fd314, 0dBFF921FB54442D18, %fd23;
	fma.rn.f64 	%fd316, %fd314, 0dBC91A62633145C00, %fd315;
	fma.rn.f64 	%fd1678, %fd314, 0dB97B839A252049C0, %fd316;
	setp.ltu.f64 	%p53, %fd24, 0d41E0000000000000;
	@%p53 bra 	$L__BB0_24;
	{ // callseq 2, 0
	.param .b64 param0;
	st.param.f64 	[param0], %fd23;
	.param .align 16 .b8 retval0[16];
	call.uni (retval0), 
	__internal_trig_reduction_slowpathd, 
	(
	param0
	);
	ld.param.f64 	%fd1678, [retval0];
	ld.param.b32 	%r282, [retval0+8];
	} // callseq 2
	bra.uni 	$L__BB0_24;
$L__BB0_23:
	mov.f64 	%fd318, 0d0000000000000000;
	mul.rn.f64 	%fd1678, %fd23, %fd318;
	mov.b32 	%r282, 0;
$L__BB0_24:
	shl.b32 	%r181, %r282, 6;
	cvt.u64.u32 	%rd192, %r181;
	and.b64  	%rd193, %rd192, 64;
	add.s64 	%rd195, %rd161, %rd193;
	mul.rn.f64 	%fd319, %fd1678, %fd1678;
	and.b32  	%r182, %r282, 1;
	setp.eq.b32 	%p54, %r182, 1;
	selp.f64 	%fd320, 0dBDA8FF8320FD8164, 0d3DE5DB65F9785EBA, %p54;
	ld.global.nc.v2.f64 	{%fd321, %fd322}, [%rd195];
	fma.rn.f64 	%fd323, %fd320, %fd319, %fd321;
	fma.rn.f64 	%fd324, %fd323, %fd319, %fd322;
	ld.global.nc.v2.f64 	{%fd325, %fd326}, [%rd195+16];
	fma.rn.f64 	%fd327, %fd324, %fd319, %fd325;
	fma.rn.f64 	%fd328, %fd327, %fd319, %fd326;
	ld.global.nc.v2.f64 	{%fd329, %fd330}, [%rd195+32];
	fma.rn.f64 	%fd331, %fd328, %fd319, %fd329;
	fma.rn.f64 	%fd332, %fd331, %fd319, %fd330;
	fma.rn.f64 	%fd333, %fd332, %fd1678, %fd1678;
	fma.rn.f64 	%fd334, %fd332, %fd319, 0d3FF0000000000000;
	selp.f64 	%fd335, %fd334, %fd333, %p54;
	and.b32  	%r183, %r282, 2;
	setp.eq.s32 	%p55, %r183, 0;
	mov.f64 	%fd336, 0d0000000000000000;
	sub.f64 	%fd337, %fd336, %fd335;
	selp.f64 	%fd29, %fd335, %fd337, %p55;
	abs.f64 	%fd30, %fd21;
	setp.eq.f64 	%p56, %fd30, 0d7FF0000000000000;
	@%p56 bra 	$L__BB0_28;
	mul.f64 	%fd338, %fd21, 0d3FE45F306DC9C883;
	cvt.rni.s32.f64 	%r283, %fd338;
	cvt.rn.f64.s32 	%fd339, %r283;
	fma.rn.f64 	%fd340, %fd339, 0dBFF921FB54442D18, %fd21;
	fma.rn.f64 	%fd341, %fd339, 0dBC91A62633145C00, %fd340;
	fma.rn.f64 	%fd1680, %fd339, 0dB97B839A252049C0, %fd341;
	setp.ltu.f64 	%p57, %fd30, 0d41E0000000000000;
	@%p57 bra 	$L__BB0_27;
	{ // callseq 3, 0
	.param .b64 param0;
	st.param.f64 	[param0], %fd21;
	.param .align 16 .b8 retval0[16];
	call.uni (retval0), 
	__internal_trig_reduction_slowpathd, 
	(
	param0
	);
	ld.param.f64 	%fd1680, [retval0];
	ld.param.b32 	%r283, [retval0+8];
	} // callseq 3
$L__BB0_27:
	add.s32 	%r284, %r283, 1;
	bra.uni 	$L__BB0_29;
$L__BB0_28:
	mov.f64 	%fd343, 0d0000000000000000;
	mul.rn.f64 	%fd1680, %fd21, %fd343;
	mov.b32 	%r284, 1;
$L__BB0_29:
	setp.gt.s32 	%p58, %r153, 0;
	shl.b32 	%r186, %r284, 6;
	cvt.u64.u32 	%rd196, %r186;
	and.b64  	%rd197, %rd196, 64;
	add.s64 	%rd199, %rd161, %rd197;
	mul.rn.f64 	%fd344, %fd1680, %fd1680;
	and.b32  	%r187, %r284, 1;
	setp.eq.b32 	%p59, %r187, 1;
	selp.f64 	%fd345, 0dBDA8FF8320FD8164, 0d3DE5DB65F9785EBA, %p59;
	ld.global.nc.v2.f64 	{%fd346, %fd347}, [%rd199];
	fma.rn.f64 	%fd348, %fd345, %fd344, %fd346;
	fma.rn.f64 	%fd349, %fd348, %fd344, %fd347;
	ld.global.nc.v2.f64 	{%fd350, %fd351}, [%rd199+16];
	fma.rn.f64 	%fd352, %fd349, %fd344, %fd350;
	fma.rn.f64 	%fd353, %fd352, %fd344, %fd351;
	ld.global.nc.v2.f64 	{%fd354, %fd355}, [%rd199+32];
	fma.rn.f64 	%fd356, %fd353, %fd344, %fd354;
	fma.rn.f64 	%fd357, %fd356, %fd344, %fd355;
	fma.rn.f64 	%fd358, %fd357, %fd1680, %fd1680;
	fma.rn.f64 	%fd359, %fd357, %fd344, 0d3FF0000000000000;
	selp.f64 	%fd360, %fd359, %fd358, %p59;
	and.b32  	%r188, %r284, 2;
	setp.eq.s32 	%p60, %r188, 0;
	mov.f64 	%fd361, 0d0000000000000000;
	sub.f64 	%fd362, %fd361, %fd360;
	selp.f64 	%fd363, %fd360, %fd362, %p60;
	mul.f64 	%fd364, %fd363, 0d3FE0000000000000;
	mul.f64 	%fd365, %fd22, 0d3FE0000000000000;
	sub.f64 	%fd366, %fd364, %fd365;
	div.rn.f64 	%fd367, %fd366, 0d4034CCCCCCCCCCCD;
	fma.rn.f64 	%fd368, %fd29, 0d40139EB851EB851F, %fd367;
	st.global.f64 	[device_k2+8], %fd368;
	@%p58 bra 	$L__BB0_164;
$L__BB0_30:
	fma.rn.f64 	%fd36, %fd1674, 0d3FD8000000000000, %fd2;
	ld.global.f64 	%fd37, [device_y_tmp+8];
	st.global.f64 	[device_k3], %fd37;
	ld.global.f64 	%fd38, [device_y_tmp];
	abs.f64 	%fd39, %fd38;
	setp.eq.f64 	%p68, %fd39, 0d7FF0000000000000;
	@%p68 bra 	$L__BB0_33;
	mul.f64 	%fd459, %fd38, 0d3FE45F306DC9C883;
	cvt.rni.s32.f64 	%r286, %fd459;
	cvt.rn.f64.s32 	%fd460, %r286;
	fma.rn.f64 	%fd461, %fd460, 0dBFF921FB54442D18, %fd38;
	fma.rn.f64 	%fd462, %fd460, 0dBC91A62633145C00, %fd461;
	fma.rn.f64 	%fd1681, %fd460, 0dB97B839A252049C0, %fd462;
	setp.ltu.f64 	%p69, %fd39, 0d41E0000000000000;
	@%p69 bra 	$L__BB0_34;
	{ // callseq 4, 0
	.param .b64 param0;
	st.param.f64 	[param0], %fd38;
	.param .align 16 .b8 retval0[16];
	call.uni (retval0), 
	__internal_trig_reduction_slowpathd, 
	(
	param0
	);
	ld.param.f64 	%fd1681, [retval0];
	ld.param.b32 	%r286, [retval0+8];
	} // callseq 4
	bra.uni 	$L__BB0_34;
$L__BB0_33:
	mov.f64 	%fd464, 0d0000000000000000;
	mul.rn.f64 	%fd1681, %fd38, %fd464;
	mov.b32 	%r286, 0;
$L__BB0_34:
	shl.b32 	%r193, %r286, 6;
	cvt.u64.u32 	%rd236, %r193;
	and.b64  	%rd237, %rd236, 64;
	add.s64 	%rd239, %rd161, %rd237;
	mul.rn.f64 	%fd465, %fd1681, %fd1681;
	and.b32  	%r194, %r286, 1;
	setp.eq.b32 	%p70, %r194, 1;
	selp.f64 	%fd466, 0dBDA8FF8320FD8164, 0d3DE5DB65F9785EBA, %p70;
	ld.global.nc.v2.f64 	{%fd467, %fd468}, [%rd239];
	fma.rn.f64 	%fd469, %fd466, %fd465, %fd467;
	fma.rn.f64 	%fd470, %fd469, %fd465, %fd468;
	ld.global.nc.v2.f64 	{%fd471, %fd472}, [%rd239+16];
	fma.rn.f64 	%fd473, %fd470, %fd465, %fd471;
	fma.rn.f64 	%fd474, %fd473, %fd465, %fd472;
	ld.global.nc.v2.f64 	{%fd475, %fd476}, [%rd239+32];
	fma.rn.f64 	%fd477, %fd474, %fd465, %fd475;
	fma.rn.f64 	%fd478, %fd477, %fd465, %fd476;
	fma.rn.f64 	%fd479, %fd478, %fd1681, %fd1681;
	fma.rn.f64 	%fd480, %fd478, %fd465, 0d3FF0000000000000;
	selp.f64 	%fd481, %fd480, %fd479, %p70;
	and.b32  	%r195, %r286, 2;
	setp.eq.s32 	%p71, %r195, 0;
	mov.f64 	%fd482, 0d0000000000000000;
	sub.f64 	%fd483, %fd482, %fd481;
	selp.f64 	%fd44, %fd481, %fd483, %p71;
	abs.f64 	%fd45, %fd36;
	setp.eq.f64 	%p72, %fd45, 0d7FF0000000000000;
	@%p72 bra 	$L__BB0_38;
	mul.f64 	%fd484, %fd36, 0d3FE45F306DC9C883;
	cvt.rni.s32.f64 	%r287, %fd484;
	cvt.rn.f64.s32 	%fd485, %r287;
	fma.rn.f64 	%fd486, %fd485, 0dBFF921FB54442D18, %fd36;
	fma.rn.f64 	%fd487, %fd485, 0dBC91A62633145C00, %fd486;
	fma.rn.f64 	%fd1683, %fd485, 0dB97B839A252049C0, %fd487;
	setp.ltu.f64 	%p73, %fd45, 0d41E0000000000000;
	@%p73 bra 	$L__BB0_37;
	{ // callseq 5, 0
	.param .b64 param0;
	st.param.f64 	[param0], %fd36;
	.param .align 16 .b8 retval0[16];
	call.uni (retval0), 
	__internal_trig_reduction_slowpathd, 
	(
	param0
	);
	ld.param.f64 	%fd1683, [retval0];
	ld.param.b32 	%r287, [retval0+8];
	} // callseq 5
$L__BB0_37:
	add.s32 	%r288, %r287, 1;
	bra.uni 	$L__BB0_39;
$L__BB0_38:
	mov.f64 	%fd489, 0d0000000000000000;
	mul.rn.f64 	%fd1683, %fd36, %fd489;
	mov.b32 	%r288, 1;
$L__BB0_39:
	setp.gt.s32 	%p74, %r153, 0;
	shl.b32 	%r198, %r288, 6;
	cvt.u64.u32 	%rd240, %r198;
	and.b64  	%rd241, %rd240, 64;
	add.s64 	%rd243, %rd161, %rd241;
	mul.rn.f64 	%fd490, %fd1683, %fd1683;
	and.b32  	%r199, %r288, 1;
	setp.eq.b32 	%p75, %r199, 1;
	selp.f64 	%fd491, 0dBDA8FF8320FD8164, 0d3DE5DB65F9785EBA, %p75;
	ld.global.nc.v2.f64 	{%fd492, %fd493}, [%rd243];
	fma.rn.f64 	%fd494, %fd491, %fd490, %fd492;
	fma.rn.f64 	%fd495, %fd494, %fd490, %fd493;
	ld.global.nc.v2.f64 	{%fd496, %fd497}, [%rd243+16];
	fma.rn.f64 	%fd498, %fd495, %fd490, %fd496;
	fma.rn.f64 	%fd499, %fd498, %fd490, %fd497;
	ld.global.nc.v2.f64 	{%fd500, %fd501}, [%rd243+32];
	fma.rn.f64 	%fd502, %fd499, %fd490, %fd500;
	fma.rn.f64 	%fd503, %fd502, %fd490, %fd501;
	fma.rn.f64 	%fd504, %fd503, %fd1683, %fd1683;
	fma.rn.f64 	%fd505, %fd503, %fd490, 0d3FF0000000000000;
	selp.f64 	%fd506, %fd505, %fd504, %p75;
	and.b32  	%r200, %r288, 2;
	setp.eq.s32 	%p76, %r200, 0;
	mov.f64 	%fd507, 0d0000000000000000;
	sub.f64 	%fd508, %fd507, %fd506;
	selp.f64 	%fd509, %fd506, %fd508, %p76;
	mul.f64 	%fd510, %fd509, 0d3FE0000000000000;
	mul.f64 	%fd511, %fd37, 0d3FE0000000000000;
	sub.f64 	%fd512, %fd510, %fd511;
	div.rn.f64 	%fd513, %fd512, 0d4034CCCCCCCCCCCD;
	fma.rn.f64 	%fd514, %fd44, 0d40139EB851EB851F, %fd513;
	st.global.f64 	[device_k3+8], %fd514;
	@%p74 bra 	$L__BB0_153;
$L__BB0_40:
	fma.rn.f64 	%fd51, %fd1674, 0d3FED89D89D89D89E, %fd2;
	ld.global.f64 	%fd52, [device_y_tmp+8];
	st.global.f64 	[device_k4], %fd52;
	ld.global.f64 	%fd53, [device_y_tmp];
	abs.f64 	%fd54, %fd53;
	setp.eq.f64 	%p84, %fd54, 0d7FF0000000000000;
	@%p84 bra 	$L__BB0_43;
	mul.f64 	%fd649, %fd53, 0d3FE45F306DC9C883;
	cvt.rni.s32.f64 	%r290, %fd649;
	cvt.rn.f64.s32 	%fd650, %r290;
	fma.rn.f64 	%fd651, %fd650, 0dBFF921FB54442D18, %fd53;
	fma.rn.f64 	%fd652, %fd650, 0dBC91A62633145C00, %fd651;
	fma.rn.f64 	%fd1684, %fd650, 0dB97B839A252049C0, %fd652;
	setp.ltu.f64 	%p85, %fd54, 0d41E0000000000000;
	@%p85 bra 	$L__BB0_44;
	{ // callseq 6, 0
	.param .b64 param0;
	st.param.f64 	[param0], %fd53;
	.param .align 16 .b8 retval0[16];
	call.uni (retval0), 
	__internal_trig_reduction_slowpathd, 
	(
	param0
	);
	ld.param.f64 	%fd1684, [retval0];
	ld.param.b32 	%r290, [retval0+8];
	} // callseq 6
	bra.uni 	$L__BB0_44;
$L__BB0_43:
	mov.f64 	%fd654, 0d0000000000000000;
	mul.rn.f64 	%fd1684, %fd53, %fd654;
	mov.b32 	%r290, 0;
$L__BB0_44:
	shl.b32 	%r205, %r290, 6;
	cvt.u64.u32 	%rd288, %r205;
	and.b64  	%rd289, %rd288, 64;
	add.s64 	%rd291, %rd161, %rd289;
	mul.rn.f64 	%fd655, %fd1684, %fd1684;
	and.b32  	%r206, %r290, 1;
	setp.eq.b32 	%p86, %r206, 1;
	selp.f64 	%fd656, 0dBDA8FF8320FD8164, 0d3DE5DB65F9785EBA, %p86;
	ld.global.nc.v2.f64 	{%fd657, %fd658}, [%rd291];
	fma.rn.f64 	%fd659, %fd656, %fd655, %fd657;
	fma.rn.f64 	%fd660, %fd659, %fd655, %fd658;
	ld.global.nc.v2.f64 	{%fd661, %fd662}, [%rd291+16];
	fma.rn.f64 	%fd663, %fd660, %fd655, %fd661;
	fma.rn.f64 	%fd664, %fd663, %fd655, %fd662;
	ld.global.nc.v2.f64 	{%fd665, %fd666}, [%rd291+32];
	fma.rn.f64 	%fd667, %fd664, %fd655, %fd665;
	fma.rn.f64 	%fd668, %fd667, %fd655, %fd666;
	fma.rn.f64 	%fd669, %fd668, %fd1684, %fd1684;
	fma.rn.f64 	%fd670, %fd668, %fd655, 0d3FF0000000000000;
	selp.f64 	%fd671, %fd670, %fd669, %p86;
	and.b32  	%r207, %r290, 2;
	setp.eq.s32 	%p87, %r207, 0;
	mov.f64 	%fd672, 0d0000000000000000;
	sub.f64 	%fd673, %fd672, %fd671;
	selp.f64 	%fd59, %fd671, %fd673, %p87;
	abs.f64 	%fd60, %fd51;
	setp.eq.f64 	%p88, %fd60, 0d7FF0000000000000;
	@%p88 bra 	$L__BB0_48;
	mul.f64 	%fd674, %fd51, 0d3FE45F306DC9C883;
	cvt.rni.s32.f64 	%r291, %fd674;
	cvt.rn.f64.s32 	%fd675, %r291;
	fma.rn.f64 	%fd676, %fd675, 0dBFF921FB54442D18, %fd51;
	fma.rn.f64 	%fd677, %fd675, 0dBC91A62633145C00, %fd676;
	fma.rn.f64 	%fd1686, %fd675, 0dB97B839A252049C0, %fd677;
	setp.ltu.f64 	%p89, %fd60, 0d41E0000000000000;
	@%p89 bra 	$L__BB0_47;
	{ // callseq 7, 0
	.param .b64 param0;
	st.param.f64 	[param0], %fd51;
	.param .align 16 .b8 retval0[16];
	call.uni (retval0), 
	__internal_trig_reduction_slowpathd, 
	(
	param0
	);
	ld.param.f64 	%fd1686, [retval0];
	ld.param.b32 	%r291, [retval0+8];
	} // callseq 7
$L__BB0_47:
	add.s32 	%r292, %r291, 1;
	bra.uni 	$L__BB0_49;
$L__BB0_48:
	mov.f64 	%fd679, 0d0000000000000000;
	mul.rn.f64 	%fd1686, %fd51, %fd679;
	mov.b32 	%r292, 1;
$L__BB0_49:
	setp.gt.s32 	%p90, %r153, 0;
	shl.b32 	%r210, %r292, 6;
	cvt.u64.u32 	%rd292, %r210;
	and.b64  	%rd293, %rd292, 64;
	add.s64 	%rd295, %rd161, %rd293;
	mul.rn.f64 	%fd680, %fd1686, %fd1686;
	and.b32  	%r211, %r292, 1;
	setp.eq.b32 	%p91, %r211, 1;
	selp.f64 	%fd681, 0dBDA8FF8320FD8164, 0d3DE5DB65F9785EBA, %p91;
	ld.global.nc.v2.f64 	{%fd682, %fd683}, [%rd295];
	fma.rn.f64 	%fd684, %fd681, %fd680, %fd682;
	fma.rn.f64 	%fd685, %fd684, %fd680, %fd683;
	ld.global.nc.v2.f64 	{%fd686, %fd687}, [%rd295+16];
	fma.rn.f64 	%fd688, %fd685, %fd680, %fd686;
	fma.rn.f64 	%fd689, %fd688, %fd680, %fd687;
	ld.global.nc.v2.f64 	{%fd690, %fd691}, [%rd295+32];
	fma.rn.f64 	%fd692, %fd689, %fd680, %fd690;
	fma.rn.f64 	%fd693, %fd692, %fd680, %fd691;
	fma.rn.f64 	%fd694, %fd693, %fd1686, %fd1686;
	fma.rn.f64 	%fd695, %fd693, %fd680, 0d3FF0000000000000;
	selp.f64 	%fd696, %fd695, %fd694, %p91;
	and.b32  	%r212, %r292, 2;
	setp.eq.s32 	%p92, %r212, 0;
	mov.f64 	%fd697, 0d0000000000000000;
	sub.f64 	%fd698, %fd697, %fd696;
	selp.f64 	%fd699, %fd696, %fd698, %p92;
	mul.f64 	%fd700, %fd699, 0d3FE0000000000000;
	mul.f64 	%fd701, %fd52, 0d3FE0000000000000;
	sub.f64 	%fd702, %fd700, %fd701;
	div.rn.f64 	%fd703, %fd702, 0d4034CCCCCCCCCCCD;
	fma.rn.f64 	%fd704, %fd59, 0d40139EB851EB851F, %fd703;
	st.global.f64 	[device_k4+8], %fd704;
	@%p90 bra 	$L__BB0_142;
$L__BB0_50:
	add.f64 	%fd66, %fd2, %fd1674;
	ld.global.f64 	%fd67, [device_y_tmp+8];
	st.global.f64 	[device_k5], %fd67;
	ld.global.f64 	%fd68, [device_y_tmp];
	abs.f64 	%fd69, %fd68;
	setp.eq.f64 	%p100, %fd69, 0d7FF0000000000000;
	@%p100 bra 	$L__BB0_53;
	mul.f64 	%fd883, %fd68, 0d3FE45F306DC9C883;
	cvt.rni.s32.f64 	%r294, %fd883;
	cvt.rn.f64.s32 	%fd884, %r294;
	fma.rn.f64 	%fd885, %fd884, 0dBFF921FB54442D18, %fd68;
	fma.rn.f64 	%fd886, %fd884, 0dBC91A62633145C00, %fd885;
	fma.rn.f64 	%fd1687, %fd884, 0dB97B839A252049C0, %fd886;
	setp.ltu.f64 	%p101, %fd69, 0d41E0000000000000;
	@%p101 bra 	$L__BB0_54;
	{ // callseq 8, 0
	.param .b64 param0;
	st.param.f64 	[param0], %fd68;
	.param .align 16 .b8 retval0[16];
	call.uni (retval0), 
	__internal_trig_reduction_slowpathd, 
	(
	param0
	);
	ld.param.f64 	%fd1687, [retval0];
	ld.param.b32 	%r294, [retval0+8];
	} // callseq 8
	bra.uni 	$L__BB0_54;
$L__BB0_53:
	mov.f64 	%fd888, 0d0000000000000000;
	mul.rn.f64 	%fd1687, %fd68, %fd888;
	mov.b32 	%r294, 0;
$L__BB0_54:
	shl.b32 	%r217, %r294, 6;
	cvt.u64.u32 	%rd348, %r217;
	and.b64  	%rd349, %rd348, 64;
	add.s64 	%rd351, %rd161, %rd349;
	mul.rn.f64 	%fd889, %fd1687, %fd1687;
	and.b32  	%r218, %r294, 1;
	setp.eq.b32 	%p102, %r218, 1;
	selp.f64 	%fd890, 0dBDA8FF8320FD8164, 0d3DE5DB65F9785EBA, %p102;
	ld.global.nc.v2.f64 	{%fd891, %fd892}, [%rd351];
	fma.rn.f64 	%fd893, %fd890, %fd889, %fd891;
	fma.rn.f64 	%fd894, %fd893, %fd889, %fd892;
	ld.global.nc.v2.f64 	{%fd895, %fd896}, [%rd351+16];
	fma.rn.f64 	%fd897, %fd894, %fd889, %fd895;
	fma.rn.f64 	%fd898, %fd897, %fd889, %fd896;
	ld.global.nc.v2.f64 	{%fd899, %fd900}, [%rd351+32];
	fma.rn.f64 	%fd901, %fd898, %fd889, %fd899;
	fma.rn.f64 	%fd902, %fd901, %fd889, %fd900;
	fma.rn.f64 	%fd903, %fd902, %fd1687, %fd1687;
	fma.rn.f64 	%fd904, %fd902, %fd889, 0d3FF0000000000000;
	selp.f64 	%fd905, %fd904, %fd903, %p102;
	and.b32  	%r219, %r294, 2;
	setp.eq.s32 	%p103, %r219, 0;
	mov.f64 	%fd906, 0d0000000000000000;
	sub.f64 	%fd907, %fd906, %fd905;
	selp.f64 	%fd74, %fd905, %fd907, %p103;
	abs.f64 	%fd75, %fd66;
	setp.eq.f64 	%p104, %fd75, 0d7FF0000000000000;
	@%p104 bra 	$L__BB0_58;
	mul.f64 	%fd908, %fd66, 0d3FE45F306DC9C883;
	cvt.rni.s32.f64 	%r295, %fd908;
	cvt.rn.f64.s32 	%fd909, %r295;
	fma.rn.f64 	%fd910, %fd909, 0dBFF921FB54442D18, %fd66;
	fma.rn.f64 	%fd911, %fd909, 0dBC91A62633145C00, %fd910;
	fma.rn.f64 	%fd1689, %fd909, 0dB97B839A252049C0, %fd911;
	setp.ltu.f64 	%p105, %fd75, 0d41E0000000000000;
	@%p105 bra 	$L__BB0_57;
	{ // callseq 9, 0
	.param .b64 param0;
	st.param.f64 	[param0], %fd66;
	.param .align 16 .b8 retval0[16];
	call.uni (retval0), 
	__internal_trig_reduction_slowpathd, 
	(
	param0
	);
	ld.param.f64 	%fd1689, [retval0];
	ld.param.b32 	%r295, [retval0+8];
	} // callseq 9
$L__BB0_57:
	add.s32 	%r296, %r295, 1;
	bra.uni 	$L__BB0_59;
$L__BB0_58:
	mov.f64 	%fd913, 0d0000000000000000;
	mul.rn.f64 	%fd1689, %fd66, %fd913;
	mov.b32 	%r296, 1;
$L__BB0_59:
	setp.gt.s32 	%p106, %r153, 0;
	shl.b32 	%r222, %r296, 6;
	cvt.u64.u32 	%rd352, %r222;
	and.b64  	%rd353, %rd352, 64;
	add.s64 	%rd355, %rd161, %rd353;
	mul.rn.f64 	%fd914, %fd1689, %fd1689;
	and.b32  	%r223, %r296, 1;
	setp.eq.b32 	%p107, %r223, 1;
	selp.f64 	%fd915, 0dBDA8FF8320FD8164, 0d3DE5DB65F9785EBA, %p107;
	ld.global.nc.v2.f64 	{%fd916, %fd917}, [%rd355];
	fma.rn.f64 	%fd918, %fd915, %fd914, %fd916;
	fma.rn.f64 	%fd919, %fd918, %fd914, %fd917;
	ld.global.nc.v2.f64 	{%fd920, %fd921}, [%rd355+16];
	fma.rn.f64 	%fd922, %fd919, %fd914, %fd920;
	fma.rn.f64 	%fd923, %fd922, %fd914, %fd921;
	ld.global.nc.v2.f64 	{%fd924, %fd925}, [%rd355+32];
	fma.rn.f64 	%fd926, %fd923, %fd914, %fd924;
	fma.rn.f64 	%fd927, %fd926, %fd914, %fd925;
	fma.rn.f64 	%fd928, %fd927, %fd1689, %fd1689;
	fma.rn.f64 	%fd929, %fd927, %fd914, 0d3FF0000000000000;
	selp.f64 	%fd930, %fd929, %fd928, %p107;
	and.b32  	%r224, %r296, 2;
	setp.eq.s32 	%p108, %r224, 0;
	mov.f64 	%fd931, 0d0000000000000000;
	sub.f64 	%fd932, %fd931, %fd930;
	selp.f64 	%fd933, %fd930, %fd932, %p108;
	mul.f64 	%fd81, %fd933, 0d3FE0000000000000;
	mul.f64 	%fd934, %fd67, 0d3FE0000000000000;
	sub.f64 	%fd935, %fd81, %fd934;
	div.rn.f64 	%fd936, %fd935, 0d4034CCCCCCCCCCCD;
	fma.rn.f64 	%fd937, %fd74, 0d40139EB851EB851F, %fd936;
	st.global.f64 	[device_k5+8], %fd937;
	@%p106 bra 	$L__BB0_134;
$L__BB0_60:
	fma.rn.f64 	%fd82, %fd1674, 0d3FE0000000000000, %fd2;
	ld.global.f64 	%fd83, [device_y_tmp+8];
	st.global.f64 	[device_k6], %fd83;
	ld.global.f64 	%fd84, [device_y_tmp];
	abs.f64 	%fd85, %fd84;
	setp.eq.f64 	%p114, %fd85, 0d7FF0000000000000;
	@%p114 bra 	$L__BB0_63;
	mul.f64 	%fd1040, %fd84, 0d3FE45F306DC9C883;
	cvt.rni.s32.f64 	%r298, %fd1040;
	cvt.rn.f64.s32 	%fd1041, %r298;
	fma.rn.f64 	%fd1042, %fd1041, 0dBFF921FB54442D18, %fd84;
	fma.rn.f64 	%fd1043, %fd1041, 0dBC91A62633145C00, %fd1042;
	fma.rn.f64 	%fd1690, %fd1041, 0dB97B839A252049C0, %fd1043;
	setp.ltu.f64 	%p115, %fd85, 0d41E0000000000000;
	@%p115 bra 	$L__BB0_64;
	{ // callseq 10, 0
	.param .b64 param0;
	st.param.f64 	[param0], %fd84;
	.param .align 16 .b8 retval0[16];
	call.uni (retval0), 
	__internal_trig_reduction_slowpathd, 
	(
	param0
	);
	ld.param.f64 	%fd1690, [retval0];
	ld.param.b32 	%r298, [retval0+8];
	} // callseq 10
	bra.uni 	$L__BB0_64;
$L__BB0_63:
	mov.f64 	%fd1045, 0d0000000000000000;
	mul.rn.f64 	%fd1690, %fd84, %fd1045;
	mov.b32 	%r298, 0;
$L__BB0_64:
	shl.b32 	%r229, %r298, 6;
	cvt.u64.u32 	%rd401, %r229;
	and.b64  	%rd402, %rd401, 64;
	mov.u64 	%rd403, __cudart_sin_cos_coeffs;
	add.s64 	%rd404, %rd403, %rd402;
	mul.rn.f64 	%fd1046, %fd1690, %fd1690;
	and.b32  	%r230, %r298, 1;
	setp.eq.b32 	%p116, %r230, 1;
	selp.f64 	%fd1047, 0dBDA8FF8320FD8164, 0d3DE5DB65F9785EBA, %p116;
	ld.global.nc.v2.f64 	{%fd1048, %fd1049}, [%rd404];
	fma.rn.f64 	%fd1050, %fd1047, %fd1046, %fd1048;
	fma.rn.f64 	%fd1051, %fd1050, %fd1046, %fd1049;
	ld.global.nc.v2.f64 	{%fd1052, %fd1053}, [%rd404+16];
	fma.rn.f64 	%fd1054, %fd1051, %fd1046, %fd1052;
	fma.rn.f64 	%fd1055, %fd1054, %fd1046, %fd1053;
	ld.global.nc.v2.f64 	{%fd1056, %fd1057}, [%rd404+32];
	fma.rn.f64 	%fd1058, %fd1055, %fd1046, %fd1056;
	fma.rn.f64 	%fd1059, %fd1058, %fd1046, %fd1057;
	fma.rn.f64 	%fd1060, %fd1059, %fd1690, %fd1690;
	fma.rn.f64 	%fd1061, %fd1059, %fd1046, 0d3FF0000000000000;
	selp.f64 	%fd1062, %fd1061, %fd1060, %p116;
	and.b32  	%r231, %r298, 2;
	setp.eq.s32 	%p117, %r231, 0;
	mov.f64 	%fd1063, 0d0000000000000000;
	sub.f64 	%fd1064, %fd1063, %fd1062;
	selp.f64 	%fd90, %fd1062, %fd1064, %p117;
	abs.f64 	%fd91, %fd82;
	setp.eq.f64 	%p118, %fd91, 0d7FF0000000000000;
	@%p118 bra 	$L__BB0_68;
	mul.f64 	%fd1065, %fd82, 0d3FE45F306DC9C883;
	cvt.rni.s32.f64 	%r299, %fd1065;
	cvt.rn.f64.s32 	%fd1066, %r299;
	fma.rn.f64 	%fd1067, %fd1066, 0dBFF921FB54442D18, %fd82;
	fma.rn.f64 	%fd1068, %fd1066, 0dBC91A62633145C00, %fd1067;
	fma.rn.f64 	%fd1692, %fd1066, 0dB97B839A252049C0, %fd1068;
	setp.ltu.f64 	%p119, %fd91, 0d41E0000000000000;
	@%p119 bra 	$L__BB0_67;
	{ // callseq 11, 0
	.param .b64 param0;
	st.param.f64 	[param0], %fd82;
	.param .align 16 .b8 retval0[16];
	call.uni (retval0), 
	__internal_trig_reduction_slowpathd, 
	(
	param0
	);
	ld.param.f64 	%fd1692, [retval0];
	ld.param.b32 	%r299, [retval0+8];
	} // callseq 11
$L__BB0_67:
	add.s32 	%r300, %r299, 1;
	bra.uni 	$L__BB0_69;
$L__BB0_68:
	mov.f64 	%fd1070, 0d0000000000000000;
	mul.rn.f64 	%fd1692, %fd82, %fd1070;
	mov.b32 	%r300, 1;
$L__BB0_69:
	setp.gt.s32 	%p120, %r153, 0;
	shl.b32 	%r234, %r300, 6;
	cvt.u64.u32 	%rd405, %r234;
	and.b64  	%rd406, %rd405, 64;
	mov.u64 	%rd407, __cudart_sin_cos_coeffs;
	add.s64 	%rd408, %rd407, %rd406;
	mul.rn.f64 	%fd1071, %fd1692, %fd1692;
	and.b32  	%r235, %r300, 1;
	setp.eq.b32 	%p121, %r235, 1;
	selp.f64 	%fd1072, 0dBDA8FF8320FD8164, 0d3DE5DB65F9785EBA, %p121;
	ld.global.nc.v2.f64 	{%fd1073, %fd1074}, [%rd408];
	fma.rn.f64 	%fd1075, %fd1072, %fd1071, %fd1073;
	fma.rn.f64 	%fd1076, %fd1075, %fd1071, %fd1074;
	ld.global.nc.v2.f64 	{%fd1077, %fd1078}, [%rd408+16];
	fma.rn.f64 	%fd1079, %fd1076, %fd1071, %fd1077;
	fma.rn.f64 	%fd1080, %fd1079, %fd1071, %fd1078;
	ld.global.nc.v2.f64 	{%fd1081, %fd1082}, [%rd408+32];
	fma.rn.f64 	%fd1083, %fd1080, %fd1071, %fd1081;
	fma.rn.f64 	%fd1084, %fd1083, %fd1071, %fd1082;
	fma.rn.f64 	%fd1085, %fd1084, %fd1692, %fd1692;
	fma.rn.f64 	%fd1086, %fd1084, %fd1071, 0d3FF0000000000000;
	selp.f64 	%fd1087, %fd1086, %fd1085, %p121;
	and.b32  	%r236, %r300, 2;
	setp.eq.s32 	%p122, %r236, 0;
	mov.f64 	%fd1088, 0d0000000000000000;
	sub.f64 	%fd1089, %fd1088, %fd1087;
	selp.f64 	%fd1090, %fd1087, %fd1089, %p122;
	mul.f64 	%fd1091, %fd1090, 0d3FE0000000000000;
	mul.f64 	%fd1092, %fd83, 0d3FE0000000000000;
	sub.f64 	%fd1093, %fd1091, %fd1092;
	div.rn.f64 	%fd1094, %fd1093, 0d4034CCCCCCCCCCCD;
	fma.rn.f64 	%fd1095, %fd90, 0d40139EB851EB851F, %fd1094;
	st.global.f64 	[device_k6+8], %fd1095;
	@%p120 bra 	$L__BB0_126;
$L__BB0_70:
	ld.global.f64 	%fd97, [device_y+8];
	st.global.f64 	[device_dydt_out], %fd97;
	ld.global.f64 	%fd98, [device_y];
	abs.f64 	%fd99, %fd98;
	setp.eq.f64 	%p128, %fd99, 0d7FF0000000000000;
	@%p128 bra 	$L__BB0_73;
	mul.f64 	%fd1186, %fd98, 0d3FE45F306DC9C883;
	cvt.rni.s32.f64 	%r302, %fd1186;
	cvt.rn.f64.s32 	%fd1187, %r302;
	fma.rn.f64 	%fd1188, %fd1187, 0dBFF921FB54442D18, %fd98;
	fma.rn.f64 	%fd1189, %fd1187, 0dBC91A62633145C00, %fd1188;
	fma.rn.f64 	%fd1693, %fd1187, 0dB97B839A252049C0, %fd1189;
	setp.ltu.f64 	%p129, %fd99, 0d41E0000000000000;
	@%p129 bra 	$L__BB0_74;
	{ // callseq 12, 0
	.param .b64 param0;
	st.param.f64 	[param0], %fd98;
	.param .align 16 .b8 retval0[16];
	call.uni (retval0), 
	__internal_trig_reduction_slowpathd, 
	(
	param0
	);
	ld.param.f64 	%fd1693, [retval0];
	ld.param.b32 	%r302, [retval0+8];
	} // callseq 12
	bra.uni 	$L__BB0_74;
$L__BB0_73:
	mov.f64 	%fd1191, 0d0000000000000000;
	mul.rn.f64 	%fd1693, %fd98, %fd1191;
	mov.b32 	%r302, 0;
$L__BB0_74:
	setp.gt.s32 	%p130, %r153, 0;
	shl.b32 	%r241, %r302, 6;
	cvt.u64.u32 	%rd448, %r241;
	and.b64  	%rd449, %rd448, 64;
	mov.u64 	%rd450, __cudart_sin_cos_coeffs;
	add.s64 	%rd451, %rd450, %rd449;
	mul.rn.f64 	%fd1192, %fd1693, %fd1693;
	and.b32  	%r242, %r302, 1;
	setp.eq.b32 	%p131, %r242, 1;
	selp.f64 	%fd1193, 0dBDA8FF8320FD8164, 0d3DE5DB65F9785EBA, %p131;
	ld.global.nc.v2.f64 	{%fd1194, %fd1195}, [%rd451];
	fma.rn.f64 	%fd1196, %fd1193, %fd1192, %fd1194;
	fma.rn.f64 	%fd1197, %fd1196, %fd1192, %fd1195;
	ld.global.nc.v2.f64 	{%fd1198, %fd1199}, [%rd451+16];
	fma.rn.f64 	%fd1200, %fd1197, %fd1192, %fd1198;
	fma.rn.f64 	%fd1201, %fd1200, %fd1192, %fd1199;
	ld.global.nc.v2.f64 	{%fd1202, %fd1203}, [%rd451+32];
	fma.rn.f64 	%fd1204, %fd1201, %fd1192, %fd1202;
	fma.rn.f64 	%fd1205, %fd1204, %fd1192, %fd1203;
	fma.rn.f64 	%fd1206, %fd1205, %fd1693, %fd1693;
	fma.rn.f64 	%fd1207, %fd1205, %fd1192, 0d3FF0000000000000;
	selp.f64 	%fd1208, %fd1207, %fd1206, %p131;
	and.b32  	%r243, %r302, 2;
	setp.eq.s32 	%p132, %r243, 0;
	mov.f64 	%fd1209, 0d0000000000000000;
	sub.f64 	%fd1210, %fd1209, %fd1208;
	selp.f64 	%fd1211, %fd1208, %fd1210, %p132;
	fma.rn.f64 	%fd1212, %fd97, 0dBFE0000000000000, %fd81;
	div.rn.f64 	%fd1213, %fd1212, 0d4034CCCCCCCCCCCD;
	fma.rn.f64 	%fd1214, %fd1211, 0d40139EB851EB851F, %fd1213;
	st.global.f64 	[device_dydt_out+8], %fd1214;
	@%p130 bra 	$L__BB0_115;
$L__BB0_75:
	setp.gt.s32 	%p140, %r153, 0;
	selp.f64 	%fd104, %fd66, %fd1, %p3;
	st.global.f64 	[device_t], %fd104;
	st.global.f64 	[_ZZ23rk45_gsl_gpu_adjust_h_2PdiiE5h_old], %fd1674;
	mov.f64 	%fd1695, 0d0010000000000000;
	@%p140 bra 	$L__BB0_104;
$L__BB0_76:
	setp.gt.f64 	%p148, %fd1695, 0d3FF199999999999A;
	@%p148 bra 	$L__BB0_83;
	setp.lt.f64 	%p149, %fd1695, 0d3FE0000000000000;
	@%p149 bra 	$L__BB0_79;
	mov.b32 	%r248, 0;
	st.global.u32 	[device_adjustment_out], %r248;
	bra.uni 	$L__BB0_84;
$L__BB0_79:
	{
	.reg .b32 %temp; 
	mov.b64 	{%temp, %r91}, %fd1695;
	}
	abs.f64 	%fd108, %fd1695;
	setp.eq.f64 	%p150, %fd1695, 0d0000000000000000;
	@%p150 bra 	$L__BB0_81;
	setp.lt.s32 	%p151, %r91, 0;
	{ // callseq 13, 0
	.param .b64 param0;
	st.param.f64 	[param0], %fd108;
	.param .b64 param1;
	st.param.f64 	[param1], 0d3FC5555555555555;
	.param .b64 retval0;
	call.uni (retval0), 
	__internal_accurate_pow, 
	(
	param0, 
	param1
	);
	ld.param.f64 	%fd1575, [retval0];
	} // callseq 13
	selp.f64 	%fd1696, 0dFFF8000000000000, %fd1575, %p151;
	bra.uni 	$L__BB0_82;
$L__BB0_81:
	setp.lt.s32 	%p152, %r2, 0;
	and.b32  	%r249, %r2, 2146435072;
	setp.eq.s32 	%p153, %r249, 1127219200;
	selp.b32 	%r250, %r91, 0, %p153;
	or.b32  	%r251, %r250, 2146435072;
	selp.b32 	%r252, %r251, %r250, %p152;
	mov.b32 	%r253, 0;
	mov.b64 	%fd1696, {%r253, %r252};
$L__BB0_82:
	setp.lt.s32 	%p154, %r91, 0;
	add.f64 	%fd1577, %fd1695, 0d3FC5555555555555;
	{
	.reg .b32 %temp; 
	mov.b64 	{%temp, %r254}, %fd1577;
	}
	and.b32  	%r255, %r254, 2146435072;
	setp.eq.s32 	%p155, %r255, 2146435072;
	setp.eq.f64 	%p156, %fd108, 0d7FF0000000000000;
	or.b32  	%r256, %r4, -2147483648;
	selp.b32 	%r257, %r256, %r4, %p2;
	selp.b32 	%r258, %r257, %r4, %p154;
	mov.b32 	%r259, 0;
	mov.b64 	%fd1578, {%r259, %r258};
	selp.f64 	%fd1579, %fd1578, %fd1696, %p156;
	selp.f64 	%fd1580, %fd1579, %fd1696, %p155;
	setp.eq.f64 	%p157, %fd1695, 0d3FF0000000000000;
	mov.f64 	%fd1581, 0d3FECCCCCCCCCCCCD;
	div.rn.f64 	%fd1582, %fd1581, %fd1580;
	selp.f64 	%fd1583, 0d3FECCCCCCCCCCCCD, %fd1582, %p157;
	setp.gt.f64 	%p158, %fd1583, 0d4014000000000000;
	selp.f64 	%fd1584, 0d4014000000000000, %fd1583, %p158;
	setp.lt.f64 	%p159, %fd1584, 0d3FF0000000000000;
	selp.f64 	%fd1585, 0d3FF0000000000000, %fd1584, %p159;
	mul.f64 	%fd1673, %fd1674, %fd1585;
	st.global.f64 	[device_h], %fd1673;
	mov.b32 	%r260, 1;
	st.global.u32 	[device_adjustment_out], %r260;
	bra.uni 	$L__BB0_84;
$L__BB0_83:
	{
	.reg .b32 %temp; 
	mov.b64 	{%temp, %r261}, %fd1695;
	}
	setp.lt.s32 	%p160, %r261, 0;
	{ // callseq 14, 0
	.param .b64 param0;
	st.param.f64 	[param0], %fd1695;
	.param .b64 param1;
	st.param.f64 	[param1], 0d3FC999999999999A;
	.param .b64 retval0;
	call.uni (retval0), 
	__internal_accurate_pow, 
	(
	param0, 
	param1
	);
	ld.param.f64 	%fd1586, [retval0];
	} // callseq 14
	selp.f64 	%fd1588, 0dFFF8000000000000, %fd1586, %p160;
	add.f64 	%fd1589, %fd1695, 0d3FC999999999999A;
	{
	.reg .b32 %temp; 
	mov.b64 	{%temp, %r262}, %fd1589;
	}
	and.b32  	%r263, %r262, 2146435072;
	setp.eq.s32 	%p161, %r263, 2146435072;
	setp.eq.f64 	%p162, %fd1695, 0d7FF0000000000000;
	selp.b32 	%r265, %r264, %r5, %p160;
	mov.b32 	%r266, 0;
	mov.b64 	%fd1590, {%r266, %r265};
	selp.f64 	%fd1591, %fd1590, %fd1588, %p162;
	selp.f64 	%fd1592, %fd1591, %fd1588, %p161;
	setp.eq.f64 	%p163, %fd1695, 0d3FF0000000000000;
	mov.f64 	%fd1593, 0d3FECCCCCCCCCCCCD;
	div.rn.f64 	%fd1594, %fd1593, %fd1592;
	selp.f64 	%fd1595, 0d3FECCCCCCCCCCCCD, %fd1594, %p163;
	setp.lt.f64 	%p164, %fd1595, 0d3FC999999999999A;
	selp.f64 	%fd1596, 0d3FC999999999999A, %fd1595, %p164;
	mul.f64 	%fd1673, %fd1674, %fd1596;
	st.global.f64 	[device_h], %fd1673;
	mov.b32 	%r267, -1;
	st.global.u32 	[device_adjustment_out], %r267;
$L__BB0_84:
	setp.leu.f64 	%p165, %fd1695, 0d3FF199999999999A;
	st.global.f64 	[device_h_0], %fd1673;
	@%p165 bra 	$L__BB0_87;
	add.f64 	%fd1597, %fd104, %fd1673;
	abs.f64 	%fd1599, %fd1673;
	abs.f64 	%fd1600, %fd1674;
	setp.lt.f64 	%p166, %fd1599, %fd1600;
	setp.neu.f64 	%p167, %fd1597, %fd104;
	and.pred  	%p168, %p166, %p167;
	@%p168 bra 	$L__BB0_90;
	st.global.f64 	[device_h_0], %fd1674;
	mov.f64 	%fd1673, %fd1674;
$L__BB0_87:
	setp.gt.s32 	%p169, %r153, 0;
	st.global.f64 	[device_h], %fd1673;
	@%p169 bra 	$L__BB0_196;
$L__BB0_88:
	ld.global.f64 	%fd2, [device_t];
	ld.global.f64 	%fd1, [device_t1];
	setp.lt.f64 	%p179, %fd2, %fd1;
	@%p179 bra 	$L__BB0_6;
	mov.u32 	%r270, %ntid.x;
	mov.u32 	%r271, %nctaid.x;
	mad.lo.s32 	%r274, %r270, %r271, %r274;
	setp.lt.s32 	%p180, %r274, %r152;
	@%p180 bra 	$L__BB0_5;
	bra.uni 	$L__BB0_3;
$L__BB0_90:
	setp.gt.s32 	%p181, %r153, 0;
	@%p181 bra 	$L__BB0_91;
	bra.uni 	$L__BB0_8;
$L__BB0_91:
	setp.lt.u32 	%p182, %r6, 15;
	mov.b32 	%r308, 0;
	@%p182 bra 	$L__BB0_94;
	mov.b32 	%r306, 0;
$L__BB0_93:
	.pragma "nounroll";
	mul.wide.u32 	%rd607, %r306, 8;
	mov.u64 	%rd608, device_y_0;
	add.s64 	%rd609, %rd608, %rd607;
	ld.global.f64 	%fd1632, [%rd609];
	mov.u64 	%rd610, device_y;
	add.s64 	%rd611, %rd610, %rd607;
	st.global.f64 	[%rd611], %fd1632;
	ld.global.f64 	%fd1633, [%rd609+8];
	st.global.f64 	[%rd611+8], %fd1633;
	ld.global.f64 	%fd1634, [%rd609+16];
	st.global.f64 	[%rd611+16], %fd1634;
	ld.global.f64 	%fd1635, [%rd609+24];
	st.global.f64 	[%rd611+24], %fd1635;
	ld.global.f64 	%fd1636, [%rd609+32];
	st.global.f64 	[%rd611+32], %fd1636;
	ld.global.f64 	%fd1637, [%rd609+40];
	st.global.f64 	[%rd611+40], %fd1637;
	ld.global.f64 	%fd1638, [%rd609+48];
	st.global.f64 	[%rd611+48], %fd1638;
	ld.global.f64 	%fd1639, [%rd609+56];
	st.global.f64 	[%rd611+56], %fd1639;
	ld.global.f64 	%fd1640, [%rd609+64];
	st.global.f64 	[%rd611+64], %fd1640;
	ld.global.f64 	%fd1641, [%rd609+72];
	st.global.f64 	[%rd611+72], %fd1641;
	ld.global.f64 	%fd1642, [%rd609+80];
	st.global.f64 	[%rd611+80], %fd1642;
	ld.global.f64 	%fd1643, [%rd609+88];
	st.global.f64 	[%rd611+88], %fd1643;
	ld.global.f64 	%fd1644, [%rd609+96];
	st.global.f64 	[%rd611+96], %fd1644;
	ld.global.f64 	%fd1645, [%rd609+104];
	st.global.f64 	[%rd611+104], %fd1645;
	ld.global.f64 	%fd1646, [%rd609+112];
	st.global.f64 	[%rd611+112], %fd1646;
	ld.global.f64 	%fd1647, [%rd609+120];
	st.global.f64 	[%rd611+120], %fd1647;
	add.s32 	%r306, %r306, 16;
	setp.eq.s32 	%p183, %r306, %r13;
	mov.u32 	%r308, %r13;
	@%p183 bra 	$L__BB0_94;
	bra.uni 	$L__BB0_93;
$L__BB0_94:
	setp.eq.s32 	%p184, %r7, 0;
	@%p184 bra 	$L__BB0_8;
	setp.lt.u32 	%p185, %r8, 7;
	@%p185 bra 	$L__BB0_97;
	mul.wide.u32 	%rd612, %r308, 8;
	mov.u64 	%rd613, device_y_0;
	add.s64 	%rd614, %rd613, %rd612;
	ld.global.f64 	%fd1648, [%rd614];
	mov.u64 	%rd615, device_y;
	add.s64 	%rd616, %rd615, %rd612;
	st.global.f64 	[%rd616], %fd1648;
	ld.global.f64 	%fd1649, [%rd614+8];
	st.global.f64 	[%rd616+8], %fd1649;
	ld.global.f64 	%fd1650, [%rd614+16];
	st.global.f64 	[%rd616+16], %fd1650;
	ld.global.f64 	%fd1651, [%rd614+24];
	st.global.f64 	[%rd616+24], %fd1651;
	ld.global.f64 	%fd1652, [%rd614+32];
	st.global.f64 	[%rd616+32], %fd1652;
	ld.global.f64 	%fd1653, [%rd614+40];
	st.global.f64 	[%rd616+40], %fd1653;
	ld.global.f64 	%fd1654, [%rd614+48];
	st.global.f64 	[%rd616+48], %fd1654;
	ld.global.f64 	%fd1655, [%rd614+56];
	st.global.f64 	[%rd616+56], %fd1655;
	add.s32 	%r308, %r308, 8;
$L__BB0_97:
	setp.eq.s32 	%p186, %r9, 0;
	@%p186 bra 	$L__BB0_8;
	setp.lt.u32 	%p187, %r10, 3;
	@%p187 bra 	$L__BB0_100;
	mul.wide.u32 	%rd617, %r308, 8;
	mov.u64 	%rd618, device_y_0;
	add.s64 	%rd619, %rd618, %rd617;
	ld.global.f64 	%fd1656, [%rd619];
	mov.u64 	%rd620, device_y;
	add.s64 	%rd621, %rd620, %rd617;
	st.global.f64 	[%rd621], %fd1656;
	ld.global.f64 	%fd1657, [%rd619+8];
	st.global.f64 	[%rd621+8], %fd1657;
	ld.global.f64 	%fd1658, [%rd619+16];
	st.global.f64 	[%rd621+16], %fd1658;
	ld.global.f64 	%fd1659, [%rd619+24];
	st.global.f64 	[%rd621+24], %fd1659;
	add.s32 	%r308, %r308, 4;
$L__BB0_100:
	setp.eq.s32 	%p188, %r11, 0;
	@%p188 bra 	$L__BB0_8;
	setp.eq.s32 	%p189, %r11, 1;
	mul.wide.u32 	%rd622, %r308, 8;
	mov.u64 	%rd623, device_y_0;
	add.s64 	%rd8, %rd623, %rd622;
	ld.global.f64 	%fd1660, [%rd8];
	mov.u64 	%rd624, device_y;
	add.s64 	%rd9, %rd624, %rd622;
	st.global.f64 	[%rd9], %fd1660;
	@%p189 bra 	$L__BB0_8;
	setp.eq.s32 	%p190, %r11, 2;
	ld.global.f64 	%fd1661, [%rd8+8];
	st.global.f64 	[%rd9+8], %fd1661;
	@%p190 bra 	$L__BB0_8;
	ld.global.f64 	%fd1662, [%rd8+16];
	st.global.f64 	[%rd9+16], %fd1662;
	bra.uni 	$L__BB0_8;
$L__BB0_104:
	setp.lt.u32 	%p141, %r6, 7;
	mov.f64 	%fd1695, 0d0010000000000000;
	mov.b32 	%r311, 0;
	@%p141 bra 	$L__BB0_107;
	mov.f64 	%fd1695, 0d0010000000000000;
	mov.b32 	%r304, 0;
$L__BB0_106:
	.pragma "nounroll";
	mul.wide.u32 	%rd504, %r304, 8;
	mov.u64 	%rd505, device_y;
	add.s64 	%rd506, %rd505, %rd504;
	ld.global.f64 	%fd1412, [%rd506];
	abs.f64 	%fd1413, %fd1412;
	mov.u64 	%rd507, device_dydt_out;
	add.s64 	%rd508, %rd507, %rd504;
	ld.global.f64 	%fd1414, [%rd508];
	mul.f64 	%fd1415, %fd1674, %fd1414;
	abs.f64 	%fd1416, %fd1415;
	fma.rn.f64 	%fd1417, %fd1416, 0d0000000000000000, %fd1413;
	fma.rn.f64 	%fd1418, %fd1417, 0d0000000000000000, 0d3EB0C6F7A0B5ED8D;
	mov.u64 	%rd509, device_y_err;
	add.s64 	%rd510, %rd509, %rd504;
	ld.global.f64 	%fd1419, [%rd510];
	div.rn.f64 	%fd1420, %fd1419, %fd1418;
	abs.f64 	%fd1421, %fd1420;
	max.f64 	%fd1422, %fd1421, %fd1695;
	ld.global.f64 	%fd1423, [%rd506+8];
	abs.f64 	%fd1424, %fd1423;
	ld.global.f64 	%fd1425, [%rd508+8];
	mul.f64 	%fd1426, %fd1674, %fd1425;
	abs.f64 	%fd1427, %fd1426;
	fma.rn.f64 	%fd1428, %fd1427, 0d0000000000000000, %fd1424;
	fma.rn.f64 	%fd1429, %fd1428, 0d0000000000000000, 0d3EB0C6F7A0B5ED8D;
	ld.global.f64 	%fd1430, [%rd510+8];
	div.rn.f64 	%fd1431, %fd1430, %fd1429;
	abs.f64 	%fd1432, %fd1431;
	max.f64 	%fd1433, %fd1432, %fd1422;
	ld.global.f64 	%fd1434, [%rd506+16];
	abs.f64 	%fd1435, %fd1434;
	ld.global.f64 	%fd1436, [%rd508+16];
	mul.f64 	%fd1437, %fd1674, %fd1436;
	abs.f64 	%fd1438, %fd1437;
	fma.rn.f64 	%fd1439, %fd1438, 0d0000000000000000, %fd1435;
	fma.rn.f64 	%fd1440, %fd1439, 0d0000000000000000, 0d3EB0C6F7A0B5ED8D;
	ld.global.f64 	%fd1441, [%rd510+16];
	div.rn.f64 	%fd1442, %fd1441, %fd1440;
	abs.f64 	%fd1443, %fd1442;
	max.f64 	%fd1444, %fd1443, %fd1433;
	ld.global.f64 	%fd1445, [%rd506+24];
	abs.f64 	%fd1446, %fd1445;
	ld.global.f64 	%fd1447, [%rd508+24];
	mul.f64 	%fd1448, %fd1674, %fd1447;
	abs.f64 	%fd1449, %fd1448;
	fma.rn.f64 	%fd1450, %fd1449, 0d0000000000000000, %fd1446;
	fma.rn.f64 	%fd1451, %fd1450, 0d0000000000000000, 0d3EB0C6F7A0B5ED8D;
	ld.global.f64 	%fd1452, [%rd510+24];
	div.rn.f64 	%fd1453, %fd1452, %fd1451;
	abs.f64 	%fd1454, %fd1453;
	max.f64 	%fd1455, %fd1454, %fd1444;
	ld.global.f64 	%fd1456, [%rd506+32];
	abs.f64 	%fd1457, %fd1456;
	ld.global.f64 	%fd1458, [%rd508+32];
	mul.f64 	%fd1459, %fd1674, %fd1458;
	abs.f64 	%fd1460, %fd1459;
	fma.rn.f64 	%fd1461, %fd1460, 0d0000000000000000, %fd1457;
	fma.rn.f64 	%fd1462, %fd1461, 0d0000000000000000, 0d3EB0C6F7A0B5ED8D;
	ld.global.f64 	%fd1463, [%rd510+32];
	div.rn.f64 	%fd1464, %fd1463, %fd1462;
	abs.f64 	%fd1465, %fd1464;
	max.f64 	%fd1466, %fd1465, %fd1455;
	ld.global.f64 	%fd1467, [%rd506+40];
	abs.f64 	%fd1468, %fd1467;
	ld.global.f64 	%fd1469, [%rd508+40];
	mul.f64 	%fd1470, %fd1674, %fd1469;
	abs.f64 	%fd1471, %fd1470;
	fma.rn.f64 	%fd1472, %fd1471, 0d0000000000000000, %fd1468;
	fma.rn.f64 	%fd1473, %fd1472, 0d0000000000000000, 0d3EB0C6F7A0B5ED8D;
	ld.global.f64 	%fd1474, [%rd510+40];
	div.rn.f64 	%fd1475, %fd1474, %fd1473;
	abs.f64 	%fd1476, %fd1475;
	max.f64 	%fd1477, %fd1476, %fd1466;
	ld.global.f64 	%fd1478, [%rd506+48];
	abs.f64 	%fd1479, %fd1478;
	ld.global.f64 	%fd1480, [%rd508+48];
	mul.f64 	%fd1481, %fd1674, %fd1480;
	abs.f64 	%fd1482, %fd1481;
	fma.rn.f64 	%fd1483, %fd1482, 0d0000000000000000, %fd1479;
	fma.rn.f64 	%fd1484, %fd1483, 0d0000000000000000, 0d3EB0C6F7A0B5ED8D;
	ld.global.f64 	%fd1485, [%rd510+48];
	div.rn.f64 	%fd1486, %fd1485, %fd1484;
	abs.f64 	%fd1487, %fd1486;
	max.f64 	%fd1488, %fd1487, %fd1477;
	ld.global.f64 	%fd1489, [%rd506+56];
	abs.f64 	%fd1490, %fd1489;
	ld.global.f64 	%fd1491, [%rd508+56];
	mul.f64 	%fd1492, %fd1674, %fd1491;
	abs.f64 	%fd1493, %fd1492;
	fma.rn.f64 	%fd1494, %fd1493, 0d0000000000000000, %fd1490;
	fma.rn.f64 	%fd1495, %fd1494, 0d0000000000000000, 0d3EB0C6F7A0B5ED8D;
	ld.global.f64 	%fd1496, [%rd510+56];
	div.rn.f64 	%fd1497, %fd1496, %fd1495;
	abs.f64 	%fd1498, %fd1497;
	max.f64 	%fd1695, %fd1498, %fd1488;
	add.s32 	%r304, %r304, 8;
	setp.eq.s32 	%p142, %r304, %r16;
	mov.u32 	%r311, %r16;
	@%p142 bra 	$L__BB0_107;
	bra.uni 	$L__BB0_106;
$L__BB0_107:
	setp.eq.s32 	%p143, %r9, 0;
	@%p143 bra 	$L__BB0_76;
	setp.lt.u32 	%p144, %r10, 3;
	@%p144 bra 	$L__BB0_110;
	mul.wide.u32 	%rd511, %r311, 8;
	mov.u64 	%rd512, device_y;
	add.s64 	%rd513, %rd512, %rd511;
	ld.global.f64 	%fd1500, [%rd513];
	abs.f64 	%fd1501, %fd1500;
	mov.u64 	%rd514, device_dydt_out;
	add.s64 	%rd515, %rd514, %rd511;
	ld.global.f64 	%fd1502, [%rd515];
	mul.f64 	%fd1503, %fd1674, %fd1502;
	abs.f64 	%fd1504, %fd1503;
	fma.rn.f64 	%fd1505, %fd1504, 0d0000000000000000, %fd1501;
	fma.rn.f64 	%fd1506, %fd1505, 0d0000000000000000, 0d3EB0C6F7A0B5ED8D;
	mov.u64 	%rd516, device_y_err;
	add.s64 	%rd517, %rd516, %rd511;
	ld.global.f64 	%fd1507, [%rd517];
	div.rn.f64 	%fd1508, %fd1507, %fd1506;
	abs.f64 	%fd1509, %fd1508;
	max.f64 	%fd1510, %fd1509, %fd1695;
	ld.global.f64 	%fd1511, [%rd513+8];
	abs.f64 	%fd1512, %fd1511;
	ld.global.f64 	%fd1513, [%rd515+8];
	mul.f64 	%fd1514, %fd1674, %fd1513;
	abs.f64 	%fd1515, %fd1514;
	fma.rn.f64 	%fd1516, %fd1515, 0d0000000000000000, %fd1512;
	fma.rn.f64 	%fd1517, %fd1516, 0d0000000000000000, 0d3EB0C6F7A0B5ED8D;
	ld.global.f64 	%fd1518, [%rd517+8];
	div.rn.f64 	%fd1519, %fd1518, %fd1517;
	abs.f64 	%fd1520, %fd1519;
	max.f64 	%fd1521, %fd1520, %fd1510;
	ld.global.f64 	%fd1522, [%rd513+16];
	abs.f64 	%fd1523, %fd1522;
	ld.global.f64 	%fd1524, [%rd515+16];
	mul.f64 	%fd1525, %fd1674, %fd1524;
	abs.f64 	%fd1526, %fd1525;
	fma.rn.f64 	%fd1527, %fd1526, 0d0000000000000000, %fd1523;
	fma.rn.f64 	%fd1528, %fd1527, 0d0000000000000000, 0d3EB0C6F7A0B5ED8D;
	ld.global.f64 	%fd1529, [%rd517+16];
	div.rn.f64 	%fd1530, %fd1529, %fd1528;
	abs.f64 	%fd1531, %fd1530;
	max.f64 	%fd1532, %fd1531, %fd1521;
	ld.global.f64 	%fd1533, [%rd513+24];
	abs.f64 	%fd1534, %fd1533;
	ld.global.f64 	%fd1535, [%rd515+24];
	mul.f64 	%fd1536, %fd1674, %fd1535;
	abs.f64 	%fd1537, %fd1536;
	fma.rn.f64 	%fd1538, %fd1537, 0d0000000000000000, %fd1534;
	fma.rn.f64 	%fd1539, %fd1538, 0d0000000000000000, 0d3EB0C6F7A0B5ED8D;
	ld.global.f64 	%fd1540, [%rd517+24];
	div.rn.f64 	%fd1541, %fd1540, %fd1539;
	abs.f64 	%fd1542, %fd1541;
	max.f64 	%fd1695, %fd1542, %fd1532;
	add.s32 	%r311, %r311, 4;
$L__BB0_110:
	setp.eq.s32 	%p145, %r11, 0;
	@%p145 bra 	$L__BB0_76;
	setp.eq.s32 	%p146, %r12, 0;
	@%p146 bra 	$L__BB0_113;
	mul.wide.u32 	%rd518, %r311, 8;
	mov.u64 	%rd519, device_y;
	add.s64 	%rd520, %rd519, %rd518;
	ld.global.f64 	%fd1544, [%rd520];
	abs.f64 	%fd1545, %fd1544;
	mov.u64 	%rd521, device_dydt_out;
	add.s64 	%rd522, %rd521, %rd518;
	ld.global.f64 	%fd1546, [%rd522];
	mul.f64 	%fd1547, %fd1674, %fd1546;
	abs.f64 	%fd1548, %fd1547;
	fma.rn.f64 	%fd1549, %fd1548, 0d0000000000000000, %fd1545;
	fma.rn.f64 	%fd1550, %fd1549, 0d0000000000000000, 0d3EB0C6F7A0B5ED8D;
	mov.u64 	%rd523, device_y_err;
	add.s64 	%rd524, %rd523, %rd518;
	ld.global.f64 	%fd1551, [%rd524];
	div.rn.f64 	%fd1552, %fd1551, %fd1550;
	abs.f64 	%fd1553, %fd1552;
	max.f64 	%fd1554, %fd1553, %fd1695;
	ld.global.f64 	%fd1555, [%rd520+8];
	abs.f64 	%fd1556, %fd1555;
	ld.global.f64 	%fd1557, [%rd522+8];
	mul.f64 	%fd1558, %fd1674, %fd1557;
	abs.f64 	%fd1559, %fd1558;
	fma.rn.f64 	%fd1560, %fd1559, 0d0000000000000000, %fd1556;
	fma.rn.f64 	%fd1561, %fd1560, 0d0000000000000000, 0d3EB0C6F7A0B5ED8D;
	ld.global.f64 	%fd1562, [%rd524+8];
	div.rn.f64 	%fd1563, %fd1562, %fd1561;
	abs.f64 	%fd1564, %fd1563;
	max.f64 	%fd1695, %fd1564, %fd1554;
	add.s32 	%r311, %r311, 2;
$L__BB0_113:
	setp.eq.s32 	%p147, %r15, 0;
	@%p147 bra 	$L__BB0_76;
	mul.wide.u32 	%rd525, %r311, 8;
	mov.u64 	%rd526, device_y;
	add.s64 	%rd527, %rd526, %rd525;
	ld.global.f64 	%fd1565, [%rd527];
	abs.f64 	%fd1566, %fd1565;
	mov.u64 	%rd528, device_dydt_out;
	add.s64 	%rd529, %rd528, %rd525;
	ld.global.f64 	%fd1567, [%rd529];
	mul.f64 	%fd1568, %fd1674, %fd1567;
	abs.f64 	%fd1569, %fd1568;
	fma.rn.f64 	%fd1570, %fd1569, 0d0000000000000000, %fd1566;
	fma.rn.f64 	%fd1571, %fd1570, 0d0000000000000000, 0d3EB0C6F7A0B5ED8D;
	mov.u64 	%rd530, device_y_err;
	add.s64 	%rd531, %rd530, %rd525;
	ld.global.f64 	%fd1572, [%rd531];
	div.rn.f64 	%fd1573, %fd1572, %fd1571;
	abs.f64 	%fd1574, %fd1573;
	max.f64 	%fd1695, %fd1574, %fd1695;
	bra.uni 	$L__BB0_76;
$L__BB0_115:
	setp.lt.u32 	%p133, %r6, 7;
	mov.b32 	%r314, 0;
	@%p133 bra 	$L__BB0_118;
	mov.b32 	%r303, 0;
$L__BB0_117:
	.pragma "nounroll";
	mul.wide.u32 	%rd452, %r303, 8;
	mov.u64 	%rd453, device_k1;
	add.s64 	%rd454, %rd453, %rd452;
	ld.global.f64 	%fd1215, [%rd454];
	mul.f64 	%fd1216, %fd1215, 0d3F66C16C16C16C17;
	mov.u64 	%rd455, device_k3;
	add.s64 	%rd456, %rd455, %rd452;
	ld.global.f64 	%fd1217, [%rd456];
	mul.f64 	%fd1218, %fd1217, 0d3F9EA8FD6CCEB75D;
	sub.f64 	%fd1219, %fd1216, %fd1218;
	mov.u64 	%rd457, device_k4;
	add.s64 	%rd458, %rd457, %rd452;
	ld.global.f64 	%fd1220, [%rd458];
	mul.f64 	%fd1221, %fd1220, 0d3F9DE693B17FAFDE;
	sub.f64 	%fd1222, %fd1219, %fd1221;
	mov.u64 	%rd459, device_k5;
	add.s64 	%rd460, %rd459, %rd452;
	ld.global.f64 	%fd1223, [%rd460];
	fma.rn.f64 	%fd1224, %fd1223, 0d3F947AE147AE147B, %fd1222;
	mov.u64 	%rd461, device_k6;
	add.s64 	%rd462, %rd461, %rd452;
	ld.global.f64 	%fd1225, [%rd462];
	fma.rn.f64 	%fd1226, %fd1225, 0d3FA29E4129E4129E, %fd1224;
	mul.f64 	%fd1227, %fd1674, %fd1226;
	mov.u64 	%rd463, device_y_err;
	add.s64 	%rd464, %rd463, %rd452;
	st.global.f64 	[%rd464], %fd1227;
	ld.global.f64 	%fd1228, [%rd454+8];
	mul.f64 	%fd1229, %fd1228, 0d3F66C16C16C16C17;
	ld.global.f64 	%fd1230, [%rd456+8];
	mul.f64 	%fd1231, %fd1230, 0d3F9EA8FD6CCEB75D;
	sub.f64 	%fd1232, %fd1229, %fd1231;
	ld.global.f64 	%fd1233, [%rd458+8];
	mul.f64 	%fd1234, %fd1233, 0d3F9DE693B17FAFDE;
	sub.f64 	%fd1235, %fd1232, %fd1234;
	ld.global.f64 	%fd1236, [%rd460+8];
	fma.rn.f64 	%fd1237, %fd1236, 0d3F947AE147AE147B, %fd1235;
	ld.global.f64 	%fd1238, [%rd462+8];
	fma.rn.f64 	%fd1239, %fd1238, 0d3FA29E4129E4129E, %fd1237;
	mul.f64 	%fd1240, %fd1674, %fd1239;
	st.global.f64 	[%rd464+8], %fd1240;
	ld.global.f64 	%fd1241, [%rd454+16];
	mul.f64 	%fd1242, %fd1241, 0d3F66C16C16C16C17;
	ld.global.f64 	%fd1243, [%rd456+16];
	mul.f64 	%fd1244, %fd1243, 0d3F9EA8FD6CCEB75D;
	sub.f64 	%fd1245, %fd1242, %fd1244;
	ld.global.f64 	%fd1246, [%rd458+16];
	mul.f64 	%fd1247, %fd1246, 0d3F9DE693B17FAFDE;
	sub.f64 	%fd1248, %fd1245, %fd1247;
	ld.global.f64 	%fd1249, [%rd460+16];
	fma.rn.f64 	%fd1250, %fd1249, 0d3F947AE147AE147B, %fd1248;
	ld.global.f64 	%fd1251, [%rd462+16];
	fma.rn.f64 	%fd1252, %fd1251, 0d3FA29E4129E4129E, %fd1250;
	mul.f64 	%fd1253, %fd1674, %fd1252;
	st.global.f64 	[%rd464+16], %fd1253;
	ld.global.f64 	%fd1254, [%rd454+24];
	mul.f64 	%fd1255, %fd1254, 0d3F66C16C16C16C17;
	ld.global.f64 	%fd1256, [%rd456+24];
	mul.f64 	%fd1257, %fd1256, 0d3F9EA8FD6CCEB75D;
	sub.f64 	%fd1258, %fd1255, %fd1257;
	ld.global.f64 	%fd1259, [%rd458+24];
	mul.f64 	%fd1260, %fd1259, 0d3F9DE693B17FAFDE;
	sub.f64 	%fd1261, %fd1258, %fd1260;
	ld.global.f64 	%fd1262, [%rd460+24];
	fma.rn.f64 	%fd1263, %fd1262, 0d3F947AE147AE147B, %fd1261;
	ld.global.f64 	%fd1264, [%rd462+24];
	fma.rn.f64 	%fd1265, %fd1264, 0d3FA29E4129E4129E, %fd1263;
	mul.f64 	%fd1266, %fd1674, %fd1265;
	st.global.f64 	[%rd464+24], %fd1266;
	ld.global.f64 	%fd1267, [%rd454+32];
	mul.f64 	%fd1268, %fd1267, 0d3F66C16C16C16C17;
	ld.global.f64 	%fd1269, [%rd456+32];
	mul.f64 	%fd1270, %fd1269, 0d3F9EA8FD6CCEB75D;
	sub.f64 	%fd1271, %fd1268, %fd1270;
	ld.global.f64 	%fd1272, [%rd458+32];
	mul.f64 	%fd1273, %fd1272, 0d3F9DE693B17FAFDE;
	sub.f64 	%fd1274, %fd1271, %fd1273;
	ld.global.f64 	%fd1275, [%rd460+32];
	fma.rn.f64 	%fd1276, %fd1275, 0d3F947AE147AE147B, %fd1274;
	ld.global.f64 	%fd1277, [%rd462+32];
	fma.rn.f64 	%fd1278, %fd1277, 0d3FA29E4129E4129E, %fd1276;
	mul.f64 	%fd1279, %fd1674, %fd1278;
	st.global.f64 	[%rd464+32], %fd1279;
	ld.global.f64 	%fd1280, [%rd454+40];
	mul.f64 	%fd1281, %fd1280, 0d3F66C16C16C16C17;
	ld.global.f64 	%fd1282, [%rd456+40];
	mul.f64 	%fd1283, %fd1282, 0d3F9EA8FD6CCEB75D;
	sub.f64 	%fd1284, %fd1281, %fd1283;
	ld.global.f64 	%fd1285, [%rd458+40];
	mul.f64 	%fd1286, %fd1285, 0d3F9DE693B17FAFDE;
	sub.f64 	%fd1287, %fd1284, %fd1286;
	ld.global.f64 	%fd1288, [%rd460+40];
	fma.rn.f64 	%fd1289, %fd1288, 0d3F947AE147AE147B, %fd1287;
	ld.global.f64 	%fd1290, [%rd462+40];
	fma.rn.f64 	%fd1291, %fd1290, 0d3FA29E4129E4129E, %fd1289;
	mul.f64 	%fd1292, %fd1674, %fd1291;
	st.global.f64 	[%rd464+40], %fd1292;
	ld.global.f64 	%fd1293, [%rd454+48];
	mul.f64 	%fd1294, %fd1293, 0d3F66C16C16C16C17;
	ld.global.f64 	%fd1295, [%rd456+48];
	mul.f64 	%fd1296, %fd1295, 0d3F9EA8FD6CCEB75D;
	sub.f64 	%fd1297, %fd1294, %fd1296;
	ld.global.f64 	%fd1298, [%rd458+48];
	mul.f64 	%fd1299, %fd1298, 0d3F9DE693B17FAFDE;
	sub.f64 	%fd1300, %fd1297, %fd1299;
	ld.global.f64 	%fd1301, [%rd460+48];
	fma.rn.f64 	%fd1302, %fd1301, 0d3F947AE147AE147B, %fd1300;
	ld.global.f64 	%fd1303, [%rd462+48];
	fma.rn.f64 	%fd1304, %fd1303, 0d3FA29E4129E4129E, %fd1302;
	mul.f64 	%fd1305, %fd1674, %fd1304;
	st.global.f64 	[%rd464+48], %fd1305;
	ld.global.f64 	%fd1306, [%rd454+56];
	mul.f64 	%fd1307, %fd1306, 0d3F66C16C16C16C17;
	ld.global.f64 	%fd1308, [%rd456+56];
	mul.f64 	%fd1309, %fd1308, 0d3F9EA8FD6CCEB75D;
	sub.f64 	%fd1310, %fd1307, %fd1309;
	ld.global.f64 	%fd1311, [%rd458+56];
	mul.f64 	%fd1312, %fd1311, 0d3F9DE693B17FAFDE;
	sub.f64 	%fd1313, %fd1310, %fd1312;
	ld.global.f64 	%fd1314, [%rd460+56];
	fma.rn.f64 	%fd1315, %fd1314, 0d3F947AE147AE147B, %fd1313;
	ld.global.f64 	%fd1316, [%rd462+56];
	fma.rn.f64 	%fd1317, %fd1316, 0d3FA29E4129E4129E, %fd1315;
	mul.f64 	%fd1318, %fd1674, %fd1317;
	st.global.f64 	[%rd464+56], %fd1318;
	add.s32 	%r303, %r303, 8;
	setp.eq.s32 	%p134, %r303, %r16;
	mov.u32 	%r314, %r16;
	@%p134 bra 	$L__BB0_118;
	bra.uni 	$L__BB0_117;
$L__BB0_118:
	setp.eq.s32 	%p135, %r9, 0;
	@%p135 bra 	$L__BB0_75;
	setp.lt.u32 	%p136, %r10, 3;
	@%p136 bra 	$L__BB0_121;
	mul.wide.u32 	%rd465, %r314, 8;
	mov.u64 	%rd466, device_k1;
	add.s64 	%rd467, %rd466, %rd465;
	ld.global.f64 	%fd1319, [%rd467];
	mul.f64 	%fd1320, %fd1319, 0d3F66C16C16C16C17;
	mov.u64 	%rd468, device_k3;
	add.s64 	%rd469, %rd468, %rd465;
	ld.global.f64 	%fd1321, [%rd469];
	mul.f64 	%fd1322, %fd1321, 0d3F9EA8FD6CCEB75D;
	sub.f64 	%fd1323, %fd1320, %fd1322;
	mov.u64 	%rd470, device_k4;
	add.s64 	%rd471, %rd470, %rd465;
	ld.global.f64 	%fd1324, [%rd471];
	mul.f64 	%fd1325, %fd1324, 0d3F9DE693B17FAFDE;
	sub.f64 	%fd1326, %fd1323, %fd1325;
	mov.u64 	%rd472, device_k5;
	add.s64 	%rd473, %rd472, %rd465;
	ld.global.f64 	%fd1327, [%rd473];
	fma.rn.f64 	%fd1328, %fd1327, 0d3F947AE147AE147B, %fd1326;
	mov.u64 	%rd474, device_k6;
	add.s64 	%rd475, %rd474, %rd465;
	ld.global.f64 	%fd1329, [%rd475];
	fma.rn.f64 	%fd1330, %fd1329, 0d3FA29E4129E4129E, %fd1328;
	mul.f64 	%fd1331, %fd1674, %fd1330;
	mov.u64 	%rd476, device_y_err;
	add.s64 	%rd477, %rd476, %rd465;
	st.global.f64 	[%rd477], %fd1331;
	ld.global.f64 	%fd1332, [%rd467+8];
	mul.f64 	%fd1333, %fd1332, 0d3F66C16C16C16C17;
	ld.global.f64 	%fd1334, [%rd469+8];
	mul.f64 	%fd1335, %fd1334, 0d3F9EA8FD6CCEB75D;
	sub.f64 	%fd1336, %fd1333, %fd1335;
	ld.global.f64 	%fd1337, [%rd471+8];
	mul.f64 	%fd1338, %fd1337, 0d3F9DE693B17FAFDE;
	sub.f64 	%fd1339, %fd1336, %fd1338;
	ld.global.f64 	%fd1340, [%rd473+8];
	fma.rn.f64 	%fd1341, %fd1340, 0d3F947AE147AE147B, %fd1339;
	ld.global.f64 	%fd1342, [%rd475+8];
	fma.rn.f64 	%fd1343, %fd1342, 0d3FA29E4129E4129E, %fd1341;
	mul.f64 	%fd1344, %fd1674, %fd1343;
	st.global.f64 	[%rd477+8], %fd1344;
	ld.global.f64 	%fd1345, [%rd467+16];
	mul.f64 	%fd1346, %fd1345, 0d3F66C16C16C16C17;
	ld.global.f64 	%fd1347, [%rd469+16];
	mul.f64 	%fd1348, %fd1347, 0d3F9EA8FD6CCEB75D;
	sub.f64 	%fd1349, %fd1346, %fd1348;
	ld.global.f64 	%fd1350, [%rd471+16];
	mul.f64 	%fd1351, %fd1350, 0d3F9DE693B17FAFDE;
	sub.f64 	%fd1352, %fd1349, %fd1351;
	ld.global.f64 	%fd1353, [%rd473+16];
	fma.rn.f64 	%fd1354, %fd1353, 0d3F947AE147AE147B, %fd1352;
	ld.global.f64 	%fd1355, [%rd475+16];
	fma.rn.f64 	%fd1356, %fd1355, 0d3FA29E4129E4129E, %fd1354;
	mul.f64 	%fd1357, %fd1674, %fd1356;
	st.global.f64 	[%rd477+16], %fd1357;
	ld.global.f64 	%fd1358, [%rd467+24];
	mul.f64 	%fd1359, %fd1358, 0d3F66C16C16C16C17;
	ld.global.f64 	%fd1360, [%rd469+24];
	mul.f64 	%fd1361, %fd1360, 0d3F9EA8FD6CCEB75D;
	sub.f64 	%fd1362, %fd1359, %fd1361;
	ld.global.f64 	%fd1363, [%rd471+24];
	mul.f64 	%fd1364, %fd1363, 0d3F9DE693B17FAFDE;
	sub.f64 	%fd1365, %fd1362, %fd1364;
	ld.global.f64 	%fd1366, [%rd473+24];
	fma.rn.f64 	%fd1367, %fd1366, 0d3F947AE147AE147B, %fd1365;
	ld.global.f64 	%fd1368, [%rd475+24];
	fma.rn.f64 	%fd1369, %fd1368, 0d3FA29E4129E4129E, %fd1367;
	mul.f64 	%fd1370, %fd1674, %fd1369;
	st.global.f64 	[%rd477+24], %fd1370;
	add.s32 	%r314, %r314, 4;
$L__BB0_121:
	setp.eq.s32 	%p137, %r11, 0;
	@%p137 bra 	$L__BB0_75;
	setp.eq.s32 	%p138, %r12, 0;
	@%p138 bra 	$L__BB0_124;
	mul.wide.u32 	%rd478, %r314, 8;
	mov.u64 	%rd479, device_k1;
	add.s64 	%rd480, %rd479, %rd478;
	ld.global.f64 	%fd1371, [%rd480];
	mul.f64 	%fd1372, %fd1371, 0d3F66C16C16C16C17;
	mov.u64 	%rd481, device_k3;
	add.s64 	%rd482, %rd481, %rd478;
	ld.global.f64 	%fd1373, [%rd482];
	mul.f64 	%fd1374, %fd1373, 0d3F9EA8FD6CCEB75D;
	sub.f64 	%fd1375, %fd1372, %fd1374;
	mov.u64 	%rd483, device_k4;
	add.s64 	%rd484, %rd483, %rd478;
	ld.global.f64 	%fd1376, [%rd484];
	mul.f64 	%fd1377, %fd1376, 0d3F9DE693B17FAFDE;
	sub.f64 	%fd1378, %fd1375, %fd1377;
	mov.u64 	%rd485, device_k5;
	add.s64 	%rd486, %rd485, %rd478;
	ld.global.f64 	%fd1379, [%rd486];
	fma.rn.f64 	%fd1380, %fd1379, 0d3F947AE147AE147B, %fd1378;
	mov.u64 	%rd487, device_k6;
	add.s64 	%rd488, %rd487, %rd478;
	ld.global.f64 	%fd1381, [%rd488];
	fma.rn.f64 	%fd1382, %fd1381, 0d3FA29E4129E4129E, %fd1380;
	mul.f64 	%fd1383, %fd1674, %fd1382;
	mov.u64 	%rd489, device_y_err;
	add.s64 	%rd490, %rd489, %rd478;
	st.global.f64 	[%rd490], %fd1383;
	ld.global.f64 	%fd1384, [%rd480+8];
	mul.f64 	%fd1385, %fd1384, 0d3F66C16C16C16C17;
	ld.global.f64 	%fd1386, [%rd482+8];
	mul.f64 	%fd1387, %fd1386, 0d3F9EA8FD6CCEB75D;
	sub.f64 	%fd1388, %fd1385, %fd1387;
	ld.global.f64 	%fd1389, [%rd484+8];
	mul.f64 	%fd1390, %fd1389, 0d3F9DE693B17FAFDE;
	sub.f64 	%fd1391, %fd1388, %fd1390;
	ld.global.f64 	%fd1392, [%rd486+8];
	fma.rn.f64 	%fd1393, %fd1392, 0d3F947AE147AE147B, %fd1391;
	ld.global.f64 	%fd1394, [%rd488+8];
	fma.rn.f64 	%fd1395, %fd1394, 0d3FA29E4129E4129E, %fd1393;
	mul.f64 	%fd1396, %fd1674, %fd1395;
	st.global.f64 	[%rd490+8], %fd1396;
	add.s32 	%r314, %r314, 2;
$L__BB0_124:
	setp.eq.s32 	%p139, %r15, 0;
	@%p139 bra 	$L__BB0_75;
	mul.wide.u32 	%rd491, %r314, 8;
	mov.u64 	%rd492, device_k1;
	add.s64 	%rd493, %rd492, %rd491;
	ld.global.f64 	%fd1397, [%rd493];
	mov.u64 	%rd494, device_k3;
	add.s64 	%rd495, %rd494, %rd491;
	ld.global.f64 	%fd1398, [%rd495];
	mul.f64 	%fd1399, %fd1398, 0dBF9EA8FD6CCEB75D;
	fma.rn.f64 	%fd1400, %fd1397, 0d3F66C16C16C16C17, %fd1399;
	mov.u64 	%rd496, device_k4;
	add.s64 	%rd497, %rd496, %rd491;
	ld.global.f64 	%fd1401, [%rd497];
	fma.rn.f64 	%fd1402, %fd1401, 0dBF9DE693B17FAFDE, %fd1400;
	mov.u64 	%rd498, device_k5;
	add.s64 	%rd499, %rd498, %rd491;
	ld.global.f64 	%fd1403, [%rd499];
	fma.rn.f64 	%fd1404, %fd1403, 0d3F947AE147AE147B, %fd1402;
	mov.u64 	%rd500, device_k6;
	add.s64 	%rd501, %rd500, %rd491;
	ld.global.f64 	%fd1405, [%rd501];
	fma.rn.f64 	%fd1406, %fd1405, 0d3FA29E4129E4129E, %fd1404;
	mul.f64 	%fd1407, %fd1674, %fd1406;
	mov.u64 	%rd502, device_y_err;
	add.s64 	%rd503, %rd502, %rd491;
	st.global.f64 	[%rd503], %fd1407;
	bra.uni 	$L__BB0_75;
$L__BB0_126:
	setp.lt.u32 	%p123, %r6, 3;
	mov.b32 	%r317, 0;
	@%p123 bra 	$L__BB0_129;
	mov.b32 	%r301, 0;
$L__BB0_128:
	.pragma "nounroll";
	mul.wide.u32 	%rd409, %r301, 8;
	mov.u64 	%rd410, device_k1;
	add.s64 	%rd411, %rd410, %rd409;
	ld.global.f64 	%fd1096, [%rd411];
	mov.u64 	%rd412, device_k3;
	add.s64 	%rd413, %rd412, %rd409;
	ld.global.f64 	%fd1097, [%rd413];
	mul.f64 	%fd1098, %fd1097, 0d3FE09B89459AA352;
	fma.rn.f64 	%fd1099, %fd1096, 0d3FBE573AC901E574, %fd1098;
	mov.u64 	%rd414, device_k4;
	add.s64 	%rd415, %rd414, %rd409;
	ld.global.f64 	%fd1100, [%rd415];
	fma.rn.f64 	%fd1101, %fd1100, 0d3FE0323AAACFD498, %fd1099;
	mov.u64 	%rd416, device_k5;
	add.s64 	%rd417, %rd416, %rd409;
	ld.global.f64 	%fd1102, [%rd417];
	mul.f64 	%fd1103, %fd1102, 0d3FC70A3D70A3D70A;
	sub.f64 	%fd1104, %fd1101, %fd1103;
	mov.u64 	%rd418, device_k6;
	add.s64 	%rd419, %rd418, %rd409;
	ld.global.f64 	%fd1105, [%rd419];
	fma.rn.f64 	%fd1106, %fd1105, 0d3FA29E4129E4129E, %fd1104;
	mov.u64 	%rd420, device_y;
	add.s64 	%rd421, %rd420, %rd409;
	ld.global.f64 	%fd1107, [%rd421];
	fma.rn.f64 	%fd1108, %fd1674, %fd1106, %fd1107;
	st.global.f64 	[%rd421], %fd1108;
	ld.global.f64 	%fd1109, [%rd411+8];
	ld.global.f64 	%fd1110, [%rd413+8];
	mul.f64 	%fd1111, %fd1110, 0d3FE09B89459AA352;
	fma.rn.f64 	%fd1112, %fd1109, 0d3FBE573AC901E574, %fd1111;
	ld.global.f64 	%fd1113, [%rd415+8];
	fma.rn.f64 	%fd1114, %fd1113, 0d3FE0323AAACFD498, %fd1112;
	ld.global.f64 	%fd1115, [%rd417+8];
	mul.f64 	%fd1116, %fd1115, 0d3FC70A3D70A3D70A;
	sub.f64 	%fd1117, %fd1114, %fd1116;
	ld.global.f64 	%fd1118, [%rd419+8];
	fma.rn.f64 	%fd1119, %fd1118, 0d3FA29E4129E4129E, %fd1117;
	ld.global.f64 	%fd1120, [%rd421+8];
	fma.rn.f64 	%fd1121, %fd1674, %fd1119, %fd1120;
	st.global.f64 	[%rd421+8], %fd1121;
	ld.global.f64 	%fd1122, [%rd411+16];
	ld.global.f64 	%fd1123, [%rd413+16];
	mul.f64 	%fd1124, %fd1123, 0d3FE09B89459AA352;
	fma.rn.f64 	%fd1125, %fd1122, 0d3FBE573AC901E574, %fd1124;
	ld.global.f64 	%fd1126, [%rd415+16];
	fma.rn.f64 	%fd1127, %fd1126, 0d3FE0323AAACFD498, %fd1125;
	ld.global.f64 	%fd1128, [%rd417+16];
	mul.f64 	%fd1129, %fd1128, 0d3FC70A3D70A3D70A;
	sub.f64 	%fd1130, %fd1127, %fd1129;
	ld.global.f64 	%fd1131, [%rd419+16];
	fma.rn.f64 	%fd1132, %fd1131, 0d3FA29E4129E4129E, %fd1130;
	ld.global.f64 	%fd1133, [%rd421+16];
	fma.rn.f64 	%fd1134, %fd1674, %fd1132, %fd1133;
	st.global.f64 	[%rd421+16], %fd1134;
	ld.global.f64 	%fd1135, [%rd411+24];
	ld.global.f64 	%fd1136, [%rd413+24];
	mul.f64 	%fd1137, %fd1136, 0d3FE09B89459AA352;
	fma.rn.f64 	%fd1138, %fd1135, 0d3FBE573AC901E574, %fd1137;
	ld.global.f64 	%fd1139, [%rd415+24];
	fma.rn.f64 	%fd1140, %fd1139, 0d3FE0323AAACFD498, %fd1138;
	ld.global.f64 	%fd1141, [%rd417+24];
	mul.f64 	%fd1142, %fd1141, 0d3FC70A3D70A3D70A;
	sub.f64 	%fd1143, %fd1140, %fd1142;
	ld.global.f64 	%fd1144, [%rd419+24];
	fma.rn.f64 	%fd1145, %fd1144, 0d3FA29E4129E4129E, %fd1143;
	ld.global.f64 	%fd1146, [%rd421+24];
	fma.rn.f64 	%fd1147, %fd1674, %fd1145, %fd1146;
	st.global.f64 	[%rd421+24], %fd1147;
	add.s32 	%r301, %r301, 4;
	setp.eq.s32 	%p124, %r301, %r14;
	mov.u32 	%r317, %r14;
	@%p124 bra 	$L__BB0_129;
	bra.uni 	$L__BB0_128;
$L__BB0_129:
	setp.eq.s32 	%p125, %r11, 0;
	@%p125 bra 	$L__BB0_70;
	setp.eq.s32 	%p126, %r12, 0;
	@%p126 bra 	$L__BB0_132;
	mul.wide.u32 	%rd422, %r317, 8;
	mov.u64 	%rd423, device_k1;
	add.s64 	%rd424, %rd423, %rd422;
	ld.global.f64 	%fd1148, [%rd424];
	mov.u64 	%rd425, device_k3;
	add.s64 	%rd426, %rd425, %rd422;
	ld.global.f64 	%fd1149, [%rd426];
	mul.f64 	%fd1150, %fd1149, 0d3FE09B89459AA352;
	fma.rn.f64 	%fd1151, %fd1148, 0d3FBE573AC901E574, %fd1150;
	mov.u64 	%rd427, device_k4;
	add.s64 	%rd428, %rd427, %rd422;
	ld.global.f64 	%fd1152, [%rd428];
	fma.rn.f64 	%fd1153, %fd1152, 0d3FE0323AAACFD498, %fd1151;
	mov.u64 	%rd429, device_k5;
	add.s64 	%rd430, %rd429, %rd422;
	ld.global.f64 	%fd1154, [%rd430];
	mul.f64 	%fd1155, %fd1154, 0d3FC70A3D70A3D70A;
	sub.f64 	%fd1156, %fd1153, %fd1155;
	mov.u64 	%rd431, device_k6;
	add.s64 	%rd432, %rd431, %rd422;
	ld.global.f64 	%fd1157, [%rd432];
	fma.rn.f64 	%fd1158, %fd1157, 0d3FA29E4129E4129E, %fd1156;
	mov.u64 	%rd433, device_y;
	add.s64 	%rd434, %rd433, %rd422;
	ld.global.f64 	%fd1159, [%rd434];
	fma.rn.f64 	%fd1160, %fd1674, %fd1158, %fd1159;
	st.global.f64 	[%rd434], %fd1160;
	ld.global.f64 	%fd1161, [%rd424+8];
	ld.global.f64 	%fd1162, [%rd426+8];
	mul.f64 	%fd1163, %fd1162, 0d3FE09B89459AA352;
	fma.rn.f64 	%fd1164, %fd1161, 0d3FBE573AC901E574, %fd1163;
	ld.global.f64 	%fd1165, [%rd428+8];
	fma.rn.f64 	%fd1166, %fd1165, 0d3FE0323AAACFD498, %fd1164;
	ld.global.f64 	%fd1167, [%rd430+8];
	mul.f64 	%fd1168, %fd1167, 0d3FC70A3D70A3D70A;
	sub.f64 	%fd1169, %fd1166, %fd1168;
	ld.global.f64 	%fd1170, [%rd432+8];
	fma.rn.f64 	%fd1171, %fd1170, 0d3FA29E4129E4129E, %fd1169;
	ld.global.f64 	%fd1172, [%rd434+8];
	fma.rn.f64 	%fd1173, %fd1674, %fd1171, %fd1172;
	st.global.f64 	[%rd434+8], %fd1173;
	add.s32 	%r317, %r317, 2;
$L__BB0_132:
	setp.eq.s32 	%p127, %r15, 0;
	@%p127 bra 	$L__BB0_70;
	mul.wide.u32 	%rd435, %r317, 8;
	mov.u64 	%rd436, device_k1;
	add.s64 	%rd437, %rd436, %rd435;
	ld.global.f64 	%fd1174, [%rd437];
	mov.u64 	%rd438, device_k3;
	add.s64 	%rd439, %rd438, %rd435;
	ld.global.f64 	%fd1175, [%rd439];
	mul.f64 	%fd1176, %fd1175, 0d3FE09B89459AA352;
	fma.rn.f64 	%fd1177, %fd1174, 0d3FBE573AC901E574, %fd1176;
	mov.u64 	%rd440, device_k4;
	add.s64 	%rd441, %rd440, %rd435;
	ld.global.f64 	%fd1178, [%rd441];
	fma.rn.f64 	%fd1179, %fd1178, 0d3FE0323AAACFD498, %fd1177;
	mov.u64 	%rd442, device_k5;
	add.s64 	%rd443, %rd442, %rd435;
	ld.global.f64 	%fd1180, [%rd443];
	fma.rn.f64 	%fd1181, %fd1180, 0dBFC70A3D70A3D70A, %fd1179;
	mov.u64 	%rd444, device_k6;
	add.s64 	%rd445, %rd444, %rd435;
	ld.global.f64 	%fd1182, [%rd445];
	fma.rn.f64 	%fd1183, %fd1182, 0d3FA29E4129E4129E, %fd1181;
	mov.u64 	%rd446, device_y;
	add.s64 	%rd447, %rd446, %rd435;
	ld.global.f64 	%fd1184, [%rd447];
	fma.rn.f64 	%fd1185, %fd1674, %fd1183, %fd1184;
	st.global.f64 	[%rd447], %fd1185;
	bra.uni 	$L__BB0_70;
$L__BB0_134:
	setp.lt.u32 	%p109, %r6, 3;
	mov.b32 	%r319, 0;
	@%p109 bra 	$L__BB0_137;
	mov.b32 	%r297, 0;
$L__BB0_136:
	.pragma "nounroll";
	mul.wide.u32 	%rd356, %r297, 8;
	mov.u64 	%rd357, device_y;
	add.s64 	%rd358, %rd357, %rd356;
	ld.global.f64 	%fd938, [%rd358];
	mov.u64 	%rd359, device_k1;
	add.s64 	%rd360, %rd359, %rd356;
	ld.global.f64 	%fd939, [%rd360];
	mul.f64 	%fd940, %fd939, 0d3FD2F684BDA12F68;
	mov.u64 	%rd361, device_k2;
	add.s64 	%rd362, %rd361, %rd356;
	ld.global.f64 	%fd941, [%rd362];
	add.f64 	%fd942, %fd941, %fd941;
	sub.f64 	%fd943, %fd942, %fd940;
	mov.u64 	%rd363, device_k3;
	add.s64 	%rd364, %rd363, %rd356;
	ld.global.f64 	%fd944, [%rd364];
	mul.f64 	%fd945, %fd944, 0d3FF61B58BA0961B6;
	sub.f64 	%fd946, %fd943, %fd945;
	mov.u64 	%rd365, device_k4;
	add.s64 	%rd366, %rd365, %rd356;
	ld.global.f64 	%fd947, [%rd366];
	fma.rn.f64 	%fd948, %fd947, 0d3FDCFD813F604FD8, %fd946;
	mov.u64 	%rd367, device_k5;
	add.s64 	%rd368, %rd367, %rd356;
	ld.global.f64 	%fd949, [%rd368];
	mul.f64 	%fd950, %fd949, 0d3FD199999999999A;
	sub.f64 	%fd951, %fd948, %fd950;
	fma.rn.f64 	%fd952, %fd1674, %fd951, %fd938;
	mov.u64 	%rd369, device_y_tmp;
	add.s64 	%rd370, %rd369, %rd356;
	st.global.f64 	[%rd370], %fd952;
	ld.global.f64 	%fd953, [%rd358+8];
	ld.global.f64 	%fd954, [%rd360+8];
	mul.f64 	%fd955, %fd954, 0d3FD2F684BDA12F68;
	ld.global.f64 	%fd956, [%rd362+8];
	add.f64 	%fd957, %fd956, %fd956;
	sub.f64 	%fd958, %fd957, %fd955;
	ld.global.f64 	%fd959, [%rd364+8];
	mul.f64 	%fd960, %fd959, 0d3FF61B58BA0961B6;
	sub.f64 	%fd961, %fd958, %fd960;
	ld.global.f64 	%fd962, [%rd366+8];
	fma.rn.f64 	%fd963, %fd962, 0d3FDCFD813F604FD8, %fd961;
	ld.global.f64 	%fd964, [%rd368+8];
	mul.f64 	%fd965, %fd964, 0d3FD199999999999A;
	sub.f64 	%fd966, %fd963, %fd965;
	fma.rn.f64 	%fd967, %fd1674, %fd966, %fd953;
	st.global.f64 	[%rd370+8], %fd967;
	ld.global.f64 	%fd968, [%rd358+16];
	ld.global.f64 	%fd969, [%rd360+16];
	mul.f64 	%fd970, %fd969, 0d3FD2F684BDA12F68;
	ld.global.f64 	%fd971, [%rd362+16];
	add.f64 	%fd972, %fd971, %fd971;
	sub.f64 	%fd973, %fd972, %fd970;
	ld.global.f64 	%fd974, [%rd364+16];
	mul.f64 	%fd975, %fd974, 0d3FF61B58BA0961B6;
	sub.f64 	%fd976, %fd973, %fd975;
	ld.global.f64 	%fd977, [%rd366+16];
	fma.rn.f64 	%fd978, %fd977, 0d3FDCFD813F604FD8, %fd976;
	ld.global.f64 	%fd979, [%rd368+16];
	mul.f64 	%fd980, %fd979, 0d3FD199999999999A;
	sub.f64 	%fd981, %fd978, %fd980;
	fma.rn.f64 	%fd982, %fd1674, %fd981, %fd968;
	st.global.f64 	[%rd370+16], %fd982;
	ld.global.f64 	%fd983, [%rd358+24];
	ld.global.f64 	%fd984, [%rd360+24];
	mul.f64 	%fd985, %fd984, 0d3FD2F684BDA12F68;
	ld.global.f64 	%fd986, [%rd362+24];
	add.f64 	%fd987, %fd986, %fd986;
	sub.f64 	%fd988, %fd987, %fd985;
	ld.global.f64 	%fd989, [%rd364+24];
	mul.f64 	%fd990, %fd989, 0d3FF61B58BA0961B6;
	sub.f64 	%fd991, %fd988, %fd990;
	ld.global.f64 	%fd992, [%rd366+24];
	fma.rn.f64 	%fd993, %fd992, 0d3FDCFD813F604FD8, %fd991;
	ld.global.f64 	%fd994, [%rd368+24];
	mul.f64 	%fd995, %fd994, 0d3FD199999999999A;
	sub.f64 	%fd996, %fd993, %fd995;
	fma.rn.f64 	%fd997, %fd1674, %fd996, %fd983;
	st.global.f64 	[%rd370+24], %fd997;
	add.s32 	%r297, %r297, 4;
	setp.eq.s32 	%p110, %r297, %r14;
	mov.u32 	%r319, %r14;
	@%p110 bra 	$L__BB0_137;
	bra.uni 	$L__BB0_136;
$L__BB0_137:
	setp.eq.s32 	%p111, %r11, 0;
	@%p111 bra 	$L__BB0_60;
	setp.eq.s32 	%p112, %r12, 0;
	@%p112 bra 	$L__BB0_140;
	mul.wide.u32 	%rd371, %r319, 8;
	mov.u64 	%rd372, device_y;
	add.s64 	%rd373, %rd372, %rd371;
	ld.global.f64 	%fd998, [%rd373];
	mov.u64 	%rd374, device_k1;
	add.s64 	%rd375, %rd374, %rd371;
	ld.global.f64 	%fd999, [%rd375];
	mul.f64 	%fd1000, %fd999, 0d3FD2F684BDA12F68;
	mov.u64 	%rd376, device_k2;
	add.s64 	%rd377, %rd376, %rd371;
	ld.global.f64 	%fd1001, [%rd377];
	add.f64 	%fd1002, %fd1001, %fd1001;
	sub.f64 	%fd1003, %fd1002, %fd1000;
	mov.u64 	%rd378, device_k3;
	add.s64 	%rd379, %rd378, %rd371;
	ld.global.f64 	%fd1004, [%rd379];
	mul.f64 	%fd1005, %fd1004, 0d3FF61B58BA0961B6;
	sub.f64 	%fd1006, %fd1003, %fd1005;
	mov.u64 	%rd380, device_k4;
	add.s64 	%rd381, %rd380, %rd371;
	ld.global.f64 	%fd1007, [%rd381];
	fma.rn.f64 	%fd1008, %fd1007, 0d3FDCFD813F604FD8, %fd1006;
	mov.u64 	%rd382, device_k5;
	add.s64 	%rd383, %rd382, %rd371;
	ld.global.f64 	%fd1009, [%rd383];
	mul.f64 	%fd1010, %fd1009, 0d3FD199999999999A;
	sub.f64 	%fd1011, %fd1008, %fd1010;
	fma.rn.f64 	%fd1012, %fd1674, %fd1011, %fd998;
	mov.u64 	%rd384, device_y_tmp;
	add.s64 	%rd385, %rd384, %rd371;
	st.global.f64 	[%rd385], %fd1012;
	ld.global.f64 	%fd1013, [%rd373+8];
	ld.global.f64 	%fd1014, [%rd375+8];
	mul.f64 	%fd1015, %fd1014, 0d3FD2F684BDA12F68;
	ld.global.f64 	%fd1016, [%rd377+8];
	add.f64 	%fd1017, %fd1016, %fd1016;
	sub.f64 	%fd1018, %fd1017, %fd1015;
	ld.global.f64 	%fd1019, [%rd379+8];
	mul.f64 	%fd1020, %fd1019, 0d3FF61B58BA0961B6;
	sub.f64 	%fd1021, %fd1018, %fd1020;
	ld.global.f64 	%fd1022, [%rd381+8];
	fma.rn.f64 	%fd1023, %fd1022, 0d3FDCFD813F604FD8, %fd1021;
	ld.global.f64 	%fd1024, [%rd383+8];
	mul.f64 	%fd1025, %fd1024, 0d3FD199999999999A;
	sub.f64 	%fd1026, %fd1023, %fd1025;
	fma.rn.f64 	%fd1027, %fd1674, %fd1026, %fd1013;
	st.global.f64 	[%rd385+8], %fd1027;
	add.s32 	%r319, %r319, 2;
$L__BB0_140:
	setp.eq.s32 	%p113, %r15, 0;
	@%p113 bra 	$L__BB0_60;
	mul.wide.u32 	%rd386, %r319, 8;
	mov.u64 	%rd387, device_y;
	add.s64 	%rd388, %rd387, %rd386;
	ld.global.f64 	%fd1028, [%rd388];
	mov.u64 	%rd389, device_k1;
	add.s64 	%rd390, %rd389, %rd386;
	ld.global.f64 	%fd1029, [%rd390];
	mul.f64 	%fd1030, %fd1029, 0dBFD2F684BDA12F68;
	mov.u64 	%rd391, device_k2;
	add.s64 	%rd392, %rd391, %rd386;
	ld.global.f64 	%fd1031, [%rd392];
	fma.rn.f64 	%fd1032, %fd1031, 0d4000000000000000, %fd1030;
	mov.u64 	%rd393, device_k3;
	add.s64 	%rd394, %rd393, %rd386;
	ld.global.f64 	%fd1033, [%rd394];
	fma.rn.f64 	%fd1034, %fd1033, 0dBFF61B58BA0961B6, %fd1032;
	mov.u64 	%rd395, device_k4;
	add.s64 	%rd396, %rd395, %rd386;
	ld.global.f64 	%fd1035, [%rd396];
	fma.rn.f64 	%fd1036, %fd1035, 0d3FDCFD813F604FD8, %fd1034;
	mov.u64 	%rd397, device_k5;
	add.s64 	%rd398, %rd397, %rd386;
	ld.global.f64 	%fd1037, [%rd398];
	fma.rn.f64 	%fd1038, %fd1037, 0dBFD199999999999A, %fd1036;
	fma.rn.f64 	%fd1039, %fd1674, %fd1038, %fd1028;
	mov.u64 	%rd399, device_y_tmp;
	add.s64 	%rd400, %rd399, %rd386;
	st.global.f64 	[%rd400], %fd1039;
	bra.uni 	$L__BB0_60;
$L__BB0_142:
	setp.lt.u32 	%p93, %r6, 7;
	mov.b32 	%r321, 0;
	@%p93 bra 	$L__BB0_145;
	mov.b32 	%r293, 0;
$L__BB0_144:
	.pragma "nounroll";
	mul.wide.u32 	%rd296, %r293, 8;
	mov.u64 	%rd297, device_y;
	add.s64 	%rd298, %rd297, %rd296;
	ld.global.f64 	%fd705, [%rd298];
	mov.u64 	%rd299, device_k1;
	add.s64 	%rd300, %rd299, %rd296;
	ld.global.f64 	%fd706, [%rd300];
	mul.f64 	%fd707, %fd706, 0d4000425ED097B426;
	mov.u64 	%rd301, device_k2;
	add.s64 	%rd302, %rd301, %rd296;
	ld.global.f64 	%fd708, [%rd302];
	mul.f64 	%fd709, %fd708, 0d4020000000000000;
	sub.f64 	%fd710, %fd707, %fd709;
	mov.u64 	%rd303, device_k3;
	add.s64 	%rd304, %rd303, %rd296;
	ld.global.f64 	%fd711, [%rd304];
	fma.rn.f64 	%fd712, %fd711, 0d401CB1A72C69CB1A, %fd710;
	mov.u64 	%rd305, device_k4;
	add.s64 	%rd306, %rd305, %rd296;
	ld.global.f64 	%fd713, [%rd306];
	mul.f64 	%fd714, %fd713, 0d3FCA5AD296B4A5AD;
	sub.f64 	%fd715, %fd712, %fd714;
	fma.rn.f64 	%fd716, %fd1674, %fd715, %fd705;
	mov.u64 	%rd307, device_y_tmp;
	add.s64 	%rd308, %rd307, %rd296;
	st.global.f64 	[%rd308], %fd716;
	ld.global.f64 	%fd717, [%rd298+8];
	ld.global.f64 	%fd718, [%rd300+8];
	mul.f64 	%fd719, %fd718, 0d4000425ED097B426;
	ld.global.f64 	%fd720, [%rd302+8];
	mul.f64 	%fd721, %fd720, 0d4020000000000000;
	sub.f64 	%fd722, %fd719, %fd721;
	ld.global.f64 	%fd723, [%rd304+8];
	fma.rn.f64 	%fd724, %fd723, 0d401CB1A72C69CB1A, %fd722;
	ld.global.f64 	%fd725, [%rd306+8];
	mul.f64 	%fd726, %fd725, 0d3FCA5AD296B4A5AD;
	sub.f64 	%fd727, %fd724, %fd726;
	fma.rn.f64 	%fd728, %fd1674, %fd727, %fd717;
	st.global.f64 	[%rd308+8], %fd728;
	ld.global.f64 	%fd729, [%rd298+16];
	ld.global.f64 	%fd730, [%rd300+16];
	mul.f64 	%fd731, %fd730, 0d4000425ED097B426;
	ld.global.f64 	%fd732, [%rd302+16];
	mul.f64 	%fd733, %fd732, 0d4020000000000000;
	sub.f64 	%fd734, %fd731, %fd733;
	ld.global.f64 	%fd735, [%rd304+16];
	fma.rn.f64 	%fd736, %fd735, 0d401CB1A72C69CB1A, %fd734;
	ld.global.f64 	%fd737, [%rd306+16];
	mul.f64 	%fd738, %fd737, 0d3FCA5AD296B4A5AD;
	sub.f64 	%fd739, %fd736, %fd738;
	fma.rn.f64 	%fd740, %fd1674, %fd739, %fd729;
	st.global.f64 	[%rd308+16], %fd740;
	ld.global.f64 	%fd741, [%rd298+24];
	ld.global.f64 	%fd742, [%rd300+24];
	mul.f64 	%fd743, %fd742, 0d4000425ED097B426;
	ld.global.f64 	%fd744, [%rd302+24];
	mul.f64 	%fd745, %fd744, 0d4020000000000000;
	sub.f64 	%fd746, %fd743, %fd745;
	ld.global.f64 	%fd747, [%rd304+24];
	fma.rn.f64 	%fd748, %fd747, 0d401CB1A72C69CB1A, %fd746;
	ld.global.f64 	%fd749, [%rd306+24];
	mul.f64 	%fd750, %fd749, 0d3FCA5AD296B4A5AD;
	sub.f64 	%fd751, %fd748, %fd750;
	fma.rn.f64 	%fd752, %fd1674, %fd751, %fd741;
	st.global.f64 	[%rd308+24], %fd752;
	ld.global.f64 	%fd753, [%rd298+32];
	ld.global.f64 	%fd754, [%rd300+32];
	mul.f64 	%fd755, %fd754, 0d4000425ED097B426;
	ld.global.f64 	%fd756, [%rd302+32];
	mul.f64 	%fd757, %fd756, 0d4020000000000000;
	sub.f64 	%fd758, %fd755, %fd757;
	ld.global.f64 	%fd759, [%rd304+32];
	fma.rn.f64 	%fd760, %fd759, 0d401CB1A72C69CB1A, %fd758;
	ld.global.f64 	%fd761, [%rd306+32];
	mul.f64 	%fd762, %fd761, 0d3FCA5AD296B4A5AD;
	sub.f64 	%fd763, %fd760, %fd762;
	fma.rn.f64 	%fd764, %fd1674, %fd763, %fd753;
	st.global.f64 	[%rd308+32], %fd764;
	ld.global.f64 	%fd765, [%rd298+40];
	ld.global.f64 	%fd766, [%rd300+40];
	mul.f64 	%fd767, %fd766, 0d4000425ED097B426;
	ld.global.f64 	%fd768, [%rd302+40];
	mul.f64 	%fd769, %fd768, 0d4020000000000000;
	sub.f64 	%fd770, %fd767, %fd769;
	ld.global.f64 	%fd771, [%rd304+40];
	fma.rn.f64 	%fd772, %fd771, 0d401CB1A72C69CB1A, %fd770;
	ld.global.f64 	%fd773, [%rd306+40];
	mul.f64 	%fd774, %fd773, 0d3FCA5AD296B4A5AD;
	sub.f64 	%fd775, %fd772, %fd774;
	fma.rn.f64 	%fd776, %fd1674, %fd775, %fd765;
	st.global.f64 	[%rd308+40], %fd776;
	ld.global.f64 	%fd777, [%rd298+48];
	ld.global.f64 	%fd778, [%rd300+48];
	mul.f64 	%fd779, %fd778, 0d4000425ED097B426;
	ld.global.f64 	%fd780, [%rd302+48];
	mul.f64 	%fd781, %fd780, 0d4020000000000000;
	sub.f64 	%fd782, %fd779, %fd781;
	ld.global.f64 	%fd783, [%rd304+48];
	fma.rn.f64 	%fd784, %fd783, 0d401CB1A72C69CB1A, %fd782;
	ld.global.f64 	%fd785, [%rd306+48];
	mul.f64 	%fd786, %fd785, 0d3FCA5AD296B4A5AD;
	sub.f64 	%fd787, %fd784, %fd786;
	fma.rn.f64 	%fd788, %fd1674, %fd787, %fd777;
	st.global.f64 	[%rd308+48], %fd788;
	ld.global.f64 	%fd789, [%rd298+56];
	ld.global.f64 	%fd790, [%rd300+56];
	mul.f64 	%fd791, %fd790, 0d4000425ED097B426;
	ld.global.f64 	%fd792, [%rd302+56];
	mul.f64 	%fd793, %fd792, 0d4020000000000000;
	sub.f64 	%fd794, %fd791, %fd793;
	ld.global.f64 	%fd795, [%rd304+56];
	fma.rn.f64 	%fd796, %fd795, 0d401CB1A72C69CB1A, %fd794;
	ld.global.f64 	%fd797, [%rd306+56];
	mul.f64 	%fd798, %fd797, 0d3FCA5AD296B4A5AD;
	sub.f64 	%fd799, %fd796, %fd798;
	fma.rn.f64 	%fd800, %fd1674, %fd799, %fd789;
	st.global.f64 	[%rd308+56], %fd800;
	add.s32 	%r293, %r293, 8;
	setp.eq.s32 	%p94, %r293, %r16;
	mov.u32 	%r321, %r16;
	@%p94 bra 	$L__BB0_145;
	bra.uni 	$L__BB0_144;
$L__BB0_145:
	setp.eq.s32 	%p95, %r9, 0;
	@%p95 bra 	$L__BB0_50;
	setp.lt.u32 	%p96, %r10, 3;
	@%p96 bra 	$L__BB0_148;
	mul.wide.u32 	%rd309, %r321, 8;
	mov.u64 	%rd310, device_y;
	add.s64 	%rd311, %rd310, %rd309;
	ld.global.f64 	%fd801, [%rd311];
	mov.u64 	%rd312, device_k1;
	add.s64 	%rd313, %rd312, %rd309;
	ld.global.f64 	%fd802, [%rd313];
	mul.f64 	%fd803, %fd802, 0d4000425ED097B426;
	mov.u64 	%rd314, device_k2;
	add.s64 	%rd315, %rd314, %rd309;
	ld.global.f64 	%fd804, [%rd315];
	mul.f64 	%fd805, %fd804, 0d4020000000000000;
	sub.f64 	%fd806, %fd803, %fd805;
	mov.u64 	%rd316, device_k3;
	add.s64 	%rd317, %rd316, %rd309;
	ld.global.f64 	%fd807, [%rd317];
	fma.rn.f64 	%fd808, %fd807, 0d401CB1A72C69CB1A, %fd806;
	mov.u64 	%rd318, device_k4;
	add.s64 	%rd319, %rd318, %rd309;
	ld.global.f64 	%fd809, [%rd319];
	mul.f64 	%fd810, %fd809, 0d3FCA5AD296B4A5AD;
	sub.f64 	%fd811, %fd808, %fd810;
	fma.rn.f64 	%fd812, %fd1674, %fd811, %fd801;
	mov.u64 	%rd320, device_y_tmp;
	add.s64 	%rd321, %rd320, %rd309;
	st.global.f64 	[%rd321], %fd812;
	ld.global.f64 	%fd813, [%rd311+8];
	ld.global.f64 	%fd814, [%rd313+8];
	mul.f64 	%fd815, %fd814, 0d4000425ED097B426;
	ld.global.f64 	%fd816, [%rd315+8];
	mul.f64 	%fd817, %fd816, 0d4020000000000000;
	sub.f64 	%fd818, %fd815, %fd817;
	ld.global.f64 	%fd819, [%rd317+8];
	fma.rn.f64 	%fd820, %fd819, 0d401CB1A72C69CB1A, %fd818;
	ld.global.f64 	%fd821, [%rd319+8];
	mul.f64 	%fd822, %fd821, 0d3FCA5AD296B4A5AD;
	sub.f64 	%fd823, %fd820, %fd822;
	fma.rn.f64 	%fd824, %fd1674, %fd823, %fd813;
	st.global.f64 	[%rd321+8], %fd824;
	ld.global.f64 	%fd825, [%rd311+16];
	ld.global.f64 	%fd826, [%rd313+16];
	mul.f64 	%fd827, %fd826, 0d4000425ED097B426;
	ld.global.f64 	%fd828, [%rd315+16];
	mul.f64 	%fd829, %fd828, 0d4020000000000000;
	sub.f64 	%fd830, %fd827, %fd829;
	ld.global.f64 	%fd831, [%rd317+16];
	fma.rn.f64 	%fd832, %fd831, 0d401CB1A72C69CB1A, %fd830;
	ld.global.f64 	%fd833, [%rd319+16];
	mul.f64 	%fd834, %fd833, 0d3FCA5AD296B4A5AD;
	sub.f64 	%fd835, %fd832, %fd834;
	fma.rn.f64 	%fd836, %fd1674, %fd835, %fd825;
	st.global.f64 	[%rd321+16], %fd836;
	ld.global.f64 	%fd837, [%rd311+24];
	ld.global.f64 	%fd838, [%rd313+24];
	mul.f64 	%fd839, %fd838, 0d4000425ED097B426;
	ld.global.f64 	%fd840, [%rd315+24];
	mul.f64 	%fd841, %fd840, 0d4020000000000000;
	sub.f64 	%fd842, %fd839, %fd841;
	ld.global.f64 	%fd843, [%rd317+24];
	fma.rn.f64 	%fd844, %fd843, 0d401CB1A72C69CB1A, %fd842;
	ld.global.f64 	%fd845, [%rd319+24];
	mul.f64 	%fd846, %fd845, 0d3FCA5AD296B4A5AD;
	sub.f64 	%fd847, %fd844, %fd846;
	fma.rn.f64 	%fd848, %fd1674, %fd847, %fd837;
	st.global.f64 	[%rd321+24], %fd848;
	add.s32 	%r321, %r321, 4;
$L__BB0_148:
	setp.eq.s32 	%p97, %r11, 0;
	@%p97 bra 	$L__BB0_50;
	setp.eq.s32 	%p98, %r12, 0;
	@%p98 bra 	$L__BB0_151;
	mul.wide.u32 	%rd322, %r321, 8;
	mov.u64 	%rd323, device_y;
	add.s64 	%rd324, %rd323, %rd322;
	ld.global.f64 	%fd849, [%rd324];
	mov.u64 	%rd325, device_k1;
	add.s64 	%rd326, %rd325, %rd322;
	ld.global.f64 	%fd850, [%rd326];
	mul.f64 	%fd851, %fd850, 0d4000425ED097B426;
	mov.u64 	%rd327, device_k2;
	add.s64 	%rd328, %rd327, %rd322;
	ld.global.f64 	%fd852, [%rd328];
	mul.f64 	%fd853, %fd852, 0d4020000000000000;
	sub.f64 	%fd854, %fd851, %fd853;
	mov.u64 	%rd329, device_k3;
	add.s64 	%rd330, %rd329, %rd322;
	ld.global.f64 	%fd855, [%rd330];
	fma.rn.f64 	%fd856, %fd855, 0d401CB1A72C69CB1A, %fd854;
	mov.u64 	%rd331, device_k4;
	add.s64 	%rd332, %rd331, %rd322;
	ld.global.f64 	%fd857, [%rd332];
	mul.f64 	%fd858, %fd857, 0d3FCA5AD296B4A5AD;
	sub.f64 	%fd859, %fd856, %fd858;
	fma.rn.f64 	%fd860, %fd1674, %fd859, %fd849;
	mov.u64 	%rd333, device_y_tmp;
	add.s64 	%rd334, %rd333, %rd322;
	st.global.f64 	[%rd334], %fd860;
	ld.global.f64 	%fd861, [%rd324+8];
	ld.global.f64 	%fd862, [%rd326+8];
	mul.f64 	%fd863, %fd862, 0d4000425ED097B426;
	ld.global.f64 	%fd864, [%rd328+8];
	mul.f64 	%fd865, %fd864, 0d4020000000000000;
	sub.f64 	%fd866, %fd863, %fd865;
	ld.global.f64 	%fd867, [%rd330+8];
	fma.rn.f64 	%fd868, %fd867, 0d401CB1A72C69CB1A, %fd866;
	ld.global.f64 	%fd869, [%rd332+8];
	mul.f64 	%fd870, %fd869, 0d3FCA5AD296B4A5AD;
	sub.f64 	%fd871, %fd868, %fd870;
	fma.rn.f64 	%fd872, %fd1674, %fd871, %fd861;
	st.global.f64 	[%rd334+8], %fd872;
	add.s32 	%r321, %r321, 2;
$L__BB0_151:
	setp.eq.s32 	%p99, %r15, 0;
	@%p99 bra 	$L__BB0_50;
	mul.wide.u32 	%rd335, %r321, 8;
	mov.u64 	%rd336, device_y;
	add.s64 	%rd337, %rd336, %rd335;
	ld.global.f64 	%fd873, [%rd337];
	mov.u64 	%rd338, device_k1;
	add.s64 	%rd339, %rd338, %rd335;
	ld.global.f64 	%fd874, [%rd339];
	mov.u64 	%rd340, device_k2;
	add.s64 	%rd341, %rd340, %rd335;
	ld.global.f64 	%fd875, [%rd341];
	mul.f64 	%fd876, %fd875, 0dC020000000000000;
	fma.rn.f64 	%fd877, %fd874, 0d4000425ED097B426, %fd876;
	mov.u64 	%rd342, device_k3;
	add.s64 	%rd343, %rd342, %rd335;
	ld.global.f64 	%fd878, [%rd343];
	fma.rn.f64 	%fd879, %fd878, 0d401CB1A72C69CB1A, %fd877;
	mov.u64 	%rd344, device_k4;
	add.s64 	%rd345, %rd344, %rd335;
	ld.global.f64 	%fd880, [%rd345];
	fma.rn.f64 	%fd881, %fd880, 0dBFCA5AD296B4A5AD, %fd879;
	fma.rn.f64 	%fd882, %fd1674, %fd881, %fd873;
	mov.u64 	%rd346, device_y_tmp;
	add.s64 	%rd347, %rd346, %rd335;
	st.global.f64 	[%rd347], %fd882;
	bra.uni 	$L__BB0_50;
$L__BB0_153:
	setp.lt.u32 	%p77, %r6, 7;
	mov.b32 	%r324, 0;
	@%p77 bra 	$L__BB0_156;
	mov.b32 	%r289, 0;
$L__BB0_155:
	.pragma "nounroll";
	mul.wide.u32 	%rd244, %r289, 8;
	mov.u64 	%rd245, device_y;
	add.s64 	%rd246, %rd245, %rd244;
	ld.global.f64 	%fd515, [%rd246];
	mov.u64 	%rd247, device_k1;
	add.s64 	%rd248, %rd247, %rd244;
	ld.global.f64 	%fd516, [%rd248];
	mul.f64 	%fd517, %fd516, 0d3FEC23E39189614C;
	mov.u64 	%rd249, device_k2;
	add.s64 	%rd250, %rd249, %rd244;
	ld.global.f64 	%fd518, [%rd250];
	mul.f64 	%fd519, %fd518, 0d400A37B2A108BD3C;
	sub.f64 	%fd520, %fd517, %fd519;
	mov.u64 	%rd251, device_k3;
	add.s64 	%rd252, %rd251, %rd244;
	ld.global.f64 	%fd521, [%rd252];
	fma.rn.f64 	%fd522, %fd521, 0d400A912FE408DB10, %fd520;
	fma.rn.f64 	%fd523, %fd1674, %fd522, %fd515;
	mov.u64 	%rd253, device_y_tmp;
	add.s64 	%rd254, %rd253, %rd244;
	st.global.f64 	[%rd254], %fd523;
	ld.global.f64 	%fd524, [%rd246+8];
	ld.global.f64 	%fd525, [%rd248+8];
	mul.f64 	%fd526, %fd525, 0d3FEC23E39189614C;
	ld.global.f64 	%fd527, [%rd250+8];
	mul.f64 	%fd528, %fd527, 0d400A37B2A108BD3C;
	sub.f64 	%fd529, %fd526, %fd528;
	ld.global.f64 	%fd530, [%rd252+8];
	fma.rn.f64 	%fd531, %fd530, 0d400A912FE408DB10, %fd529;
	fma.rn.f64 	%fd532, %fd1674, %fd531, %fd524;
	st.global.f64 	[%rd254+8], %fd532;
	ld.global.f64 	%fd533, [%rd246+16];
	ld.global.f64 	%fd534, [%rd248+16];
	mul.f64 	%fd535, %fd534, 0d3FEC23E39189614C;
	ld.global.f64 	%fd536, [%rd250+16];
	mul.f64 	%fd537, %fd536, 0d400A37B2A108BD3C;
	sub.f64 	%fd538, %fd535, %fd537;
	ld.global.f64 	%fd539, [%rd252+16];
	fma.rn.f64 	%fd540, %fd539, 0d400A912FE408DB10, %fd538;
	fma.rn.f64 	%fd541, %fd1674, %fd540, %fd533;
	st.global.f64 	[%rd254+16], %fd541;
	ld.global.f64 	%fd542, [%rd246+24];
	ld.global.f64 	%fd543, [%rd248+24];
	mul.f64 	%fd544, %fd543, 0d3FEC23E39189614C;
	ld.global.f64 	%fd545, [%rd250+24];
	mul.f64 	%fd546, %fd545, 0d400A37B2A108BD3C;
	sub.f64 	%fd547, %fd544, %fd546;
	ld.global.f64 	%fd548, [%rd252+24];
	fma.rn.f64 	%fd549, %fd548, 0d400A912FE408DB10, %fd547;
	fma.rn.f64 	%fd550, %fd1674, %fd549, %fd542;
	st.global.f64 	[%rd254+24], %fd550;
	ld.global.f64 	%fd551, [%rd246+32];
	ld.global.f64 	%fd552, [%rd248+32];
	mul.f64 	%fd553, %fd552, 0d3FEC23E39189614C;
	ld.global.f64 	%fd554, [%rd250+32];
	mul.f64 	%fd555, %fd554, 0d400A37B2A108BD3C;
	sub.f64 	%fd556, %fd553, %fd555;
	ld.global.f64 	%fd557, [%rd252+32];
	fma.rn.f64 	%fd558, %fd557, 0d400A912FE408DB10, %fd556;
	fma.rn.f64 	%fd559, %fd1674, %fd558, %fd551;
	st.global.f64 	[%rd254+32], %fd559;
	ld.global.f64 	%fd560, [%rd246+40];
	ld.global.f64 	%fd561, [%rd248+40];
	mul.f64 	%fd562, %fd561, 0d3FEC23E39189614C;
	ld.global.f64 	%fd563, [%rd250+40];
	mul.f64 	%fd564, %fd563, 0d400A37B2A108BD3C;
	sub.f64 	%fd565, %fd562, %fd564;
	ld.global.f64 	%fd566, [%rd252+40];
	fma.rn.f64 	%fd567, %fd566, 0d400A912FE408DB10, %fd565;
	fma.rn.f64 	%fd568, %fd1674, %fd567, %fd560;
	st.global.f64 	[%rd254+40], %fd568;
	ld.global.f64 	%fd569, [%rd246+48];
	ld.global.f64 	%fd570, [%rd248+48];
	mul.f64 	%fd571, %fd570, 0d3FEC23E39189614C;
	ld.global.f64 	%fd572, [%rd250+48];
	mul.f64 	%fd573, %fd572, 0d400A37B2A108BD3C;
	sub.f64 	%fd574, %fd571, %fd573;
	ld.global.f64 	%fd575, [%rd252+48];
	fma.rn.f64 	%fd576, %fd575, 0d400A912FE408DB10, %fd574;
	fma.rn.f64 	%fd577, %fd1674, %fd576, %fd569;
	st.global.f64 	[%rd254+48], %fd577;
	ld.global.f64 	%fd578, [%rd246+56];
	ld.global.f64 	%fd579, [%rd248+56];
	mul.f64 	%fd580, %fd579, 0d3FEC23E39189614C;
	ld.global.f64 	%fd581, [%rd250+56];
	mul.f64 	%fd582, %fd581, 0d400A37B2A108BD3C;
	sub.f64 	%fd583, %fd580, %fd582;
	ld.global.f64 	%fd584, [%rd252+56];
	fma.rn.f64 	%fd585, %fd584, 0d400A912FE408DB10, %fd583;
	fma.rn.f64 	%fd586, %fd1674, %fd585, %fd578;
	st.global.f64 	[%rd254+56], %fd586;
	add.s32 	%r289, %r289, 8;
	setp.eq.s32 	%p78, %r289, %r16;
	mov.u32 	%r324, %r16;
	@%p78 bra 	$L__BB0_156;
	bra.uni 	$L__BB0_155;
$L__BB0_156:
	setp.eq.s32 	%p79, %r9, 0;
	@%p79 bra 	$L__BB0_40;
	setp.lt.u32 	%p80, %r10, 3;
	@%p80 bra 	$L__BB0_159;
	mul.wide.u32 	%rd255, %r324, 8;
	mov.u64 	%rd256, device_y;
	add.s64 	%rd257, %rd256, %rd255;
	ld.global.f64 	%fd587, [%rd257];
	mov.u64 	%rd258, device_k1;
	add.s64 	%rd259, %rd258, %rd255;
	ld.global.f64 	%fd588, [%rd259];
	mul.f64 	%fd589, %fd588, 0d3FEC23E39189614C;
	mov.u64 	%rd260, device_k2;
	add.s64 	%rd261, %rd260, %rd255;
	ld.global.f64 	%fd590, [%rd261];
	mul.f64 	%fd591, %fd590, 0d400A37B2A108BD3C;
	sub.f64 	%fd592, %fd589, %fd591;
	mov.u64 	%rd262, device_k3;
	add.s64 	%rd263, %rd262, %rd255;
	ld.global.f64 	%fd593, [%rd263];
	fma.rn.f64 	%fd594, %fd593, 0d400A912FE408DB10, %fd592;
	fma.rn.f64 	%fd595, %fd1674, %fd594, %fd587;
	mov.u64 	%rd264, device_y_tmp;
	add.s64 	%rd265, %rd264, %rd255;
	st.global.f64 	[%rd265], %fd595;
	ld.global.f64 	%fd596, [%rd257+8];
	ld.global.f64 	%fd597, [%rd259+8];
	mul.f64 	%fd598, %fd597, 0d3FEC23E39189614C;
	ld.global.f64 	%fd599, [%rd261+8];
	mul.f64 	%fd600, %fd599, 0d400A37B2A108BD3C;
	sub.f64 	%fd601, %fd598, %fd600;
	ld.global.f64 	%fd602, [%rd263+8];
	fma.rn.f64 	%fd603, %fd602, 0d400A912FE408DB10, %fd601;
	fma.rn.f64 	%fd604, %fd1674, %fd603, %fd596;
	st.global.f64 	[%rd265+8], %fd604;
	ld.global.f64 	%fd605, [%rd257+16];
	ld.global.f64 	%fd606, [%rd259+16];
	mul.f64 	%fd607, %fd606, 0d3FEC23E39189614C;
	ld.global.f64 	%fd608, [%rd261+16];
	mul.f64 	%fd609, %fd608, 0d400A37B2A108BD3C;
	sub.f64 	%fd610, %fd607, %fd609;
	ld.global.f64 	%fd611, [%rd263+16];
	fma.rn.f64 	%fd612, %fd611, 0d400A912FE408DB10, %fd610;
	fma.rn.f64 	%fd613, %fd1674, %fd612, %fd605;
	st.global.f64 	[%rd265+16], %fd613;
	ld.global.f64 	%fd614, [%rd257+24];
	ld.global.f64 	%fd615, [%rd259+24];
	mul.f64 	%fd616, %fd615, 0d3FEC23E39189614C;
	ld.global.f64 	%fd617, [%rd261+24];
	mul.f64 	%fd618, %fd617, 0d400A37B2A108BD3C;
	sub.f64 	%fd619, %fd616, %fd618;
	ld.global.f64 	%fd620, [%rd263+24];
	fma.rn.f64 	%fd621, %fd620, 0d400A912FE408DB10, %fd619;
	fma.rn.f64 	%fd622, %fd1674, %fd621, %fd614;
	st.global.f64 	[%rd265+24], %fd622;
	add.s32 	%r324, %r324, 4;
$L__BB0_159:
	setp.eq.s32 	%p81, %r11, 0;
	@%p81 bra 	$L__BB0_40;
	setp.eq.s32 	%p82, %r12, 0;
	@%p82 bra 	$L__BB0_162;
	mul.wide.u32 	%rd266, %r324, 8;
	mov.u64 	%rd267, device_y;
	add.s64 	%rd268, %rd267, %rd266;
	ld.global.f64 	%fd623, [%rd268];
	mov.u64 	%rd269, device_k1;
	add.s64 	%rd270, %rd269, %rd266;
	ld.global.f64 	%fd624, [%rd270];
	mul.f64 	%fd625, %fd624, 0d3FEC23E39189614C;
	mov.u64 	%rd271, device_k2;
	add.s64 	%rd272, %rd271, %rd266;
	ld.global.f64 	%fd626, [%rd272];
	mul.f64 	%fd627, %fd626, 0d400A37B2A108BD3C;
	sub.f64 	%fd628, %fd625, %fd627;
	mov.u64 	%rd273, device_k3;
	add.s64 	%rd274, %rd273, %rd266;
	ld.global.f64 	%fd629, [%rd274];
	fma.rn.f64 	%fd630, %fd629, 0d400A912FE408DB10, %fd628;
	fma.rn.f64 	%fd631, %fd1674, %fd630, %fd623;
	mov.u64 	%rd275, device_y_tmp;
	add.s64 	%rd276, %rd275, %rd266;
	st.global.f64 	[%rd276], %fd631;
	ld.global.f64 	%fd632, [%rd268+8];
	ld.global.f64 	%fd633, [%rd270+8];
	mul.f64 	%fd634, %fd633, 0d3FEC23E39189614C;
	ld.global.f64 	%fd635, [%rd272+8];
	mul.f64 	%fd636, %fd635, 0d400A37B2A108BD3C;
	sub.f64 	%fd637, %fd634, %fd636;
	ld.global.f64 	%fd638, [%rd274+8];
	fma.rn.f64 	%fd639, %fd638, 0d400A912FE408DB10, %fd637;
	fma.rn.f64 	%fd640, %fd1674, %fd639, %fd632;
	st.global.f64 	[%rd276+8], %fd640;
	add.s32 	%r324, %r324, 2;
$L__BB0_162:
	setp.eq.s32 	%p83, %r15, 0;
	@%p83 bra 	$L__BB0_40;
	mul.wide.u32 	%rd277, %r324, 8;
	mov.u64 	%rd278, device_y;
	add.s64 	%rd279, %rd278, %rd277;
	ld.global.f64 	%fd641, [%rd279];
	mov.u64 	%rd280, device_k1;
	add.s64 	%rd281, %rd280, %rd277;
	ld.global.f64 	%fd642, [%rd281];
	mov.u64 	%rd282, device_k2;
	add.s64 	%rd283, %rd282, %rd277;
	ld.global.f64 	%fd643, [%rd283];
	mul.f64 	%fd644, %fd643, 0dC00A37B2A108BD3C;
	fma.rn.f64 	%fd645, %fd642, 0d3FEC23E39189614C, %fd644;
	mov.u64 	%rd284, device_k3;
	add.s64 	%rd285, %rd284, %rd277;
	ld.global.f64 	%fd646, [%rd285];
	fma.rn.f64 	%fd647, %fd646, 0d400A912FE408DB10, %fd645;
	fma.rn.f64 	%fd648, %fd1674, %fd647, %fd641;
	mov.u64 	%rd286, device_y_tmp;
	add.s64 	%rd287, %rd286, %rd277;
	st.global.f64 	[%rd287], %fd648;
	bra.uni 	$L__BB0_40;
$L__BB0_164:
	setp.lt.u32 	%p61, %r6, 7;
	mov.b32 	%r327, 0;
	@%p61 bra 	$L__BB0_167;
	mov.b32 	%r285, 0;
$L__BB0_166:
	.pragma "nounroll";
	mul.wide.u32 	%rd200, %r285, 8;
	mov.u64 	%rd201, device_y;
	add.s64 	%rd202, %rd201, %rd200;
	ld.global.f64 	%fd369, [%rd202];
	mov.u64 	%rd203, device_k1;
	add.s64 	%rd204, %rd203, %rd200;
	ld.global.f64 	%fd370, [%rd204];
	mov.u64 	%rd205, device_k2;
	add.s64 	%rd206, %rd205, %rd200;
	ld.global.f64 	%fd371, [%rd206];
	mul.f64 	%fd372, %fd371, 0d3FD2000000000000;
	fma.rn.f64 	%fd373, %fd370, 0d3FB8000000000000, %fd372;
	fma.rn.f64 	%fd374, %fd1674, %fd373, %fd369;
	mov.u64 	%rd207, device_y_tmp;
	add.s64 	%rd208, %rd207, %rd200;
	st.global.f64 	[%rd208], %fd374;
	ld.global.f64 	%fd375, [%rd202+8];
	ld.global.f64 	%fd376, [%rd204+8];
	ld.global.f64 	%fd377, [%rd206+8];
	mul.f64 	%fd378, %fd377, 0d3FD2000000000000;
	fma.rn.f64 	%fd379, %fd376, 0d3FB8000000000000, %fd378;
	fma.rn.f64 	%fd380, %fd1674, %fd379, %fd375;
	st.global.f64 	[%rd208+8], %fd380;
	ld.global.f64 	%fd381, [%rd202+16];
	ld.global.f64 	%fd382, [%rd204+16];
	ld.global.f64 	%fd383, [%rd206+16];
	mul.f64 	%fd384, %fd383, 0d3FD2000000000000;
	fma.rn.f64 	%fd385, %fd382, 0d3FB8000000000000, %fd384;
	fma.rn.f64 	%fd386, %fd1674, %fd385, %fd381;
	st.global.f64 	[%rd208+16], %fd386;
	ld.global.f64 	%fd387, [%rd202+24];
	ld.global.f64 	%fd388, [%rd204+24];
	ld.global.f64 	%fd389, [%rd206+24];
	mul.f64 	%fd390, %fd389, 0d3FD2000000000000;
	fma.rn.f64 	%fd391, %fd388, 0d3FB8000000000000, %fd390;
	fma.rn.f64 	%fd392, %fd1674, %fd391, %fd387;
	st.global.f64 	[%rd208+24], %fd392;
	ld.global.f64 	%fd393, [%rd202+32];
	ld.global.f64 	%fd394, [%rd204+32];
	ld.global.f64 	%fd395, [%rd206+32];
	mul.f64 	%fd396, %fd395, 0d3FD2000000000000;
	fma.rn.f64 	%fd397, %fd394, 0d3FB8000000000000, %fd396;
	fma.rn.f64 	%fd398, %fd1674, %fd397, %fd393;
	st.global.f64 	[%rd208+32], %fd398;
	ld.global.f64 	%fd399, [%rd202+40];
	ld.global.f64 	%fd400, [%rd204+40];
	ld.global.f64 	%fd401, [%rd206+40];
	mul.f64 	%fd402, %fd401, 0d3FD2000000000000;
	fma.rn.f64 	%fd403, %fd400, 0d3FB8000000000000, %fd402;
	fma.rn.f64 	%fd404, %fd1674, %fd403, %fd399;
	st.global.f64 	[%rd208+40], %fd404;
	ld.global.f64 	%fd405, [%rd202+48];
	ld.global.f64 	%fd406, [%rd204+48];
	ld.global.f64 	%fd407, [%rd206+48];
	mul.f64 	%fd408, %fd407, 0d3FD2000000000000;
	fma.rn.f64 	%fd409, %fd406, 0d3FB8000000000000, %fd408;
	fma.rn.f64 	%fd410, %fd1674, %fd409, %fd405;
	st.global.f64 	[%rd208+48], %fd410;
	ld.global.f64 	%fd411, [%rd202+56];
	ld.global.f64 	%fd412, [%rd204+56];
	ld.global.f64 	%fd413, [%rd206+56];
	mul.f64 	%fd414, %fd413, 0d3FD2000000000000;
	fma.rn.f64 	%fd415, %fd412, 0d3FB8000000000000, %fd414;
	fma.rn.f64 	%fd416, %fd1674, %fd415, %fd411;
	st.global.f64 	[%rd208+56], %fd416;
	add.s32 	%r285, %r285, 8;
	setp.eq.s32 	%p62, %r285, %r16;
	mov.u32 	%r327, %r16;
	@%p62 bra 	$L__BB0_167;
	bra.uni 	$L__BB0_166;
$L__BB0_167:
	setp.eq.s32 	%p63, %r9, 0;
	@%p63 bra 	$L__BB0_30;
	setp.lt.u32 	%p64, %r10, 3;
	@%p64 bra 	$L__BB0_170;
	mul.wide.u32 	%rd209, %r327, 8;
	mov.u64 	%rd210, device_y;
	add.s64 	%rd211, %rd210, %rd209;
	ld.global.f64 	%fd417, [%rd211];
	mov.u64 	%rd212, device_k1;
	add.s64 	%rd213, %rd212, %rd209;
	ld.global.f64 	%fd418, [%rd213];
	mov.u64 	%rd214, device_k2;
	add.s64 	%rd215, %rd214, %rd209;
	ld.global.f64 	%fd419, [%rd215];
	mul.f64 	%fd420, %fd419, 0d3FD2000000000000;
	fma.rn.f64 	%fd421, %fd418, 0d3FB8000000000000, %fd420;
	fma.rn.f64 	%fd422, %fd1674, %fd421, %fd417;
	mov.u64 	%rd216, device_y_tmp;
	add.s64 	%rd217, %rd216, %rd209;
	st.global.f64 	[%rd217], %fd422;
	ld.global.f64 	%fd423, [%rd211+8];
	ld.global.f64 	%fd424, [%rd213+8];
	ld.global.f64 	%fd425, [%rd215+8];
	mul.f64 	%fd426, %fd425, 0d3FD2000000000000;
	fma.rn.f64 	%fd427, %fd424, 0d3FB8000000000000, %fd426;
	fma.rn.f64 	%fd428, %fd1674, %fd427, %fd423;
	st.global.f64 	[%rd217+8], %fd428;
	ld.global.f64 	%fd429, [%rd211+16];
	ld.global.f64 	%fd430, [%rd213+16];
	ld.global.f64 	%fd431, [%rd215+16];
	mul.f64 	%fd432, %fd431, 0d3FD2000000000000;
	fma.rn.f64 	%fd433, %fd430, 0d3FB8000000000000, %fd432;
	fma.rn.f64 	%fd434, %fd1674, %fd433, %fd429;
	st.global.f64 	[%rd217+16], %fd434;
	ld.global.f64 	%fd435, [%rd211+24];
	ld.global.f64 	%fd436, [%rd213+24];
	ld.global.f64 	%fd437, [%rd215+24];
	mul.f64 	%fd438, %fd437, 0d3FD2000000000000;
	fma.rn.f64 	%fd439, %fd436, 0d3FB8000000000000, %fd438;
	fma.rn.f64 	%fd440, %fd1674, %fd439, %fd435;
	st.global.f64 	[%rd217+24], %fd440;
	add.s32 	%r327, %r327, 4;
$L__BB0_170:
	setp.eq.s32 	%p65, %r11, 0;
	@%p65 bra 	$L__BB0_30;
	setp.eq.s32 	%p66, %r12, 0;
	@%p66 bra 	$L__BB0_173;
	mul.wide.u32 	%rd218, %r327, 8;
	mov.u64 	%rd219, device_y;
	add.s64 	%rd220, %rd219, %rd218;
	ld.global.f64 	%fd441, [%rd220];
	mov.u64 	%rd221, device_k1;
	add.s64 	%rd222, %rd221, %rd218;
	ld.global.f64 	%fd442, [%rd222];
	mov.u64 	%rd223, device_k2;
	add.s64 	%rd224, %rd223, %rd218;
	ld.global.f64 	%fd443, [%rd224];
	mul.f64 	%fd444, %fd443, 0d3FD2000000000000;
	fma.rn.f64 	%fd445, %fd442, 0d3FB8000000000000, %fd444;
	fma.rn.f64 	%fd446, %fd1674, %fd445, %fd441;
	mov.u64 	%rd225, device_y_tmp;
	add.s64 	%rd226, %rd225, %rd218;
	st.global.f64 	[%rd226], %fd446;
	ld.global.f64 	%fd447, [%rd220+8];
	ld.global.f64 	%fd448, [%rd222+8];
	ld.global.f64 	%fd449, [%rd224+8];
	mul.f64 	%fd450, %fd449, 0d3FD2000000000000;
	fma.rn.f64 	%fd451, %fd448, 0d3FB8000000000000, %fd450;
	fma.rn.f64 	%fd452, %fd1674, %fd451, %fd447;
	st.global.f64 	[%rd226+8], %fd452;
	add.s32 	%r327, %r327, 2;
$L__BB0_173:
	setp.eq.s32 	%p67, %r15, 0;
	@%p67 bra 	$L__BB0_30;
	mul.wide.u32 	%rd227, %r327, 8;
	mov.u64 	%rd228, device_y;
	add.s64 	%rd229, %rd228, %rd227;
	ld.global.f64 	%fd453, [%rd229];
	mov.u64 	%rd230, device_k1;
	add.s64 	%rd231, %rd230, %rd227;
	ld.global.f64 	%fd454, [%rd231];
	mov.u64 	%rd232, device_k2;
	add.s64 	%rd233, %rd232, %rd227;
	ld.global.f64 	%fd455, [%rd233];
	mul.f64 	%fd456, %fd455, 0d3FD2000000000000;
	fma.rn.f64 	%fd457, %fd454, 0d3FB8000000000000, %fd456;
	fma.rn.f64 	%fd458, %fd1674, %fd457, %fd453;
	mov.u64 	%rd234, device_y_tmp;
	add.s64 	%rd235, %rd234, %rd227;
	st.global.f64 	[%rd235], %fd458;
	bra.uni 	$L__BB0_30;
$L__BB0_175:
	setp.lt.u32 	%p43, %r6, 15;
	mul.f64 	%fd127, %fd1674, 0d3FD0000000000000;
	mov.b32 	%r330, 0;
	@%p43 bra 	$L__BB0_178;
	mov.b32 	%r281, 0;
$L__BB0_177:
	.pragma "nounroll";
	mul.wide.u32 	%rd167, %r281, 8;
	mov.u64 	%rd168, device_y;
	add.s64 	%rd169, %rd168, %rd167;
	ld.global.f64 	%fd220, [%rd169];
	mov.u64 	%rd170, device_k1;
	add.s64 	%rd171, %rd170, %rd167;
	ld.global.f64 	%fd221, [%rd171];
	fma.rn.f64 	%fd222, %fd127, %fd221, %fd220;
	mov.u64 	%rd172, device_y_tmp;
	add.s64 	%rd173, %rd172, %rd167;
	st.global.f64 	[%rd173], %fd222;
	ld.global.f64 	%fd223, [%rd169+8];
	ld.global.f64 	%fd224, [%rd171+8];
	fma.rn.f64 	%fd225, %fd127, %fd224, %fd223;
	st.global.f64 	[%rd173+8], %fd225;
	ld.global.f64 	%fd226, [%rd169+16];
	ld.global.f64 	%fd227, [%rd171+16];
	fma.rn.f64 	%fd228, %fd127, %fd227, %fd226;
	st.global.f64 	[%rd173+16], %fd228;
	ld.global.f64 	%fd229, [%rd169+24];
	ld.global.f64 	%fd230, [%rd171+24];
	fma.rn.f64 	%fd231, %fd127, %fd230, %fd229;
	st.global.f64 	[%rd173+24], %fd231;
	ld.global.f64 	%fd232, [%rd169+32];
	ld.global.f64 	%fd233, [%rd171+32];
	fma.rn.f64 	%fd234, %fd127, %fd233, %fd232;
	st.global.f64 	[%rd173+32], %fd234;
	ld.global.f64 	%fd235, [%rd169+40];
	ld.global.f64 	%fd236, [%rd171+40];
	fma.rn.f64 	%fd237, %fd127, %fd236, %fd235;
	st.global.f64 	[%rd173+40], %fd237;
	ld.global.f64 	%fd238, [%rd169+48];
	ld.global.f64 	%fd239, [%rd171+48];
	fma.rn.f64 	%fd240, %fd127, %fd239, %fd238;
	st.global.f64 	[%rd173+48], %fd240;
	ld.global.f64 	%fd241, [%rd169+56];
	ld.global.f64 	%fd242, [%rd171+56];
	fma.rn.f64 	%fd243, %fd127, %fd242, %fd241;
	st.global.f64 	[%rd173+56], %fd243;
	ld.global.f64 	%fd244, [%rd169+64];
	ld.global.f64 	%fd245, [%rd171+64];
	fma.rn.f64 	%fd246, %fd127, %fd245, %fd244;
	st.global.f64 	[%rd173+64], %fd246;
	ld.global.f64 	%fd247, [%rd169+72];
	ld.global.f64 	%fd248, [%rd171+72];
	fma.rn.f64 	%fd249, %fd127, %fd248, %fd247;
	st.global.f64 	[%rd173+72], %fd249;
	ld.global.f64 	%fd250, [%rd169+80];
	ld.global.f64 	%fd251, [%rd171+80];
	fma.rn.f64 	%fd252, %fd127, %fd251, %fd250;
	st.global.f64 	[%rd173+80], %fd252;
	ld.global.f64 	%fd253, [%rd169+88];
	ld.global.f64 	%fd254, [%rd171+88];
	fma.rn.f64 	%fd255, %fd127, %fd254, %fd253;
	st.global.f64 	[%rd173+88], %fd255;
	ld.global.f64 	%fd256, [%rd169+96];
	ld.global.f64 	%fd257, [%rd171+96];
	fma.rn.f64 	%fd258, %fd127, %fd257, %fd256;
	st.global.f64 	[%rd173+96], %fd258;
	ld.global.f64 	%fd259, [%rd169+104];
	ld.global.f64 	%fd260, [%rd171+104];
	fma.rn.f64 	%fd261, %fd127, %fd260, %fd259;
	st.global.f64 	[%rd173+104], %fd261;
	ld.global.f64 	%fd262, [%rd169+112];
	ld.global.f64 	%fd263, [%rd171+112];
	fma.rn.f64 	%fd264, %fd127, %fd263, %fd262;
	st.global.f64 	[%rd173+112], %fd264;
	ld.global.f64 	%fd265, [%rd169+120];
	ld.global.f64 	%fd266, [%rd171+120];
	fma.rn.f64 	%fd267, %fd127, %fd266, %fd265;
	st.global.f64 	[%rd173+120], %fd267;
	add.s32 	%r281, %r281, 16;
	setp.eq.s32 	%p44, %r281, %r13;
	mov.u32 	%r330, %r13;
	@%p44 bra 	$L__BB0_178;
	bra.uni 	$L__BB0_177;
$L__BB0_178:
	setp.eq.s32 	%p45, %r7, 0;
	@%p45 bra 	$L__BB0_20;
	setp.lt.u32 	%p46, %r8, 7;
	@%p46 bra 	$L__BB0_181;
	mul.wide.u32 	%rd174, %r330, 8;
	mov.u64 	%rd175, device_y;
	add.s64 	%rd176, %rd175, %rd174;
	ld.global.f64 	%fd268, [%rd176];
	mov.u64 	%rd177, device_k1;
	add.s64 	%rd178, %rd177, %rd174;
	ld.global.f64 	%fd269, [%rd178];
	fma.rn.f64 	%fd270, %fd127, %fd269, %fd268;
	mov.u64 	%rd179, device_y_tmp;
	add.s64 	%rd180, %rd179, %rd174;
	st.global.f64 	[%rd180], %fd270;
	ld.global.f64 	%fd271, [%rd176+8];
	ld.global.f64 	%fd272, [%rd178+8];
	fma.rn.f64 	%fd273, %fd127, %fd272, %fd271;
	st.global.f64 	[%rd180+8], %fd273;
	ld.global.f64 	%fd274, [%rd176+16];
	ld.global.f64 	%fd275, [%rd178+16];
	fma.rn.f64 	%fd276, %fd127, %fd275, %fd274;
	st.global.f64 	[%rd180+16], %fd276;
	ld.global.f64 	%fd277, [%rd176+24];
	ld.global.f64 	%fd278, [%rd178+24];
	fma.rn.f64 	%fd279, %fd127, %fd278, %fd277;
	st.global.f64 	[%rd180+24], %fd279;
	ld.global.f64 	%fd280, [%rd176+32];
	ld.global.f64 	%fd281, [%rd178+32];
	fma.rn.f64 	%fd282, %fd127, %fd281, %fd280;
	st.global.f64 	[%rd180+32], %fd282;
	ld.global.f64 	%fd283, [%rd176+40];
	ld.global.f64 	%fd284, [%rd178+40];
	fma.rn.f64 	%fd285, %fd127, %fd284, %fd283;
	st.global.f64 	[%rd180+40], %fd285;
	ld.global.f64 	%fd286, [%rd176+48];
	ld.global.f64 	%fd287, [%rd178+48];
	fma.rn.f64 	%fd288, %fd127, %fd287, %fd286;
	st.global.f64 	[%rd180+48], %fd288;
	ld.global.f64 	%fd289, [%rd176+56];
	ld.global.f64 	%fd290, [%rd178+56];
	fma.rn.f64 	%fd291, %fd127, %fd290, %fd289;
	st.global.f64 	[%rd180+56], %fd291;
	add.s32 	%r330, %r330, 8;
$L__BB0_181:
	setp.eq.s32 	%p47, %r9, 0;
	@%p47 bra 	$L__BB0_20;
	setp.lt.u32 	%p48, %r10, 3;
	@%p48 bra 	$L__BB0_184;
	mul.wide.u32 	%rd181, %r330, 8;
	mov.u64 	%rd182, device_y;
	add.s64 	%rd183, %rd182, %rd181;
	ld.global.f64 	%fd292, [%rd183];
	mov.u64 	%rd184, device_k1;
	add.s64 	%rd185, %rd184, %rd181;
	ld.global.f64 	%fd293, [%rd185];
	fma.rn.f64 	%fd294, %fd127, %fd293, %fd292;
	mov.u64 	%rd186, device_y_tmp;
	add.s64 	%rd187, %rd186, %rd181;
	st.global.f64 	[%rd187], %fd294;
	ld.global.f64 	%fd295, [%rd183+8];
	ld.global.f64 	%fd296, [%rd185+8];
	fma.rn.f64 	%fd297, %fd127, %fd296, %fd295;
	st.global.f64 	[%rd187+8], %fd297;
	ld.global.f64 	%fd298, [%rd183+16];
	ld.global.f64 	%fd299, [%rd185+16];
	fma.rn.f64 	%fd300, %fd127, %fd299, %fd298;
	st.global.f64 	[%rd187+16], %fd300;
	ld.global.f64 	%fd301, [%rd183+24];
	ld.global.f64 	%fd302, [%rd185+24];
	fma.rn.f64 	%fd303, %fd127, %fd302, %fd301;
	st.global.f64 	[%rd187+24], %fd303;
	add.s32 	%r330, %r330, 4;
$L__BB0_184:
	setp.eq.s32 	%p49, %r11, 0;
	@%p49 bra 	$L__BB0_20;
	setp.eq.s32 	%p50, %r11, 1;
	mul.wide.u32 	%rd188, %r330, 8;
	mov.u64 	%rd189, device_y;
	add.s64 	%rd10, %rd189, %rd188;
	ld.global.f64 	%fd304, [%rd10];
	mov.u64 	%rd190, device_k1;
	add.s64 	%rd11, %rd190, %rd188;
	ld.global.f64 	%fd305, [%rd11];
	fma.rn.f64 	%fd306, %fd127, %fd305, %fd304;
	mov.u64 	%rd191, device_y_tmp;
	add.s64 	%rd12, %rd191, %rd188;
	st.global.f64 	[%rd12], %fd306;
	@%p50 bra 	$L__BB0_20;
	setp.eq.s32 	%p51, %r11, 2;
	ld.global.f64 	%fd307, [%rd10+8];
	ld.global.f64 	%fd308, [%rd11+8];
	fma.rn.f64 	%fd309, %fd127, %fd308, %fd307;
	st.global.f64 	[%rd12+8], %fd309;
	@%p51 bra 	$L__BB0_20;
	ld.global.f64 	%fd310, [%rd10+16];
	ld.global.f64 	%fd311, [%rd11+16];
	fma.rn.f64 	%fd312, %fd127, %fd311, %fd310;
	st.global.f64 	[%rd12+16], %fd312;
	bra.uni 	$L__BB0_20;
$L__BB0_188:
	setp.lt.u32 	%p29, %r6, 3;
	mov.b32 	%r333, 0;
	@%p29 bra 	$L__BB0_191;
	mov.b32 	%r277, 0;
$L__BB0_190:
	.pragma "nounroll";
	mul.wide.u32 	%rd99, %r277, 8;
	mov.u64 	%rd100, device_y_tmp;
	add.s64 	%rd101, %rd100, %rd99;
	mov.b64 	%rd102, 0;
	st.global.u64 	[%rd101], %rd102;
	mov.u64 	%rd103, device_y_err;
	add.s64 	%rd104, %rd103, %rd99;
	st.global.u64 	[%rd104], %rd102;
	mov.u64 	%rd105, device_dydt_out;
	add.s64 	%rd106, %rd105, %rd99;
	st.global.u64 	[%rd106], %rd102;
	mov.u64 	%rd107, device_k1;
	add.s64 	%rd108, %rd107, %rd99;
	st.global.u64 	[%rd108], %rd102;
	mov.u64 	%rd109, device_k2;
	add.s64 	%rd110, %rd109, %rd99;
	st.global.u64 	[%rd110], %rd102;
	mov.u64 	%rd111, device_k3;
	add.s64 	%rd112, %rd111, %rd99;
	st.global.u64 	[%rd112], %rd102;
	mov.u64 	%rd113, device_k4;
	add.s64 	%rd114, %rd113, %rd99;
	st.global.u64 	[%rd114], %rd102;
	mov.u64 	%rd115, device_k5;
	add.s64 	%rd116, %rd115, %rd99;
	st.global.u64 	[%rd116], %rd102;
	mov.u64 	%rd117, device_k6;
	add.s64 	%rd118, %rd117, %rd99;
	st.global.u64 	[%rd118], %rd102;
	st.global.u64 	[%rd101+8], %rd102;
	st.global.u64 	[%rd104+8], %rd102;
	st.global.u64 	[%rd106+8], %rd102;
	st.global.u64 	[%rd108+8], %rd102;
	st.global.u64 	[%rd110+8], %rd102;
	st.global.u64 	[%rd112+8], %rd102;
	st.global.u64 	[%rd114+8], %rd102;
	st.global.u64 	[%rd116+8], %rd102;
	st.global.u64 	[%rd118+8], %rd102;
	st.global.u64 	[%rd101+16], %rd102;
	st.global.u64 	[%rd104+16], %rd102;
	st.global.u64 	[%rd106+16], %rd102;
	st.global.u64 	[%rd108+16], %rd102;
	st.global.u64 	[%rd110+16], %rd102;
	st.global.u64 	[%rd112+16], %rd102;
	st.global.u64 	[%rd114+16], %rd102;
	st.global.u64 	[%rd116+16], %rd102;
	st.global.u64 	[%rd118+16], %rd102;
	st.global.u64 	[%rd101+24], %rd102;
	st.global.u64 	[%rd104+24], %rd102;
	st.global.u64 	[%rd106+24], %rd102;
	st.global.u64 	[%rd108+24], %rd102;
	st.global.u64 	[%rd110+24], %rd102;
	st.global.u64 	[%rd112+24], %rd102;
	st.global.u64 	[%rd114+24], %rd102;
	st.global.u64 	[%rd116+24], %rd102;
	st.global.u64 	[%rd118+24], %rd102;
	add.s32 	%r277, %r277, 4;
	setp.eq.s32 	%p30, %r277, %r14;
	mov.u32 	%r333, %r14;
	@%p30 bra 	$L__BB0_191;
	bra.uni 	$L__BB0_190;
$L__BB0_191:
	setp.eq.s32 	%p31, %r11, 0;
	@%p31 bra 	$L__BB0_11;
	setp.eq.s32 	%p32, %r12, 0;
	@%p32 bra 	$L__BB0_194;
	mul.wide.u32 	%rd119, %r333, 8;
	mov.u64 	%rd120, device_y_tmp;
	add.s64 	%rd121, %rd120, %rd119;
	mov.b64 	%rd122, 0;
	st.global.u64 	[%rd121], %rd122;
	mov.u64 	%rd123, device_y_err;
	add.s64 	%rd124, %rd123, %rd119;
	st.global.u64 	[%rd124], %rd122;
	mov.u64 	%rd125, device_dydt_out;
	add.s64 	%rd126, %rd125, %rd119;
	st.global.u64 	[%rd126], %rd122;
	mov.u64 	%rd127, device_k1;
	add.s64 	%rd128, %rd127, %rd119;
	st.global.u64 	[%rd128], %rd122;
	mov.u64 	%rd129, device_k2;
	add.s64 	%rd130, %rd129, %rd119;
	st.global.u64 	[%rd130], %rd122;
	mov.u64 	%rd131, device_k3;
	add.s64 	%rd132, %rd131, %rd119;
	st.global.u64 	[%rd132], %rd122;
	mov.u64 	%rd133, device_k4;
	add.s64 	%rd134, %rd133, %rd119;
	st.global.u64 	[%rd134], %rd122;
	mov.u64 	%rd135, device_k5;
	add.s64 	%rd136, %rd135, %rd119;
	st.global.u64 	[%rd136], %rd122;
	mov.u64 	%rd137, device_k6;
	add.s64 	%rd138, %rd137, %rd119;
	st.global.u64 	[%rd138], %rd122;
	st.global.u64 	[%rd121+8], %rd122;
	st.global.u64 	[%rd124+8], %rd122;
	st.global.u64 	[%rd126+8], %rd122;
	st.global.u64 	[%rd128+8], %rd122;
	st.global.u64 	[%rd130+8], %rd122;
	st.global.u64 	[%rd132+8], %rd122;
	st.global.u64 	[%rd134+8], %rd122;
	st.global.u64 	[%rd136+8], %rd122;
	st.global.u64 	[%rd138+8], %rd122;
	add.s32 	%r333, %r333, 2;
$L__BB0_194:
	setp.eq.s32 	%p33, %r15, 0;
	@%p33 bra 	$L__BB0_11;
	mul.wide.u32 	%rd139, %r333, 8;
	mov.u64 	%rd140, device_y_tmp;
	add.s64 	%rd141, %rd140, %rd139;
	mov.b64 	%rd142, 0;
	st.global.u64 	[%rd141], %rd142;
	mov.u64 	%rd143, device_y_err;
	add.s64 	%rd144, %rd143, %rd139;
	st.global.u64 	[%rd144], %rd142;
	mov.u64 	%rd145, device_dydt_out;
	add.s64 	%rd146, %rd145, %rd139;
	st.global.u64 	[%rd146], %rd142;
	mov.u64 	%rd147, device_k1;
	add.s64 	%rd148, %rd147, %rd139;
	st.global.u64 	[%rd148], %rd142;
	mov.u64 	%rd149, device_k2;
	add.s64 	%rd150, %rd149, %rd139;
	st.global.u64 	[%rd150], %rd142;
	mov.u64 	%rd151, device_k3;
	add.s64 	%rd152, %rd151, %rd139;
	st.global.u64 	[%rd152], %rd142;
	mov.u64 	%rd153, device_k4;
	add.s64 	%rd154, %rd153, %rd139;
	st.global.u64 	[%rd154], %rd142;
	mov.u64 	%rd155, device_k5;
	add.s64 	%rd156, %rd155, %rd139;
	st.global.u64 	[%rd156], %rd142;
	mov.u64 	%rd157, device_k6;
	add.s64 	%rd158, %rd157, %rd139;
	st.global.u64 	[%rd158], %rd142;
	bra.uni 	$L__BB0_11;
$L__BB0_196:
	setp.lt.u32 	%p170, %r6, 15;
	mov.b32 	%r335, 0;
	@%p170 bra 	$L__BB0_199;
	mov.b32 	%r305, 0;
$L__BB0_198:
	.pragma "nounroll";
	mul.wide.u32 	%rd532, %r305, 8;
	mov.u64 	%rd533, device_y;
	add.s64 	%rd534, %rd533, %rd532;
	ld.global.f64 	%fd1601, [%rd534];
	ld.global.u64 	%rd535, [%rd1];
	add.s64 	%rd536, %rd535, %rd532;
	st.f64 	[%rd536], %fd1601;
	ld.global.f64 	%fd1602, [%rd534+8];
	ld.global.u64 	%rd537, [%rd1];
	add.s64 	%rd538, %rd537, %rd532;
	st.f64 	[%rd538+8], %fd1602;
	ld.global.f64 	%fd1603, [%rd534+16];
	ld.global.u64 	%rd539, [%rd1];
	add.s64 	%rd540, %rd539, %rd532;
	st.f64 	[%rd540+16], %fd1603;
	ld.global.f64 	%fd1604, [%rd534+24];
	ld.global.u64 	%rd541, [%rd1];
	add.s64 	%rd542, %rd541, %rd532;
	st.f64 	[%rd542+24], %fd1604;
	ld.global.f64 	%fd1605, [%rd534+32];
	ld.global.u64 	%rd543, [%rd1];
	add.s64 	%rd544, %rd543, %rd532;
	st.f64 	[%rd544+32], %fd1605;
	ld.global.f64 	%fd1606, [%rd534+40];
	ld.global.u64 	%rd545, [%rd1];
	add.s64 	%rd546, %rd545, %rd532;
	st.f64 	[%rd546+40], %fd1606;
	ld.global.f64 	%fd1607, [%rd534+48];
	ld.global.u64 	%rd547, [%rd1];
	add.s64 	%rd548, %rd547, %rd532;
	st.f64 	[%rd548+48], %fd1607;
	ld.global.f64 	%fd1608, [%rd534+56];
	ld.global.u64 	%rd549, [%rd1];
	add.s64 	%rd550, %rd549, %rd532;
	st.f64 	[%rd550+56], %fd1608;
	ld.global.f64 	%fd1609, [%rd534+64];
	ld.global.u64 	%rd551, [%rd1];
	add.s64 	%rd552, %rd551, %rd532;
	st.f64 	[%rd552+64], %fd1609;
	ld.global.f64 	%fd1610, [%rd534+72];
	ld.global.u64 	%rd553, [%rd1];
	add.s64 	%rd554, %rd553, %rd532;
	st.f64 	[%rd554+72], %fd1610;
	ld.global.f64 	%fd1611, [%rd534+80];
	ld.global.u64 	%rd555, [%rd1];
	add.s64 	%rd556, %rd555, %rd532;
	st.f64 	[%rd556+80], %fd1611;
	ld.global.f64 	%fd1612, [%rd534+88];
	ld.global.u64 	%rd557, [%rd1];
	add.s64 	%rd558, %rd557, %rd532;
	st.f64 	[%rd558+88], %fd1612;
	ld.global.f64 	%fd1613, [%rd534+96];
	ld.global.u64 	%rd559, [%rd1];
	add.s64 	%rd560, %rd559, %rd532;
	st.f64 	[%rd560+96], %fd1613;
	ld.global.f64 	%fd1614, [%rd534+104];
	ld.global.u64 	%rd561, [%rd1];
	add.s64 	%rd562, %rd561, %rd532;
	st.f64 	[%rd562+104], %fd1614;
	ld.global.f64 	%fd1615, [%rd534+112];
	ld.global.u64 	%rd563, [%rd1];
	add.s64 	%rd564, %rd563, %rd532;
	st.f64 	[%rd564+112], %fd1615;
	ld.global.f64 	%fd1616, [%rd534+120];
	ld.global.u64 	%rd565, [%rd1];
	add.s64 	%rd566, %rd565, %rd532;
	st.f64 	[%rd566+120], %fd1616;
	add.s32 	%r305, %r305, 16;
	setp.eq.s32 	%p171, %r305, %r13;
	mov.u32 	%r335, %r13;
	@%p171 bra 	$L__BB0_199;
	bra.uni 	$L__BB0_198;
$L__BB0_199:
	setp.eq.s32 	%p172, %r7, 0;
	@%p172 bra 	$L__BB0_88;
	setp.lt.u32 	%p173, %r8, 7;
	@%p173 bra 	$L__BB0_202;
	mul.wide.u32 	%rd567, %r335, 8;
	mov.u64 	%rd568, device_y;
	add.s64 	%rd569, %rd568, %rd567;
	ld.global.f64 	%fd1617, [%rd569];
	ld.global.u64 	%rd570, [%rd1];
	add.s64 	%rd571, %rd570, %rd567;
	st.f64 	[%rd571], %fd1617;
	ld.global.f64 	%fd1618, [%rd569+8];
	ld.global.u64 	%rd572, [%rd1];
	add.s64 	%rd573, %rd572, %rd567;
	st.f64 	[%rd573+8], %fd1618;
	ld.global.f64 	%fd1619, [%rd569+16];
	ld.global.u64 	%rd574, [%rd1];
	add.s64 	%rd575, %rd574, %rd567;
	st.f64 	[%rd575+16], %fd1619;
	ld.global.f64 	%fd1620, [%rd569+24];
	ld.global.u64 	%rd576, [%rd1];
	add.s64 	%rd577, %rd576, %rd567;
	st.f64 	[%rd577+24], %fd1620;
	ld.global.f64 	%fd1621, [%rd569+32];
	ld.global.u64 	%rd578, [%rd1];
	add.s64 	%rd579, %rd578, %rd567;
	st.f64 	[%rd579+32], %fd1621;
	ld.global.f64 	%fd1622, [%rd569+40];
	ld.global.u64 	%rd580, [%rd1];
	add.s64 	%rd581, %rd580, %rd567;
	st.f64 	[%rd581+40], %fd1622;
	ld.global.f64 	%fd1623, [%rd569+48];
	ld.global.u64 	%rd582, [%rd1];
	add.s64 	%rd583, %rd582, %rd567;
	st.f64 	[%rd583+48], %fd1623;
	ld.global.f64 	%fd1624, [%rd569+56];
	ld.global.u64 	%rd584, [%rd1];
	add.s64 	%rd585, %rd584, %rd567;
	st.f64 	[%rd585+56], %fd1624;
	add.s32 	%r335, %r335, 8;
$L__BB0_202:
	setp.eq.s32 	%p174, %r9, 0;
	@%p174 bra 	$L__BB0_88;
	setp.lt.u32 	%p175, %r10, 3;
	@%p175 bra 	$L__BB0_205;
	mul.wide.u32 	%rd586, %r335, 8;
	mov.u64 	%rd587, device_y;
	add.s64 	%rd588, %rd587, %rd586;
	ld.global.f64 	%fd1625, [%rd588];
	ld.global.u64 	%rd589, [%rd1];
	add.s64 	%rd590, %rd589, %rd586;
	st.f64 	[%rd590], %fd1625;
	ld.global.f64 	%fd1626, [%rd588+8];
	ld.global.u64 	%rd591, [%rd1];
	add.s64 	%rd592, %rd591, %rd586;
	st.f64 	[%rd592+8], %fd1626;
	ld.global.f64 	%fd1627, [%rd588+16];
	ld.global.u64 	%rd593, [%rd1];
	add.s64 	%rd594, %rd593, %rd586;
	st.f64 	[%rd594+16], %fd1627;
	ld.global.f64 	%fd1628, [%rd588+24];
	ld.global.u64 	%rd595, [%rd1];
	add.s64 	%rd596, %rd595, %rd586;
	st.f64 	[%rd596+24], %fd1628;
	add.s32 	%r335, %r335, 4;
$L__BB0_205:
	setp.eq.s32 	%p176, %r11, 0;
	@%p176 bra 	$L__BB0_88;
	setp.eq.s32 	%p177, %r11, 1;
	mul.wide.u32 	%rd597, %r335, 8;
	mov.u64 	%rd598, device_y;
	add.s64 	%rd13, %rd598, %rd597;
	ld.global.f64 	%fd1629, [%rd13];
	ld.global.u64 	%rd599, [%rd1];
	add.s64 	%rd600, %rd599, %rd597;
	st.f64 	[%rd600], %fd1629;
	@%p177 bra 	$L__BB0_88;
	setp.eq.s32 	%p178, %r11, 2;
	ld.global.f64 	%fd1630, [%rd13+8];
	ld.global.u64 	%rd601, [%rd1];
	add.s64 	%rd603, %rd601, %rd597;
	st.f64 	[%rd603+8], %fd1630;
	@%p178 bra 	$L__BB0_88;
	ld.global.f64 	%fd1631, [%rd13+16];
	ld.global.u64 	%rd604, [%rd1];
	add.s64 	%rd606, %rd604, %rd597;
	st.f64 	[%rd606+16], %fd1631;
	bra.uni 	$L__BB0_88;
$L__BB0_209:
	setp.lt.u32 	%p13, %r6, 15;
	mov.b32 	%r338, 0;
	@%p13 bra 	$L__BB0_212;
	and.b32  	%r162, %r153, 2147483632;
	neg.s32 	%r275, %r162;
	mov.b64 	%rd628, 0;
	mov.u64 	%rd627, device_y;
	mov.u64 	%rd626, device_y_0;
$L__BB0_211:
	.pragma "nounroll";
	ld.global.u64 	%rd22, [%rd1];
	add.s64 	%rd23, %rd22, %rd628;
	ld.f64 	%fd133, [%rd23];
	st.global.f64 	[%rd627], %fd133;
	st.global.f64 	[%rd626], %fd133;
	ld.global.u64 	%rd24, [%rd1];
	add.s64 	%rd25, %rd24, %rd628;
	ld.f64 	%fd134, [%rd25+8];
	st.global.f64 	[%rd627+8], %fd134;
	st.global.f64 	[%rd626+8], %fd134;
	ld.global.u64 	%rd26, [%rd1];
	add.s64 	%rd27, %rd26, %rd628;
	ld.f64 	%fd135, [%rd27+16];
	st.global.f64 	[%rd627+16], %fd135;
	st.global.f64 	[%rd626+16], %fd135;
	ld.global.u64 	%rd28, [%rd1];
	add.s64 	%rd29, %rd28, %rd628;
	ld.f64 	%fd136, [%rd29+24];
	st.global.f64 	[%rd627+24], %fd136;
	st.global.f64 	[%rd626+24], %fd136;
	ld.global.u64 	%rd30, [%rd1];
	add.s64 	%rd31, %rd30, %rd628;
	ld.f64 	%fd137, [%rd31+32];
	st.global.f64 	[%rd627+32], %fd137;
	st.global.f64 	[%rd626+32], %fd137;
	ld.global.u64 	%rd32, [%rd1];
	add.s64 	%rd33, %rd32, %rd628;
	ld.f64 	%fd138, [%rd33+40];
	st.global.f64 	[%rd627+40], %fd138;
	st.global.f64 	[%rd626+40], %fd138;
	ld.global.u64 	%rd34, [%rd1];
	add.s64 	%rd35, %rd34, %rd628;
	ld.f64 	%fd139, [%rd35+48];
	st.global.f64 	[%rd627+48], %fd139;
	st.global.f64 	[%rd626+48], %fd139;
	ld.global.u64 	%rd36, [%rd1];
	add.s64 	%rd37, %rd36, %rd628;
	ld.f64 	%fd140, [%rd37+56];
	st.global.f64 	[%rd627+56], %fd140;
	st.global.f64 	[%rd626+56], %fd140;
	ld.global.u64 	%rd38, [%rd1];
	add.s64 	%rd39, %rd38, %rd628;
	ld.f64 	%fd141, [%rd39+64];
	st.global.f64 	[%rd627+64], %fd141;
	st.global.f64 	[%rd626+64], %fd141;
	ld.global.u64 	%rd40, [%rd1];
	add.s64 	%rd41, %rd40, %rd628;
	ld.f64 	%fd142, [%rd41+72];
	st.global.f64 	[%rd627+72], %fd142;
	st.global.f64 	[%rd626+72], %fd142;
	ld.global.u64 	%rd42, [%rd1];
	add.s64 	%rd43, %rd42, %rd628;
	ld.f64 	%fd143, [%rd43+80];
	st.global.f64 	[%rd627+80], %fd143;
	st.global.f64 	[%rd626+80], %fd143;
	ld.global.u64 	%rd44, [%rd1];
	add.s64 	%rd45, %rd44, %rd628;
	ld.f64 	%fd144, [%rd45+88];
	st.global.f64 	[%rd627+88], %fd144;
	st.global.f64 	[%rd626+88], %fd144;
	ld.global.u64 	%rd46, [%rd1];
	add.s64 	%rd47, %rd46, %rd628;
	ld.f64 	%fd145, [%rd47+96];
	st.global.f64 	[%rd627+96], %fd145;
	st.global.f64 	[%rd626+96], %fd145;
	ld.global.u64 	%rd48, [%rd1];
	add.s64 	%rd49, %rd48, %rd628;
	ld.f64 	%fd146, [%rd49+104];
	st.global.f64 	[%rd627+104], %fd146;
	st.global.f64 	[%rd626+104], %fd146;
	ld.global.u64 	%rd50, [%rd1];
	add.s64 	%rd51, %rd50, %rd628;
	ld.f64 	%fd147, [%rd51+112];
	st.global.f64 	[%rd627+112], %fd147;
	st.global.f64 	[%rd626+112], %fd147;
	ld.global.u64 	%rd52, [%rd1];
	add.s64 	%rd53, %rd52, %rd628;
	ld.f64 	%fd148, [%rd53+120];
	st.global.f64 	[%rd627+120], %fd148;
	st.global.f64 	[%rd626+120], %fd148;
	add.s32 	%r275, %r275, 16;
	add.s64 	%rd628, %rd628, 128;
	add.s64 	%rd627, %rd627, 128;
	add.s64 	%rd626, %rd626, 128;
	setp.eq.s32 	%p14, %r275, 0;
	mov.u32 	%r338, %r13;
	@%p14 bra 	$L__BB0_212;
	bra.uni 	$L__BB0_211;
$L__BB0_212:
	setp.eq.s32 	%p15, %r7, 0;
	@%p15 bra 	$L__BB0_7;
	setp.lt.u32 	%p16, %r8, 7;
	@%p16 bra 	$L__BB0_215;
	ld.global.u64 	%rd54, [%rd1];
	mul.wide.u32 	%rd55, %r338, 8;
	add.s64 	%rd56, %rd54, %rd55;
	ld.f64 	%fd149, [%rd56];
	mov.u64 	%rd57, device_y;
	add.s64 	%rd58, %rd57, %rd55;
	st.global.f64 	[%rd58], %fd149;
	mov.u64 	%rd59, device_y_0;
	add.s64 	%rd60, %rd59, %rd55;
	st.global.f64 	[%rd60], %fd149;
	ld.global.u64 	%rd61, [%rd1];
	add.s64 	%rd62, %rd61, %rd55;
	ld.f64 	%fd150, [%rd62+8];
	st.global.f64 	[%rd58+8], %fd150;
	st.global.f64 	[%rd60+8], %fd150;
	ld.global.u64 	%rd63, [%rd1];
	add.s64 	%rd64, %rd63, %rd55;
	ld.f64 	%fd151, [%rd64+16];
	st.global.f64 	[%rd58+16], %fd151;
	st.global.f64 	[%rd60+16], %fd151;
	ld.global.u64 	%rd65, [%rd1];
	add.s64 	%rd66, %rd65, %rd55;
	ld.f64 	%fd152, [%rd66+24];
	st.global.f64 	[%rd58+24], %fd152;
	st.global.f64 	[%rd60+24], %fd152;
	ld.global.u64 	%rd67, [%rd1];
	add.s64 	%rd68, %rd67, %rd55;
	ld.f64 	%fd153, [%rd68+32];
	st.global.f64 	[%rd58+32], %fd153;
	st.global.f64 	[%rd60+32], %fd153;
	ld.global.u64 	%rd69, [%rd1];
	add.s64 	%rd70, %rd69, %rd55;
	ld.f64 	%fd154, [%rd70+40];
	st.global.f64 	[%rd58+40], %fd154;
	st.global.f64 	[%rd60+40], %fd154;
	ld.global.u64 	%rd71, [%rd1];
	add.s64 	%rd72, %rd71, %rd55;
	ld.f64 	%fd155, [%rd72+48];
	st.global.f64 	[%rd58+48], %fd155;
	st.global.f64 	[%rd60+48], %fd155;
	ld.global.u64 	%rd73, [%rd1];
	add.s64 	%rd74, %rd73, %rd55;
	ld.f64 	%fd156, [%rd74+56];
	st.global.f64 	[%rd58+56], %fd156;
	st.global.f64 	[%rd60+56], %fd156;
	add.s32 	%r338, %r338, 8;
$L__BB0_215:
	setp.eq.s32 	%p17, %r9, 0;
	@%p17 bra 	$L__BB0_7;
	setp.lt.u32 	%p18, %r10, 3;
	@%p18 bra 	$L__BB0_218;
	ld.global.u64 	%rd75, [%rd1];
	mul.wide.u32 	%rd76, %r338, 8;
	add.s64 	%rd77, %rd75, %rd76;
	ld.f64 	%fd157, [%rd77];
	add.s64 	%rd79, %rd91, %rd76;
	st.global.f64 	[%rd79], %fd157;
	add.s64 	%rd81, %rd92, %rd76;
	st.global.f64 	[%rd81], %fd157;
	ld.global.u64 	%rd82, [%rd1];
	add.s64 	%rd83, %rd82, %rd76;
	ld.f64 	%fd158, [%rd83+8];
	st.global.f64 	[%rd79+8], %fd158;
	st.global.f64 	[%rd81+8], %fd158;
	ld.global.u64 	%rd84, [%rd1];
	add.s64 	%rd85, %rd84, %rd76;
	ld.f64 	%fd159, [%rd85+16];
	st.global.f64 	[%rd79+16], %fd159;
	st.global.f64 	[%rd81+16], %fd159;
	ld.global.u64 	%rd86, [%rd1];
	add.s64 	%rd87, %rd86, %rd76;
	ld.f64 	%fd160, [%rd87+24];
	st.global.f64 	[%rd79+24], %fd160;
	st.global.f64 	[%rd81+24], %fd160;
	add.s32 	%r338, %r338, 4;
$L__BB0_218:
	setp.eq.s32 	%p19, %r11, 0;
	@%p19 bra 	$L__BB0_7;
	setp.eq.s32 	%p20, %r11, 1;
	ld.global.u64 	%rd88, [%rd1];
	mul.wide.u32 	%rd89, %r338, 8;
	add.s64 	%rd90, %rd88, %rd89;
	ld.f64 	%fd161, [%rd90];
	add.s64 	%rd14, %rd91, %rd89;
	st.global.f64 	[%rd14], %fd161;
	add.s64 	%rd15, %rd92, %rd89;
	st.global.f64 	[%rd15], %fd161;
	@%p20 bra 	$L__BB0_7;
	setp.eq.s32 	%p21, %r11, 2;
	ld.global.u64 	%rd93, [%rd1];
	add.s64 	%rd95, %rd93, %rd89;
	ld.f64 	%fd162, [%rd95+8];
	st.global.f64 	[%rd14+8], %fd162;
	st.global.f64 	[%rd15+8], %fd162;
	@%p21 bra 	$L__BB0_7;
	ld.global.u64 	%rd96, [%rd1];
	add.s64 	%rd98, %rd96, %rd89;
	ld.f64 	%fd163, [%rd98+16];
	st.global.f64 	[%rd14+16], %fd163;
	st.global.f64 	[%rd15+16], %fd163;
	bra.uni 	$L__BB0_7;

}
.func  (.param .align 16 .b8 func_retval0[16]) __internal_trig_reduction_slowpathd(
	.param .b64 __internal_trig_reduction_slowpathd_param_0
)
{
	.local .align 8 .b8 	__local_depot1[40];
	.reg .b64 	%SP;
	.reg .b64 	%SPL;
	.reg .pred 	%p<10>;
	.reg .b32 	%r<47>;
	.reg .b64 	%rd<74>;
	.reg .b64 	%fd<5>;

	mov.u64 	%SPL, __local_depot1;
	ld.param.f64 	%fd4, [__internal_trig_reduction_slowpathd_param_0];
	add.u64 	%rd1, %SPL, 0;
	{
	.reg .b32 %temp; 
	mov.b64 	{%temp, %r1}, %fd4;
	}
	shr.u32 	%r2, %r1, 20;
	and.b32  	%r3, %r2, 2047;
	setp.eq.s32 	%p1, %r3, 2047;
	mov.b32 	%r46, 0;
	@%p1 bra 	$L__BB1_9;
	add.s32 	%r20, %r3, -1024;
	mov.b64 	%rd20, %fd4;
	shl.b64 	%rd2, %rd20, 11;
	shr.u32 	%r4, %r20, 6;
	sub.s32 	%r45, 15, %r4;
	sub.s32 	%r21, 19, %r4;
	setp.lt.u32 	%p2, %r20, 128;
	selp.b32 	%r6, 18, %r21, %p2;
	setp.ge.s32 	%p3, %r45, %r6;
	mov.b64 	%rd70, 0;
	@%p3 bra 	$L__BB1_4;
	add.s32 	%r23, %r6, %r4;
	neg.s32 	%r43, %r23;
	or.b64  	%rd3, %rd2, -9223372036854775808;
	mov.b64 	%rd70, 0;
	mov.b32 	%r42, 0;
	mov.u64 	%rd25, __cudart_i2opi_d;
	mov.u32 	%r44, %r45;
$L__BB1_3:
	.pragma "nounroll";
	mul.wide.s32 	%rd22, %r42, 8;
	add.s64 	%rd23, %rd1, %rd22;
	mul.wide.s32 	%rd24, %r44, 8;
	add.s64 	%rd26, %rd25, %rd24;
	ld.global.nc.u64 	%rd27, [%rd26];
	{
	.reg .u32 %r0, %r1, %r2, %r3, %alo, %ahi, %blo, %bhi, %clo, %chi;
	mov.b64 	{%alo,%ahi}, %rd27;
	mov.b64 	{%blo,%bhi}, %rd3;
	mov.b64 	{%clo,%chi}, %rd70;
	mad.lo.cc.u32 	%r0, %alo, %blo, %clo;
	madc.hi.cc.u32 	%r1, %alo, %blo, %chi;
	madc.hi.u32 	%r2, %alo, %bhi, 0;
	mad.lo.cc.u32 	%r1, %alo, %bhi, %r1;
	madc.hi.cc.u32 	%r2, %ahi, %blo, %r2;
	madc.hi.u32 	%r3, %ahi, %bhi, 0;
	mad.lo.cc.u32 	%r1, %ahi, %blo, %r1;
	madc.lo.cc.u32 	%r2, %ahi, %bhi, %r2;
	addc.u32 	%r3, %r3, 0;
	mov.b64 	%rd28, {%r0,%r1};
	mov.b64 	%rd70, {%r2,%r3};
	}
	st.local.u64 	[%rd23], %rd28;
	add.s32 	%r44, %r44, 1;
	add.s32 	%r43, %r43, 1;
	add.s32 	%r42, %r42, 1;
	setp.ne.s32 	%p4, %r43, -15;
	mov.u32 	%r45, %r6;
	@%p4 bra 	$L__BB1_3;
$L__BB1_4:
	cvt.s64.s32 	%rd29, %r45;
	cvt.u64.u32 	%rd30, %r4;
	add.s64 	%rd31, %rd30, %rd29;
	shl.b64 	%rd32, %rd31, 3;
	add.s64 	%rd33, %rd1, %rd32;
	st.local.u64 	[%rd33+-120], %rd70;
	and.b32  	%r15, %r2, 63;
	ld.local.u64 	%rd72, [%rd1+16];
	ld.local.u64 	%rd71, [%rd1+24];
	setp.eq.s32 	%p5, %r15, 0;
	@%p5 bra 	$L__BB1_6;
	shl.b64 	%rd34, %rd71, %r15;
	shr.u64 	%rd35, %rd72, 1;
	xor.b32  	%r24, %r15, 63;
	shr.u64 	%rd36, %rd35, %r24;
	or.b64  	%rd71, %rd34, %rd36;
	ld.local.u64 	%rd37, [%rd1+8];
	shl.b64 	%rd38, %rd72, %r15;
	shr.u64 	%rd39, %rd37, 1;
	shr.u64 	%rd40, %rd39, %r24;
	or.b64  	%rd72, %rd38, %rd40;
$L__BB1_6:
	and.b32  	%r25, %r1, -2147483648;
	shr.u64 	%rd41, %rd71, 62;
	cvt.u32.u64 	%r26, %rd41;
	mov.b64 	{%r27, %r28}, %rd71;
	mov.b64 	{%r29, %r30}, %rd72;
	shf.l.wrap.b32 	%r31, %r30, %r27, 2;
	shf.l.wrap.b32 	%r32, %r27, %r28, 2;
	mov.b64 	%rd42, {%r31, %r32};
	shl.b64 	%rd43, %rd72, 2;
	shr.u64 	%rd44, %rd42, 63;
	cvt.u32.u64 	%r33, %rd44;
	add.s32 	%r34, %r33, %r26;
	setp.eq.s32 	%p6, %r25, 0;
	neg.s32 	%r35, %r34;
	selp.b32 	%r46, %r34, %r35, %p6;
	setp.gt.s64 	%p7, %rd42, -1;
	mov.b64 	%rd45, 0;
	{
	.reg .u32 %r0, %r1, %r2, %r3, %a0, %a1, %a2, %a3, %b0, %b1, %b2, %b3;
	mov.b64 	{%a0,%a1}, %rd45;
	mov.b64 	{%a2,%a3}, %rd45;
	mov.b64 	{%b0,%b1}, %rd43;
	mov.b64 	{%b2,%b3}, %rd42;
	sub.cc.u32 	%r0, %a0, %b0;
	subc.cc.u32 	%r1, %a1, %b1;
	subc.cc.u32 	%r2, %a2, %b2;
	subc.u32 	%r3, %a3, %b3;
	mov.b64 	%rd46, {%r0,%r1};
	mov.b64 	%rd47, {%r2,%r3};
	}
	xor.b32  	%r36, %r25, -2147483648;
	selp.b64 	%rd73, %rd42, %rd47, %p7;
	selp.b64 	%rd14, %rd43, %rd46, %p7;
	selp.b32 	%r17, %r25, %r36, %p7;
	clz.b64 	%r37, %rd73;
	cvt.u64.u32 	%rd15, %r37;
	setp.eq.s32 	%p8, %r37, 0;
	@%p8 bra 	$L__BB1_8;
	cvt.u32.u64 	%r38, %rd15;
	and.b32  	%r39, %r38, 63;
	shl.b64 	%rd48, %rd73, %r39;
	shr.u64 	%rd49, %rd14, 1;
	not.b32 	%r40, %r38;
	and.b32  	%r41, %r40, 63;
	shr.u64 	%rd50, %rd49, %r41;
	or.b64  	%rd73, %rd48, %rd50;
$L__BB1_8:
	mov.b64 	%rd51, -3958705157555305931;
	{
	.reg .u32 %r0, %r1, %r2, %r3, %alo, %ahi, %blo, %bhi;
	mov.b64 	{%alo,%ahi}, %rd73;
	mov.b64 	{%blo,%bhi}, %rd51;
	mul.lo.u32 	%r0, %alo, %blo;
	mul.hi.u32 	%r1, %alo, %blo;
	mad.lo.cc.u32 	%r1, %alo, %bhi, %r1;
	madc.hi.u32 	%r2, %alo, %bhi, 0;
	mad.lo.cc.u32 	%r1, %ahi, %blo, %r1;
	madc.hi.cc.u32 	%r2, %ahi, %blo, %r2;
	madc.hi.u32 	%r3, %ahi, %bhi, 0;
	mad.lo.cc.u32 	%r2, %ahi, %bhi, %r2;
	addc.u32 	%r3, %r3, 0;
	mov.b64 	%rd52, {%r0,%r1};
	mov.b64 	%rd53, {%r2,%r3};
	}
	setp.gt.s64 	%p9, %rd53, 0;
	{
	.reg .u32 %r0, %r1, %r2, %r3, %a0, %a1, %a2, %a3, %b0, %b1, %b2, %b3;
	mov.b64 	{%a0,%a1}, %rd52;
	mov.b64 	{%a2,%a3}, %rd53;
	mov.b64 	{%b0,%b1}, %rd52;
	mov.b64 	{%b2,%b3}, %rd53;
	add.cc.u32 	%r0, %a0, %b0;
	addc.cc.u32 	%r1, %a1, %b1;
	addc.cc.u32 	%r2, %a2, %b2;
	addc.u32 	%r3, %a3, %b3;
	mov.b64 	%rd54, {%r0,%r1};
	mov.b64 	%rd55, {%r2,%r3};
	}
	selp.b64 	%rd56, %rd55, %rd53, %p9;
	selp.s64 	%rd57, -1, 0, %p9;
	sub.s64 	%rd58, %rd57, %rd15;
	cvt.u64.u32 	%rd59, %r17;
	shl.b64 	%rd60, %rd59, 32;
	add.s64 	%rd61, %rd56, 1;
	shr.u64 	%rd62, %rd61, 10;
	add.s64 	%rd63, %rd62, 1;
	shr.u64 	%rd64, %rd63, 1;
	shl.b64 	%rd65, %rd58, 52;
	add.s64 	%rd66, %rd65, %rd64;
	add.s64 	%rd67, %rd66, 4602678819172646912;
	or.b64  	%rd68, %rd67, %rd60;
	mov.b64 	%fd4, %rd68;
$L__BB1_9:
	st.param.f64 	[func_retval0], %fd4;
	st.param.b32 	[func_retval0+8], %r46;
	ret;

}
.func  (.param .b64 func_retval0) __internal_accurate_pow(
	.param .b64 __internal_accurate_pow_param_0,
	.param .b64 __internal_accurate_pow_param_1
)
{
	.reg .pred 	%p<8>;
	.reg .b32 	%r<49>;
	.reg .b32 	%f<3>;
	.reg .b64 	%fd<109>;

	ld.param.f64 	%fd10, [__internal_accurate_pow_param_0];
	ld.param.f64 	%fd11, [__internal_accurate_pow_param_1];
	{
	.reg .b32 %temp; 
	mov.b64 	{%temp, %r46}, %fd10;
	}
	{
	.reg .b32 %temp; 
	mov.b64 	{%r45, %temp}, %fd10;
	}
	shr.u32 	%r47, %r46, 20;
	setp.gt.u32 	%p1, %r46, 1048575;
	@%p1 bra 	$L__BB2_2;
	mul.f64 	%fd12, %fd10, 0d4350000000000000;
	{
	.reg .b32 %temp; 
	mov.b64 	{%temp, %r46}, %fd12;
	}
	{
	.reg .b32 %temp; 
	mov.b64 	{%r45, %temp}, %fd12;
	}
	shr.u32 	%r16, %r46, 20;
	add.s32 	%r47, %r16, -54;
$L__BB2_2:
	add.s32 	%r48, %r47, -1023;
	and.b32  	%r17, %r46, -2146435073;
	or.b32  	%r18, %r17, 1072693248;
	mov.b64 	%fd107, {%r45, %r18};
	setp.lt.u32 	%p2, %r18, 1073127583;
	@%p2 bra 	$L__BB2_4;
	{
	.reg .b32 %temp; 
	mov.b64 	{%r19, %temp}, %fd107;
	}
	{
	.reg .b32 %temp; 
	mov.b64 	{%temp, %r20}, %fd107;
	}
	add.s32 	%r21, %r20, -1048576;
	mov.b64 	%fd107, {%r19, %r21};
	add.s32 	%r48, %r47, -1022;
$L__BB2_4:
	add.f64 	%fd13, %fd107, 0dBFF0000000000000;
	add.f64 	%fd14, %fd107, 0d3FF0000000000000;
	rcp.approx.ftz.f64 	%fd15, %fd14;
	neg.f64 	%fd16, %fd14;
	fma.rn.f64 	%fd17, %fd16, %fd15, 0d3FF0000000000000;
	fma.rn.f64 	%fd18, %fd17, %fd17, %fd17;
	fma.rn.f64 	%fd19, %fd18, %fd15, %fd15;
	mul.f64 	%fd20, %fd13, %fd19;
	fma.rn.f64 	%fd21, %fd13, %fd19, %fd20;
	mul.f64 	%fd22, %fd21, %fd21;
	fma.rn.f64 	%fd23, %fd22, 0d3EB0F5FF7D2CAFE2, 0d3ED0F5D241AD3B5A;
	fma.rn.f64 	%fd24, %fd23, %fd22, 0d3EF3B20A75488A3F;
	fma.rn.f64 	%fd25, %fd24, %fd22, 0d3F1745CDE4FAECD5;
	fma.rn.f64 	%fd26, %fd25, %fd22, 0d3F3C71C7258A578B;
	fma.rn.f64 	%fd27, %fd26, %fd22, 0d3F6249249242B910;
	fma.rn.f64 	%fd28, %fd27, %fd22, 0d3F89999999999DFB;
	sub.f64 	%fd29, %fd13, %fd21;
	add.f64 	%fd30, %fd29, %fd29;
	neg.f64 	%fd31, %fd21;
	fma.rn.f64 	%fd32, %fd31, %fd13, %fd30;
	mul.f64 	%fd33, %fd19, %fd32;
	fma.rn.f64 	%fd34, %fd22, %fd28, 0d3FB5555555555555;
	mov.f64 	%fd35, 0d3FB5555555555555;
	sub.f64 	%fd36, %fd35, %fd34;
	fma.rn.f64 	%fd37, %fd22, %fd28, %fd36;
	add.f64 	%fd38, %fd37, 0dBC46A4CB00B9E7B0;
	add.f64 	%fd39, %fd34, %fd38;
	sub.f64 	%fd40, %fd34, %fd39;
	add.f64 	%fd41, %fd38, %fd40;
	mul.rn.f64 	%fd42, %fd21, %fd21;
	neg.f64 	%fd43, %fd42;
	fma.rn.f64 	%fd44, %fd21, %fd21, %fd43;
	{
	.reg .b32 %temp; 
	mov.b64 	{%r22, %temp}, %fd33;
	}
	{
	.reg .b32 %temp; 
	mov.b64 	{%temp, %r23}, %fd33;
	}
	add.s32 	%r24, %r23, 1048576;
	mov.b64 	%fd45, {%r22, %r24};
	fma.rn.f64 	%fd46, %fd21, %fd45, %fd44;
	mul.rn.f64 	%fd47, %fd42, %fd21;
	neg.f64 	%fd48, %fd47;
	fma.rn.f64 	%fd49, %fd42, %fd21, %fd48;
	fma.rn.f64 	%fd50, %fd42, %fd33, %fd49;
	fma.rn.f64 	%fd51, %fd46, %fd21, %fd50;
	mul.rn.f64 	%fd52, %fd39, %fd47;
	neg.f64 	%fd53, %fd52;
	fma.rn.f64 	%fd54, %fd39, %fd47, %fd53;
	fma.rn.f64 	%fd55, %fd39, %fd51, %fd54;
	fma.rn.f64 	%fd56, %fd41, %fd47, %fd55;
	add.f64 	%fd57, %fd52, %fd56;
	sub.f64 	%fd58, %fd52, %fd57;
	add.f64 	%fd59, %fd56, %fd58;
	add.f64 	%fd60, %fd21, %fd57;
	sub.f64 	%fd61, %fd21, %fd60;
	add.f64 	%fd62, %fd57, %fd61;
	add.f64 	%fd63, %fd59, %fd62;
	add.f64 	%fd64, %fd33, %fd63;
	add.f64 	%fd65, %fd60, %fd64;
	sub.f64 	%fd66, %fd60, %fd65;
	add.f64 	%fd67, %fd64, %fd66;
	xor.b32  	%r25, %r48, -2147483648;
	mov.b32 	%r26, 1127219200;
	mov.b64 	%fd68, {%r25, %r26};
	mov.b32 	%r27, -2147483648;
	mov.b64 	%fd69, {%r27, %r26};
	sub.f64 	%fd70, %fd68, %fd69;
	fma.rn.f64 	%fd71, %fd70, 0d3FE62E42FEFA39EF, %fd65;
	fma.rn.f64 	%fd72, %fd70, 0dBFE62E42FEFA39EF, %fd71;
	sub.f64 	%fd73, %fd72, %fd65;
	sub.f64 	%fd74, %fd67, %fd73;
	fma.rn.f64 	%fd75, %fd70, 0d3C7ABC9E3B39803F, %fd74;
	add.f64 	%fd76, %fd71, %fd75;
	sub.f64 	%fd77, %fd71, %fd76;
	add.f64 	%fd78, %fd75, %fd77;
	{
	.reg .b32 %temp; 
	mov.b64 	{%temp, %r28}, %fd11;
	}
	{
	.reg .b32 %temp; 
	mov.b64 	{%r29, %temp}, %fd11;
	}
	shl.b32 	%r30, %r28, 1;
	setp.gt.u32 	%p3, %r30, -33554433;
	and.b32  	%r31, %r28, -15728641;
	selp.b32 	%r32, %r31, %r28, %p3;
	mov.b64 	%fd79, {%r29, %r32};
	mul.rn.f64 	%fd80, %fd76, %fd79;
	neg.f64 	%fd81, %fd80;
	fma.rn.f64 	%fd82, %fd76, %fd79, %fd81;
	fma.rn.f64 	%fd83, %fd78, %fd79, %fd82;
	add.f64 	%fd4, %fd80, %fd83;
	sub.f64 	%fd84, %fd80, %fd4;
	add.f64 	%fd5, %fd83, %fd84;
	fma.rn.f64 	%fd85, %fd4, 0d3FF71547652B82FE, 0d4338000000000000;
	{
	.reg .b32 %temp; 
	mov.b64 	{%r13, %temp}, %fd85;
	}
	mov.f64 	%fd86, 0dC338000000000000;
	add.rn.f64 	%fd87, %fd85, %fd86;
	fma.rn.f64 	%fd88, %fd87, 0dBFE62E42FEFA39EF, %fd4;
	fma.rn.f64 	%fd89, %fd87, 0dBC7ABC9E3B39803F, %fd88;
	fma.rn.f64 	%fd90, %fd89, 0d3E5ADE1569CE2BDF, 0d3E928AF3FCA213EA;
	fma.rn.f64 	%fd91, %fd90, %fd89, 0d3EC71DEE62401315;
	fma.rn.f64 	%fd92, %fd91, %fd89, 0d3EFA01997C89EB71;
	fma.rn.f64 	%fd93, %fd92, %fd89, 0d3F2A01A014761F65;
	fma.rn.f64 	%fd94, %fd93, %fd89, 0d3F56C16C1852B7AF;
	fma.rn.f64 	%fd95, %fd94, %fd89, 0d3F81111111122322;
	fma.rn.f64 	%fd96, %fd95, %fd89, 0d3FA55555555502A1;
	fma.rn.f64 	%fd97, %fd96, %fd89, 0d3FC5555555555511;
	fma.rn.f64 	%fd98, %fd97, %fd89, 0d3FE000000000000B;
	fma.rn.f64 	%fd99, %fd98, %fd89, 0d3FF0000000000000;
	fma.rn.f64 	%fd100, %fd99, %fd89, 0d3FF0000000000000;
	{
	.reg .b32 %temp; 
	mov.b64 	{%r14, %temp}, %fd100;
	}
	{
	.reg .b32 %temp; 
	mov.b64 	{%temp, %r15}, %fd100;
	}
	shl.b32 	%r33, %r13, 20;
	add.s32 	%r34, %r33, %r15;
	mov.b64 	%fd108, {%r14, %r34};
	{
	.reg .b32 %temp; 
	mov.b64 	{%temp, %r35}, %fd4;
	}
	mov.b32 	%f2, %r35;
	abs.f32 	%f1, %f2;
	setp.lt.f32 	%p4, %f1, 0f4086232B;
	@%p4 bra 	$L__BB2_7;
	setp.lt.f64 	%p5, %fd4, 0d0000000000000000;
	add.f64 	%fd101, %fd4, 0d7FF0000000000000;
	selp.f64 	%fd108, 0d0000000000000000, %fd101, %p5;
	setp.geu.f32 	%p6, %f1, 0f40874800;
	@%p6 bra 	$L__BB2_7;
	shr.u32 	%r36, %r13, 31;
	add.s32 	%r37, %r13, %r36;
	shr.s32 	%r38, %r37, 1;
	shl.b32 	%r39, %r38, 20;
	add.s32 	%r40, %r15, %r39;
	mov.b64 	%fd102, {%r14, %r40};
	sub.s32 	%r41, %r13, %r38;
	shl.b32 	%r42, %r41, 20;
	add.s32 	%r43, %r42, 1072693248;
	mov.b32 	%r44, 0;
	mov.b64 	%fd103, {%r44, %r43};
	mul.f64 	%fd108, %fd103, %fd102;
$L__BB2_7:
	abs.f64 	%fd104, %fd108;
	setp.eq.f64 	%p7, %fd104, 0d7FF0000000000000;
	fma.rn.f64 	%fd105, %fd108, %fd5, %fd108;
	selp.f64 	%fd106, %fd108, %fd105, %p7;
	st.param.f64 	[func_retval0], %fd106;
	ret;

}


// ===== COMPILED SASS (sm_100) =====

	.target	sm_100

	.elftype	@"ET_EXEC"


//--------------------- .note.nv.tkinfo           --------------------------
	.section	.note.nv.tkinfo,"",@"SHT_NOTE"
	.sectionflags	@"SHF_NOTE_NV_TKINFO"
	.tkinfo
        /*0018*/ 	.word	0x00000002
        /*0030*/ 	.string	""
        /*0030*/ 	.string	"ptxas"
        /*0030*/ 	.string	"Cuda compilation tools, release 13.0, V13.0.88"
        /*0030*/ 	.string	"Build cuda_13.0.r13.0/compiler.36424714_0"
        /*0030*/ 	.string	"-arch sm_100 -m 64 "



//--------------------- .note.nv.cuinfo           --------------------------
	.section	.note.nv.cuinfo,"",@"SHT_NOTE"
	.sectionflags	@"SHF_NOTE_NV_CUINFO"
        /*0018*/ 	.short	0x0002
        /*001a*/ 	.short	0x0064
        /*001c*/ 	.short	0x0082
	.zero		2


//--------------------- .nv.info                  --------------------------
	.section	.nv.info,"",@"SHT_CUDA_INFO"
	.align	4


	//----- nvinfo : EIATTR_REGCOUNT
	.align		4
        /*0000*/ 	.byte	0x04, 0x2f
        /*0002*/ 	.short	(.L_21 - .L_20)
	.align		4
.L_20:
        /*0004*/ 	.word	index@(_Z27rk45_gsl_gpu_evolve_apply_2dddPPdii)
        /*0008*/ 	.word	0x00000038


	//----- nvinfo : EIATTR_FRAME_SIZE
	.align		4
.L_21:
        /*000c*/ 	.byte	0x04, 0x11
        /*000e*/ 	.short	(.L_23 - .L_22)
	.align		4
.L_22:
        /*0010*/ 	.word	index@($_Z27rk45_gsl_gpu_evolve_apply_2dddPPdii$__internal_trig_reduction_slowpathd)
        /*0014*/ 	.word	0x00000028


	//----- nvinfo : EIATTR_FRAME_SIZE
	.align		4
.L_23:
        /*0018*/ 	.byte	0x04, 0x11
        /*001a*/ 	.short	(.L_25 - .L_24)
	.align		4
.L_24:
        /*001c*/ 	.word	index@($_Z27rk45_gsl_gpu_evolve_apply_2dddPPdii$__internal_accurate_pow)
        /*0020*/ 	.word	0x00000028


	//----- nvinfo : EIATTR_FRAME_SIZE
	.align		4
.L_25:
        /*0024*/ 	.byte	0x04, 0x11
        /*0026*/ 	.short	(.L_27 - .L_26)
	.align		4
.L_26:
        /*0028*/ 	.word	index@($__internal_0_$__cuda_sm20_div_rn_f64_full)
        /*002c*/ 	.word	0x00000028


	//----- nvinfo : EIATTR_FRAME_SIZE
	.align		4
.L_27:
        /*0030*/ 	.byte	0x04, 0x11
        /*0032*/ 	.short	(.L_29 - .L_28)
	.align		4
.L_28:
        /*0034*/ 	.word	index@(_Z27rk45_gsl_gpu_evolve_apply_2dddPPdii)
        /*0038*/ 	.word	0x00000028


	//----- nvinfo : EIATTR_MIN_STACK_SIZE
	.align		4
.L_29:
        /*003c*/ 	.byte	0x04, 0x12
        /*003e*/ 	.short	(.L_31 - .L_30)
	.align		4
.L_30:
        /*0040*/ 	.word	index@(_Z27rk45_gsl_gpu_evolve_apply_2dddPPdii)
        /*0044*/ 	.word	0x00000028
.L_31:


//--------------------- .nv.compat                --------------------------
	.section	.nv.compat,"",@"SHT_CUDA_COMPAT_INFO"
	.align	4
        /*0000*/ 	.byte	0x02, 0x09, 0x00, 0x00, 0x02, 0x02, 0x01, 0x00, 0x02, 0x05, 0x05, 0x00, 0x03, 0x07, 0x01, 0x01
        /*0010*/ 	.byte	0x02, 0x03, 0x00, 0x00, 0x02, 0x06, 0x01, 0x00, 0x04, 0x0b, 0x08, 0x00, 0x01, 0x00, 0x00, 0x00
        /*0020*/ 	.byte	0x00, 0x00, 0x00, 0x00


//--------------------- .nv.info._Z27rk45_gsl_gpu_evolve_apply_2dddPPdii --------------------------
	.section	.nv.info._Z27rk45_gsl_gpu_evolve_apply_2dddPPdii,"",@"SHT_CUDA_INFO"
	.sectionflags	@""
	.align	4


	//----- nvinfo : EIATTR_CUDA_API_VERSION
	.align		4
        /*0000*/ 	.byte	0x04, 0x37
        /*0002*/ 	.short	(.L_33 - .L_32)
.L_32:
        /*0004*/ 	.word	0x00000082


	//----- nvinfo : EIATTR_KPARAM_INFO
	.align		4
.L_33:
        /*0008*/ 	.byte	0x04, 0x17
        /*000a*/ 	.short	(.L_35 - .L_34)
.L_34:
        /*000c*/ 	.word	0x00000000
        /*0010*/ 	.short	0x0005
        /*0012*/ 	.short	0x0024
        /*0014*/ 	.byte	0x00, 0xf0, 0x11, 0x00


	//----- nvinfo : EIATTR_KPARAM_INFO
	.align		4
.L_35:
        /*0018*/ 	.byte	0x04, 0x17
        /*001a*/ 	.short	(.L_37 - .L_36)
.L_36:
        /*001c*/ 	.word	0x00000000
        /*0020*/ 	.short	0x0004
        /*0022*/ 	.short	0x0020
        /*0024*/ 	.byte	0x00, 0xf0, 0x11, 0x00


	//----- nvinfo : EIATTR_KPARAM_INFO
	.align		4
.L_37:
        /*0028*/ 	.byte	0x04, 0x17
        /*002a*/ 	.short	(.L_39 - .L_38)
.L_38:
        /*002c*/ 	.word	0x00000000
        /*0030*/ 	.short	0x0003
        /*0032*/ 	.short	0x0018
        /*0034*/ 	.byte	0x00, 0xf5, 0x21, 0x00


	//----- nvinfo : EIATTR_KPARAM_INFO
	.align		4
.L_39:
        /*0038*/ 	.byte	0x04, 0x17
        /*003a*/ 	.short	(.L_41 - .L_40)
.L_40:
        /*003c*/ 	.word	0x00000000
        /*0040*/ 	.short	0x0002
        /*0042*/ 	.short	0x0010
        /*0044*/ 	.byte	0x00, 0xf0, 0x21, 0x00


	//----- nvinfo : EIATTR_KPARAM_INFO
	.align		4
.L_41:
        /*0048*/ 	.byte	0x04, 0x17
        /*004a*/ 	.short	(.L_43 - .L_42)
.L_42:
        /*004c*/ 	.word	0x00000000
        /*0050*/ 	.short	0x0001
        /*0052*/ 	.short	0x0008
        /*0054*/ 	.byte	0x00, 0xf0, 0x21, 0x00


	//----- nvinfo : EIATTR_KPARAM_INFO
	.align		4
.L_43:
        /*0058*/ 	.byte	0x04, 0x17
        /*005a*/ 	.short	(.L_45 - .L_44)
.L_44:
        /*005c*/ 	.word	0x00000000
        /*0060*/ 	.short	0x0000
        /*0062*/ 	.short	0x0000
        /*0064*/ 	.byte	0x00, 0xf0, 0x21, 0x00


	//----- nvinfo : EIATTR_SPARSE_MMA_MASK
	.align		4
.L_45:
        /*0068*/ 	.byte	0x03, 0x50
        /*006a*/ 	.short	0x0000


	//----- nvinfo : EIATTR_MAXREG_COUNT
	.align		4
        /*006c*/ 	.byte	0x03, 0x1b
        /*006e*/ 	.short	0x00ff


	//----- nvinfo : EIATTR_MERCURY_ISA_VERSION
	.align		4
        /*0070*/ 	.byte	0x03, 0x5f
        /*0072*/ 	.short	0x0101


	//----- nvinfo : EIATTR_VRC_CTA_INIT_COUNT
	.align		4
        /*0074*/ 	.byte	0x02, 0x4a
	.zero		1
	.zero		1


	//----- nvinfo : EIATTR_EXIT_INSTR_OFFSETS
	.align		4
        /*0078*/ 	.byte	0x04, 0x1c
        /*007a*/ 	.short	(.L_47 - .L_46)


	//   ....[0]....
.L_46:
        /*007c*/ 	.word	0x00000080


	//   ....[1]....
        /*0080*/ 	.word	0x00000150


	//   ....[2]....
        /*0084*/ 	.word	0x0000f6d0


	//----- nvinfo : EIATTR_CRS_STACK_SIZE
	.align		4
.L_47:
        /*0088*/ 	.byte	0x04, 0x1e
        /*008a*/ 	.short	(.L_49 - .L_48)
.L_48:
        /*008c*/ 	.word	0x00000000


	//----- nvinfo : EIATTR_CBANK_PARAM_SIZE
	.align		4
.L_49:
        /*0090*/ 	.byte	0x03, 0x19
        /*0092*/ 	.short	0x0028


	//----- nvinfo : EIATTR_PARAM_CBANK
	.align		4
        /*0094*/ 	.byte	0x04, 0x0a
        /*0096*/ 	.short	(.L_51 - .L_50)
	.align		4
.L_50:
        /*0098*/ 	.word	index@(.nv.constant0._Z27rk45_gsl_gpu_evolve_apply_2dddPPdii)
        /*009c*/ 	.short	0x0380
        /*009e*/ 	.short	0x0028


	//----- nvinfo : EIATTR_SW_WAR
	.align		4
.L_51:
        /*00a0*/ 	.byte	0x04, 0x36
        /*00a2*/ 	.short	(.L_53 - .L_52)
.L_52:
        /*00a4*/ 	.word	0x00000008
.L_53:


//--------------------- .nv.callgraph             --------------------------
	.section	.nv.callgraph,"",@"SHT_CUDA_CALLGRAPH"
	.align	4
	.sectionentsize	8
	.align		4
        /*0000*/ 	.word	0x00000000
	.align		4
        /*0004*/ 	.word	0xffffffff
	.align		4
        /*0008*/ 	.word	0x00000000
	.align		4
        /*000c*/ 	.word	0xfffffffe
	.align		4
        /*0010*/ 	.word	0x00000000
	.align		4
        /*0014*/ 	.word	0xfffffffd
	.align		4
        /*0018*/ 	.word	0x00000000
	.align		4
        /*001c*/ 	.word	0xfffffffc


//--------------------- .nv.constant4             --------------------------
	.section	.nv.constant4,"a",@progbits
	.align	8
	.align		8
.nv.constant4:
        /*0000*/ 	.dword	device_t
	.align		8
        /*0008*/ 	.dword	device_t1
	.align		8
        /*0010*/ 	.dword	device_h
	.align		8
        /*0018*/ 	.dword	device_h_0
	.align		8
        /*0020*/ 	.dword	device_adjustment_out
	.align		8
        /*0028*/ 	.dword	device_final_step
	.align		8
        /*0030*/ 	.dword	device_k1
	.align		8
        /*0038*/ 	.dword	device_k2
	.align		8
        /*0040*/ 	.dword	device_k3
	.align		8
        /*0048*/ 	.dword	device_k4
	.align		8
        /*0050*/ 	.dword	device_k5
	.align		8
        /*0058*/ 	.dword	device_k6
	.align		8
        /*0060*/ 	.dword	device_y
	.align		8
        /*0068*/ 	.dword	device_y_0
	.align		8
        /*0070*/ 	.dword	device_y_tmp
	.align		8
        /*0078*/ 	.dword	device_y_err
	.align		8
        /*0080*/ 	.dword	device_dydt_out
	.align		8
        /*0088*/ 	.dword	_ZZ23rk45_gsl_gpu_adjust_h_2PdiiE5h_old
	.align		8
        /*0090*/ 	.dword	__cudart_i2opi_d
	.align		8
        /*0098*/ 	.dword	__cudart_sin_cos_coeffs


//--------------------- .text._Z27rk45_gsl_gpu_evolve_apply_2dddPPdii --------------------------
	.section	.text._Z27rk45_gsl_gpu_evolve_apply_2dddPPdii,"ax",@progbits
	.align	128
        .global         _Z27rk45_gsl_gpu_evolve_apply_2dddPPdii
        .type           _Z27rk45_gsl_gpu_evolve_apply_2dddPPdii,@function
        .size           _Z27rk45_gsl_gpu_evolve_apply_2dddPPdii,(.L_x_187 - _Z27rk45_gsl_gpu_evolve_apply_2dddPPdii)
        .other          _Z27rk45_gsl_gpu_evolve_apply_2dddPPdii,@"STO_CUDA_ENTRY STV_DEFAULT"
_Z27rk45_gsl_gpu_evolve_apply_2dddPPdii:
.text._Z27rk45_gsl_gpu_evolve_apply_2dddPPdii:
[----:B------:R-:W0:Y:S01]  /*0000*/  LDC R1, c[0x0][0x37c] ;  /* 0x0000df00ff017b82 */ /* 0x000e220000000800 */
[----:B------:R-:W1:Y:S07]  /*0010*/  S2R R3, SR_TID.X ;  /* 0x0000000000037919 */ /* 0x000e6e0000002100 */
[----:B------:R-:W1:Y:S01]  /*0020*/  S2UR UR4, SR_CTAID.X ;  /* 0x00000000000479c3 */ /* 0x000e620000002500 */
[----:B------:R-:W2:Y:S01]  /*0030*/  LDCU UR5, c[0x0][0x3a0] ;  /* 0x00007400ff0577ac */ /* 0x000ea20008000800 */
[----:B0-----:R-:W-:-:S06]  /*0040*/  VIADD R1, R1, 0xffffffd8 ;  /* 0xffffffd801017836 */ /* 0x001fcc0000000000 */
[----:B------:R-:W1:Y:S02]  /*0050*/  LDC R0, c[0x0][0x360] ;  /* 0x0000d800ff007b82 */ /* 0x000e640000000800 */
[----:B-1----:R-:W-:-:S05]  /*0060*/  IMAD R0, R0, UR4, R3 ;  /* 0x0000000400007c24 */ /* 0x002fca000f8e0203 */
[----:B--2---:R-:W-:-:S13]  /*0070*/  ISETP.GE.AND P0, PT, R0, UR5, PT ;  /* 0x0000000500007c0c */ /* 0x004fda000bf06270 */
[----:B------:R-:W-:Y:S05]  /*0080*/  @P0 EXIT ;  /* 0x000000000000094d */ /* 0x000fea0003800000 */
[----:B------:R-:W0:Y:S01]  /*0090*/  LDC.64 R10, c[0x0][0x380] ;  /* 0x0000e000ff0a7b82 */ /* 0x000e220000000a00 */
[----:B------:R-:W1:Y:S07]  /*00a0*/  LDCU.64 UR6, c[0x0][0x358] ;  /* 0x00006b00ff0677ac */ /* 0x000e6e0008000a00 */
[----:B------:R-:W0:Y:S02]  /*00b0*/  LDC.64 R8, c[0x0][0x388] ;  /* 0x0000e200ff087b82 */ /* 0x000e240000000a00 */
[----:B0-----:R-:W-:-:S14]  /*00c0*/  DSETP.GEU.AND P0, PT, R8, R10, PT ;  /* 0x0000000a0800722a */ /* 0x001fdc0003f0e000 */
[----:B-1----:R-:W-:Y:S05]  /*00d0*/  @!P0 BRA `(.L_x_0) ;  /* 0x0000000000208947 */ /* 0x002fea0003800000 */
[----:B------:R-:W0:Y:S08]  /*00e0*/  LDC.64 R2, c[0x4][0x8] ;  /* 0x01000200ff027b82 */ /* 0x000e300000000a00 */
[----:B------:R-:W1:Y:S08]  /*00f0*/  LDC.64 R4, c[0x4][RZ] ;  /* 0x01000000ff047b82 */ /* 0x000e700000000a00 */
[----:B------:R-:W2:Y:S08]  /*0100*/  LDC.64 R6, c[0x4][0x10] ;  /* 0x01000400ff067b82 */ /* 0x000eb00000000a00 */
[----:B------:R-:W2:Y:S01]  /*0110*/  LDC.64 R12, c[0x0][0x390] ;  /* 0x0000e400ff0c7b82 */ /* 0x000ea20000000a00 */
[----:B0-----:R-:W-:Y:S04]  /*0120*/  STG.E.64 desc[UR6][R2.64], R10 ;  /* 0x0000000a02007986 */ /* 0x001fe8000c101b06 */
[----:B-1----:R-:W-:Y:S04]  /*0130*/  STG.E.64 desc[UR6][R4.64], R8 ;  /* 0x0000000804007986 */ /* 0x002fe8000c101b06 */
[----:B--2---:R-:W-:Y:S01]  /*0140*/  STG.E.64 desc[UR6][R6.64], R12 ;  /* 0x0000000c06007986 */ /* 0x004fe2000c101b06 */
[----:B------:R-:W-:Y:S05]  /*0150*/  EXIT ;  /* 0x000000000000794d */ /* 0x000fea0003800000 */
.L_x_0:
[----:B------:R-:W0:Y:S01]  /*0160*/  LDCU UR4, c[0x0][0x3a4] ;  /* 0x00007480ff0477ac */ /* 0x000e220008000800 */
[----:B------:R-:W-:Y:S01]  /*0170*/  BSSY.RECONVERGENT B1, `(.L_x_1) ;  /* 0x0000f55000017945 */ /* 0x000fe20003800200 */
[----:B0-----:R-:W-:Y:S02]  /*0180*/  ULOP3.LUT UR5, UR4, 0x7ffffff0, URZ, 0xc0, !UPT ;  /* 0x7ffffff004057892 */ /* 0x001fe4000f8ec0ff */
[----:B------:R-:W-:Y:S02]  /*0190*/  ULOP3.LUT UR9, UR4, 0xf, URZ, 0xc0, !UPT ;  /* 0x0000000f04097892 */ /* 0x000fe4000f8ec0ff */
[----:B------:R-:W-:Y:S02]  /*01a0*/  ULOP3.LUT UR10, UR4, 0x7, URZ, 0xc0, !UPT ;  /* 0x00000007040a7892 */ /* 0x000fe4000f8ec0ff */
[----:B------:R-:W-:Y:S01]  /*01b0*/  ULOP3.LUT UR11, UR4, 0x3, URZ, 0xc0, !UPT ;  /* 0x00000003040b7892 */ /* 0x000fe2000f8ec0ff */
[----:B------:R-:W-:Y:S01]  /*01c0*/  IMAD.U32 R2, RZ, RZ, UR5 ;  /* 0x00000005ff027e24 */ /* 0x000fe2000f8e00ff */
[----:B------:R-:W-:-:S02]  /*01d0*/  UIADD3 UR8, UPT, UPT, UR4, -0x1, URZ ;  /* 0xffffffff04087890 */ /* 0x000fc4000fffe0ff */
[----:B------:R-:W-:Y:S02]  /*01e0*/  ULOP3.LUT UR12, UR4, 0x7ffffffc, URZ, 0xc0, !UPT ;  /* 0x7ffffffc040c7892 */ /* 0x000fe4000f8ec0ff */
[----:B------:R-:W-:Y:S02]  /*01f0*/  ULOP3.LUT UR13, UR4, 0x1, URZ, 0xc0, !UPT ;  /* 0x00000001040d7892 */ /* 0x000fe4000f8ec0ff */
[----:B------:R-:W-:Y:S02]  /*0200*/  ULOP3.LUT UR4, UR4, 0x7ffffff8, URZ, 0xc0, !UPT ;  /* 0x7ffffff804047892 */ /* 0x000fe4000f8ec0ff */
[----:B------:R-:W-:Y:S02]  /*0210*/  UIADD3 UR14, UPT, UPT, UR9, -0x1, URZ ;  /* 0xffffffff090e7890 */ /* 0x000fe4000fffe0ff */
[----:B------:R-:W-:Y:S02]  /*0220*/  UIADD3 UR15, UPT, UPT, UR10, -0x1, URZ ;  /* 0xffffffff0a0f7890 */ /* 0x000fe4000fffe0ff */
[----:B------:R-:W-:-:S12]  /*0230*/  UIADD3 UR16, UPT, UPT, UR11, -0x1, URZ ;  /* 0xffffffff0b107890 */ /* 0x000fd8000fffe0ff */
.L_x_170:
[----:B01----:R-:W0:Y:S01]  /*0240*/  LDC.64 R6, c[0x4][0x8] ;  /* 0x01000200ff067b82 */ /* 0x003e220000000a00 */
[----:B------:R-:W1:Y:S01]  /*0250*/  LDCU.64 UR18, c[0x0][0x388] ;  /* 0x00007100ff1277ac */ /* 0x000e620008000a00 */
[----:B------:R-:W2:Y:S06]  /*0260*/  LDCU.64 UR20, c[0x0][0x380] ;  /* 0x00007000ff1477ac */ /* 0x000eac0008000a00 */
[----:B------:R-:W0:Y:S08]  /*0270*/  LDC.64 R8, c[0x0][0x380] ;  /* 0x0000e000ff087b82 */ /* 0x000e300000000a00 */
[----:B---3--:R-:W3:Y:S01]  /*0280*/  LDC.64 R12, c[0x0][0x388] ;  /* 0x0000e200ff0c7b82 */ /* 0x008ee20000000a00 */
[----:B-1----:R-:W-:Y:S01]  /*0290*/  IMAD.U32 R30, RZ, RZ, UR18 ;  /* 0x00000012ff1e7e24 */ /* 0x002fe2000f8e00ff */
[----:B------:R-:W-:Y:S01]  /*02a0*/  MOV R31, UR19 ;  /* 0x00000013001f7c02 */ /* 0x000fe20008000f00 */
[----:B--2---:R-:W-:-:S05]  /*02b0*/  IMAD.U32 R28, RZ, RZ, UR20 ;  /* 0x00000014ff1c7e24 */ /* 0x004fca000f8e00ff */
[----:B------:R-:W3:Y:S01]  /*02c0*/  LDC.64 R10, c[0x4][RZ] ;  /* 0x01000000ff0a7b82 */ /* 0x000ee20000000a00 */
[----:B------:R-:W-:-:S07]  /*02d0*/  IMAD.U32 R29, RZ, RZ, UR21 ;  /* 0x00000015ff1d7e24 */ /* 0x000fce000f8e00ff */
[----:B----4-:R-:W1:Y:S01]  /*02e0*/  LDC.64 R14, c[0x4][0x10] ;  /* 0x01000400ff0e7b82 */ /* 0x010e620000000a00 */
[----:B0-----:R0:W-:Y:S07]  /*02f0*/  STG.E.64 desc[UR6][R6.64], R8 ;  /* 0x0000000806007986 */ /* 0x0011ee000c101b06 */
[----:B------:R-:W1:Y:S08]  /*0300*/  LDC.64 R16, c[0x0][0x390] ;  /* 0x0000e400ff107b82 */ /* 0x000e700000000a00 */
[----:B------:R-:W2:Y:S01]  /*0310*/  LDC.64 R4, c[0x0][0x398] ;  /* 0x0000e600ff047b82 */ /* 0x000ea20000000a00 */
[----:B---3--:R0:W-:Y:S04]  /*0320*/  STG.E.64 desc[UR6][R10.64], R12 ;  /* 0x0000000c0a007986 */ /* 0x0081e8000c101b06 */
[----:B-1----:R0:W-:Y:S01]  /*0330*/  STG.E.64 desc[UR6][R14.64], R16 ;  /* 0x000000100e007986 */ /* 0x0021e2000c101b06 */
[----:B--2---:R-:W-:-:S07]  /*0340*/  IMAD.WIDE R4, R0, 0x8, R4 ;  /* 0x0000000800047825 */ /* 0x004fce00078e0204 */
.L_x_169:
[----:B01----:R-:W0:Y:S01]  /*0350*/  LDC.64 R6, c[0x4][0x10] ;  /* 0x01000400ff067b82 */ /* 0x003e220000000a00 */
[----:B------:R-:W1:Y:S01]  /*0360*/  LDCU UR5, c[0x0][0x3a4] ;  /* 0x00007480ff0577ac */ /* 0x000e620008000800 */
[----:B0-----:R-:W2:Y:S06]  /*0370*/  LDG.E.64 R6, desc[UR6][R6.64] ;  /* 0x0000000606067981 */ /* 0x001eac000c1e1b00 */
[----:B------:R-:W2:Y:S01]  /*0380*/  LDC.64 R10, c[0x4][0x18] ;  /* 0x01000600ff0a7b82 */ /* 0x000ea20000000a00 */
[----:B-1----:R-:W-:Y:S01]  /*0390*/  UISETP.GT.AND UP0, UPT, UR5, URZ, UPT ;  /* 0x000000ff0500728c */ /* 0x002fe2000bf04270 */
[----:B------:R-:W-:Y:S01]  /*03a0*/  DADD R8, R28, -R30 ;  /* 0x000000001c087229 */ /* 0x000fe2000000081e */
[----:B--2---:R0:W-:Y:S07]  /*03b0*/  STG.E.64 desc[UR6][R10.64], R6 ;  /* 0x000000060a007986 */ /* 0x0041ee000c101b06 */
[----:B---34-:R-:W-:Y:S05]  /*03c0*/  BRA.U !UP0, `(.L_x_2) ;  /* 0x0000000d088c7547 */ /* 0x018fea000b800000 */
[----:B------:R-:W-:Y:S01]  /*03d0*/  UISETP.GE.U32.AND UP0, UPT, UR8, 0xf, UPT ;  /* 0x0000000f0800788c */ /* 0x000fe2000bf06070 */
[----:B------:R-:W-:-:S08]  /*03e0*/  IMAD.MOV.U32 R3, RZ, RZ, RZ ;  /* 0x000000ffff037224 */ /* 0x000fd000078e00ff */
[----:B------:R-:W-:Y:S05]  /*03f0*/  BRA.U !UP0, `(.L_x_3) ;  /* 0x0000000508e47547 */ /* 0x000fea000b800000 */
[----:B------:R-:W1:Y:S01]  /*0400*/  LDCU.64 UR18, c[0x4][0x60] ;  /* 0x01000c00ff1277ac */ /* 0x000e620008000a00 */
[----:B------:R-:W-:Y:S02]  /*0410*/  IMAD.MOV.U32 R3, RZ, RZ, RZ ;  /* 0x000000ffff037224 */ /* 0x000fe400078e00ff */
[----:B------:R-:W-:Y:S01]  /*0420*/  IMAD.MOV.U32 R14, RZ, RZ, RZ ;  /* 0x000000ffff0e7224 */ /* 0x000fe200078e00ff */
[----:B------:R-:W2:Y:S01]  /*0430*/  LDCU.64 UR20, c[0x4][0x68] ;  /* 0x01000d00ff1477ac */ /* 0x000ea20008000a00 */
[----:B------:R-:W-:-:S06]  /*0440*/  ULOP3.LUT UR5, UR5, 0x7ffffff0, URZ, 0xc0, !UPT ;  /* 0x7ffffff005057892 */ /* 0x000fcc000f8ec0ff */
[----:B------:R-:W-:Y:S01]  /*0450*/  IMAD.U32 R2, RZ, RZ, UR5 ;  /* 0x00000005ff027e24 */ /* 0x000fe2000f8e00ff */
[----:B-1----:R-:W-:Y:S01]  /*0460*/  MOV R22, UR18 ;  /* 0x0000001200167c02 */ /* 0x002fe20008000f00 */
[----:B------:R-:W-:Y:S02]  /*0470*/  IMAD.U32 R23, RZ, RZ, UR19 ;  /* 0x00000013ff177e24 */ /* 0x000fe4000f8e00ff */
[----:B------:R-:W-:Y:S01]  /*0480*/  IMAD.MOV R15, RZ, RZ, -R2 ;  /* 0x000000ffff0f7224 */ /* 0x000fe200078e0a02 */
[----:B--2---:R-:W-:Y:S01]  /*0490*/  MOV R19, UR21 ;  /* 0x0000001500137c02 */ /* 0x004fe20008000f00 */
[----:B------:R-:W-:-:S07]  /*04a0*/  IMAD.U32 R18, RZ, RZ, UR20 ;  /* 0x00000014ff127e24 */ /* 0x000fce000f8e00ff */
.L_x_4:
[----:B0-2---:R-:W2:Y:S02]  /*04b0*/  LDG.E.64 R10, desc[UR6][R4.64] ;  /* 0x00000006040a7981 */ /* 0x005ea4000c1e1b00 */
[----:B--2---:R-:W-:-:S04]  /*04c0*/  IADD3 R16, P0, PT, R10, R3, RZ ;  /* 0x000000030a107210 */ /* 0x004fc80007f1e0ff */
[----:B------:R-:W-:-:S06]  /*04d0*/  IADD3.X R17, PT, PT, R11, R14, RZ, P0, !PT ;  /* 0x0000000e0b117210 */ /* 0x000fcc00007fe4ff */
[----:B------:R-:W2:Y:S01]  /*04e0*/  LD.E.64 R16, desc[UR6][R16.64] ;  /* 0x0000000610107980 */ /* 0x000ea2000c101b00 */
[----:B------:R-:W-:Y:S01]  /*04f0*/  IMAD.MOV.U32 R10, RZ, RZ, R22 ;  /* 0x000000ffff0a7224 */ /* 0x000fe200078e0016 */
[----:B------:R-:W-:Y:S01]  /*0500*/  MOV R13, R19 ;  /* 0x00000013000d7202 */ /* 0x000fe20000000f00 */
[----:B------:R-:W-:Y:S02]  /*0510*/  IMAD.MOV.U32 R11, RZ, RZ, R23 ;  /* 0x000000ffff0b7224 */ /* 0x000fe400078e0017 */
[----:B------:R-:W-:-:S03]  /*0520*/  IMAD.MOV.U32 R12, RZ, RZ, R18 ;  /* 0x000000ffff0c7224 */ /* 0x000fc600078e0012 */
[----:B--2---:R-:W-:Y:S04]  /*0530*/  STG.E.64 desc[UR6][R10.64], R16 ;  /* 0x000000100a007986 */ /* 0x004fe8000c101b06 */
[----:B------:R0:W-:Y:S04]  /*0540*/  STG.E.64 desc[UR6][R12.64], R16 ;  /* 0x000000100c007986 */ /* 0x0001e8000c101b06 */
[----:B------:R-:W2:Y:S02]  /*0550*/  LDG.E.64 R18, desc[UR6][R4.64] ;  /* 0x0000000604127981 */ /* 0x000ea4000c1e1b00 */
[----:B--2---:R-:W-:-:S05]  /*0560*/  IADD3 R18, P0, PT, R18, R3, RZ ;  /* 0x0000000312127210 */ /* 0x004fca0007f1e0ff */
[----:B------:R-:W-:-:S06]  /*0570*/  IMAD.X R19, R19, 0x1, R14, P0 ;  /* 0x0000000113137824 */ /* 0x000fcc00000e060e */
[----:B------:R-:W2:Y:S04]  /*0580*/  LD.E.64 R18, desc[UR6][R18.64+0x8] ;  /* 0x0000080612127980 */ /* 0x000ea8000c101b00 */
        /* <DEDUP_REMOVED lines=8> */
[----:B0-----:R-:W3:Y:S02]  /*0610*/  LDG.E.64 R16, desc[UR6][R4.64] ;  /* 0x0000000604107981 */ /* 0x001ee4000c1e1b00 */
[----:B---3--:R-:W-:-:S05]  /*0620*/  IADD3 R16, P0, PT, R16, R3, RZ ;  /* 0x0000000310107210 */ /* 0x008fca0007f1e0ff */
[----:B------:R-:W-:-:S06]  /*0630*/  IMAD.X R17, R17, 0x1, R14, P0 ;  /* 0x0000000111117824 */ /* 0x000fcc00000e060e */
[----:B------:R-:W3:Y:S04]  /*0640*/  LD.E.64 R16, desc[UR6][R16.64+0x18] ;  /* 0x0000180610107980 */ /* 0x000ee8000c101b00 */
[----:B---3--:R-:W-:Y:S04]  /*0650*/  STG.E.64 desc[UR6][R10.64+0x18], R16 ;  /* 0x000018100a007986 */ /* 0x008fe8000c101b06 */
[----:B------:R0:W-:Y:S04]  /*0660*/  STG.E.64 desc[UR6][R12.64+0x18], R16 ;  /* 0x000018100c007986 */ /* 0x0001e8000c101b06 */
[----:B-1----:R-:W3:Y:S02]  /*0670*/  LDG.E.64 R18, desc[UR6][R4.64] ;  /* 0x0000000604127981 */ /* 0x002ee4000c1e1b00 */
[----:B---3--:R-:W-:-:S04]  /*0680*/  IADD3 R18, P0, PT, R18, R3, RZ ;  /* 0x0000000312127210 */ /* 0x008fc80007f1e0ff */
[----:B------:R-:W-:-:S06]  /*0690*/  IADD3.X R19, PT, PT, R19, R14, RZ, P0, !PT ;  /* 0x0000000e13137210 */ /* 0x000fcc00007fe4ff */
[----:B------:R-:W3:Y:S04]  /*06a0*/  LD.E.64 R18, desc[UR6][R18.64+0x20] ;  /* 0x0000200612127980 */ /* 0x000ee8000c101b00 */
[----:B---3--:R-:W-:Y:S04]  /*06b0*/  STG.E.64 desc[UR6][R10.64+0x20], R18 ;  /* 0x000020120a007986 */ /* 0x008fe8000c101b06 */
[----:B------:R1:W-:Y:S04]  /*06c0*/  STG.E.64 desc[UR6][R12.64+0x20], R18 ;  /* 0x000020120c007986 */ /* 0x0003e8000c101b06 */
[----:B--2---:R-:W2:Y:S02]  /*06d0*/  LDG.E.64 R20, desc[UR6][R4.64] ;  /* 0x0000000604147981 */ /* 0x004ea4000c1e1b00 */
        /* <DEDUP_REMOVED lines=12> */
[----:B---3--:R-:W-:-:S05]  /*07a0*/  IADD3 R18, P0, PT, R18, R3, RZ ;  /* 0x0000000312127210 */ /* 0x008fca0007f1e0ff */
[----:B------:R-:W-:-:S06]  /*07b0*/  IMAD.X R19, R19, 0x1, R14, P0 ;  /* 0x0000000113137824 */ /* 0x000fcc00000e060e */
[----:B------:R-:W3:Y:S04]  /*07c0*/  LD.E.64 R18, desc[UR6][R18.64+0x38] ;  /* 0x0000380612127980 */ /* 0x000ee8000c101b00 */
[----:B---3--:R-:W-:Y:S04]  /*07d0*/  STG.E.64 desc[UR6][R10.64+0x38], R18 ;  /* 0x000038120a007986 */ /* 0x008fe8000c101b06 */
[----:B------:R1:W-:Y:S04]  /*07e0*/  STG.E.64 desc[UR6][R12.64+0x38], R18 ;  /* 0x000038120c007986 */ /* 0x0003e8000c101b06 */
[----:B--2---:R-:W2:Y:S02]  /*07f0*/  LDG.E.64 R20, desc[UR6][R4.64] ;  /* 0x0000000604147981 */ /* 0x004ea4000c1e1b00 */
[----:B--2---:R-:W-:-:S04]  /*0800*/  IADD3 R20, P0, PT, R20, R3, RZ ;  /* 0x0000000314147210 */ /* 0x004fc80007f1e0ff */
[----:B------:R-:W-:-:S06]  /*0810*/  IADD3.X R21, PT, PT, R21, R14, RZ, P0, !PT ;  /* 0x0000000e15157210 */ /* 0x000fcc00007fe4ff */
        /* <DEDUP_REMOVED lines=22> */
[----:B---3--:R-:W-:-:S04]  /*0980*/  IADD3 R16, P0, PT, R16, R3, RZ ;  /* 0x0000000310107210 */ /* 0x008fc80007f1e0ff */
[----:B------:R-:W-:-:S06]  /*0990*/  IADD3.X R17, PT, PT, R17, R14, RZ, P0, !PT ;  /* 0x0000000e11117210 */ /* 0x000fcc00007fe4ff */
        /* <DEDUP_REMOVED lines=13> */
[----:B--2---:R2:W-:Y:S04]  /*0a70*/  STG.E.64 desc[UR6][R10.64+0x70], R20 ;  /* 0x000070140a007986 */ /* 0x0045e8000c101b06 */
[----:B------:R2:W-:Y:S04]  /*0a80*/  STG.E.64 desc[UR6][R12.64+0x70], R20 ;  /* 0x000070140c007986 */ /* 0x0005e8000c101b06 */
[----:B0-----:R-:W3:Y:S02]  /*0a90*/  LDG.E.64 R16, desc[UR6][R4.64] ;  /* 0x0000000604107981 */ /* 0x001ee4000c1e1b00 */
[----:B---3--:R-:W-:-:S05]  /*0aa0*/  IADD3 R16, P0, PT, R16, R3, RZ ;  /* 0x0000000310107210 */ /* 0x008fca0007f1e0ff */
[----:B------:R-:W-:-:S06]  /*0ab0*/  IMAD.X R17, R17, 0x1, R14, P0 ;  /* 0x0000000111117824 */ /* 0x000fcc00000e060e */
[----:B------:R-:W3:Y:S01]  /*0ac0*/  LD.E.64 R16, desc[UR6][R16.64+0x78] ;  /* 0x0000780610107980 */ /* 0x000ee2000c101b00 */
[----:B------:R-:W-:Y:S02]  /*0ad0*/  IADD3 R15, PT, PT, R15, 0x10, RZ ;  /* 0x000000100f0f7810 */ /* 0x000fe40007ffe0ff */
[----:B------:R-:W-:Y:S02]  /*0ae0*/  IADD3 R22, P2, PT, R10, 0x80, RZ ;  /* 0x000000800a167810 */ /* 0x000fe40007f5e0ff */
[----:B------:R-:W-:Y:S02]  /*0af0*/  ISETP.NE.AND P0, PT, R15, RZ, PT ;  /* 0x000000ff0f00720c */ /* 0x000fe40003f05270 */
[----:B-1----:R-:W-:Y:S01]  /*0b00*/  IADD3 R18, P3, PT, R12, 0x80, RZ ;  /* 0x000000800c127810 */ /* 0x002fe20007f7e0ff */
[----:B------:R-:W-:Y:S01]  /*0b10*/  IMAD.X R23, RZ, RZ, R11, P2 ;  /* 0x000000ffff177224 */ /* 0x000fe200010e060b */
[----:B------:R-:W-:-:S03]  /*0b20*/  IADD3 R3, P1, PT, R3, 0x80, RZ ;  /* 0x0000008003037810 */ /* 0x000fc60007f3e0ff */
[----:B------:R-:W-:Y:S02]  /*0b30*/  IMAD.X R19, RZ, RZ, R13, P3 ;  /* 0x000000ffff137224 */ /* 0x000fe400018e060d */
[----:B------:R-:W-:Y:S01]  /*0b40*/  IMAD.X R14, RZ, RZ, R14, P1 ;  /* 0x000000ffff0e7224 */ /* 0x000fe200008e060e */
[----:B---3--:R2:W-:Y:S04]  /*0b50*/  STG.E.64 desc[UR6][R10.64+0x78], R16 ;  /* 0x000078100a007986 */ /* 0x0085e8000c101b06 */
[----:B------:R2:W-:Y:S01]  /*0b60*/  STG.E.64 desc[UR6][R12.64+0x78], R16 ;  /* 0x000078100c007986 */ /* 0x0005e2000c101b06 */
[----:B------:R-:W-:Y:S05]  /*0b70*/  @P0 BRA `(.L_x_4) ;  /* 0xfffffff8004c0947 */ /* 0x000fea000383ffff */
[----:B------:R-:W-:-:S07]  /*0b80*/  MOV R3, R2 ;  /* 0x0000000200037202 */ /* 0x000fce0000000f00 */
.L_x_3:
[----:B------:R-:W-:-:S09]  /*0b90*/  UISETP.NE.AND UP0, UPT, UR9, URZ, UPT ;  /* 0x000000ff0900728c */ /* 0x000fd2000bf05270 */
[----:B------:R-:W-:Y:S05]  /*0ba0*/  BRA.U !UP0, `(.L_x_2) ;  /* 0x0000000508947547 */ /* 0x000fea000b800000 */
[----:B------:R-:W-:Y:S02]  /*0bb0*/  UISETP.GE.U32.AND UP0, UPT, UR14, 0x7, UPT ;  /* 0x000000070e00788c */ /* 0x000fe4000bf06070 */
[----:B------:R-:W-:-:S07]  /*0bc0*/  UISETP.NE.AND UP1, UPT, UR10, URZ, UPT ;  /* 0x000000ff0a00728c */ /* 0x000fce000bf25270 */
[----:B------:R-:W-:Y:S05]  /*0bd0*/  BRA.U !UP0, `(.L_x_5) ;  /* 0x0000000108b47547 */ /* 0x000fea000b800000 */
[----:B0-2---:R-:W2:Y:S01]  /*0be0*/  LDG.E.64 R10, desc[UR6][R4.64] ;  /* 0x00000006040a7981 */ /* 0x005ea2000c1e1b00 */
[----:B------:R-:W0:Y:S01]  /*0bf0*/  LDC.64 R12, c[0x4][0x68] ;  /* 0x01001a00ff0c7b82 */ /* 0x000e220000000a00 */
[----:B--2---:R-:W-:-:S07]  /*0c00*/  IMAD.WIDE.U32 R14, R3, 0x8, R10 ;  /* 0x00000008030e7825 */ /* 0x004fce00078e000a */
[----:B------:R-:W1:Y:S01]  /*0c10*/  LDC.64 R10, c[0x4][0x60] ;  /* 0x01001800ff0a7b82 */ /* 0x000e620000000a00 */
[----:B------:R-:W2:Y:S01]  /*0c20*/  LD.E.64 R14, desc[UR6][R14.64] ;  /* 0x000000060e0e7980 */ /* 0x000ea2000c101b00 */
[----:B0-----:R-:W-:-:S04]  /*0c30*/  IMAD.WIDE.U32 R12, R3, 0x8, R12 ;  /* 0x00000008030c7825 */ /* 0x001fc800078e000c */
[----:B-1----:R-:W-:-:S05]  /*0c40*/  IMAD.WIDE.U32 R10, R3, 0x8, R10 ;  /* 0x00000008030a7825 */ /* 0x002fca00078e000a */
[----:B--2---:R-:W-:Y:S04]  /*0c50*/  STG.E.64 desc[UR6][R10.64], R14 ;  /* 0x0000000e0a007986 */ /* 0x004fe8000c101b06 */
[----:B------:R0:W-:Y:S04]  /*0c60*/  STG.E.64 desc[UR6][R12.64], R14 ;  /* 0x0000000e0c007986 */ /* 0x0001e8000c101b06 */
[----:B------:R-:W2:Y:S02]  /*0c70*/  LDG.E.64 R16, desc[UR6][R4.64] ;  /* 0x0000000604107981 */ /* 0x000ea4000c1e1b00 */
[----:B--2---:R-:W-:-:S06]  /*0c80*/  IMAD.WIDE.U32 R16, R3, 0x8, R16 ;  /* 0x0000000803107825 */ /* 0x004fcc00078e0010 */
[----:B------:R-:W2:Y:S04]  /*0c90*/  LD.E.64 R16, desc[UR6][R16.64+0x8] ;  /* 0x0000080610107980 */ /* 0x000ea8000c101b00 */
[----:B--2---:R-:W-:Y:S04]  /*0ca0*/  STG.E.64 desc[UR6][R10.64+0x8], R16 ;  /* 0x000008100a007986 */ /* 0x004fe8000c101b06 */
[----:B------:R1:W-:Y:S04]  /*0cb0*/  STG.E.64 desc[UR6][R12.64+0x8], R16 ;  /* 0x000008100c007986 */ /* 0x0003e8000c101b06 */
[----:B------:R-:W2:Y:S02]  /*0cc0*/  LDG.E.64 R18, desc[UR6][R4.64] ;  /* 0x0000000604127981 */ /* 0x000ea4000c1e1b00 */
[----:B--2---:R-:W-:-:S06]  /*0cd0*/  IMAD.WIDE.U32 R18, R3, 0x8, R18 ;  /* 0x0000000803127825 */ /* 0x004fcc00078e0012 */
[----:B------:R-:W2:Y:S04]  /*0ce0*/  LD.E.64 R18, desc[UR6][R18.64+0x10] ;  /* 0x0000100612127980 */ /* 0x000ea8000c101b00 */
[----:B--2---:R-:W-:Y:S04]  /*0cf0*/  STG.E.64 desc[UR6][R10.64+0x10], R18 ;  /* 0x000010120a007986 */ /* 0x004fe8000c101b06 */
[----:B------:R2:W-:Y:S04]  /*0d00*/  STG.E.64 desc[UR6][R12.64+0x10], R18 ;  /* 0x000010120c007986 */ /* 0x0005e8000c101b06 */
[----:B0-----:R-:W3:Y:S02]  /*0d10*/  LDG.E.64 R14, desc[UR6][R4.64] ;  /* 0x00000006040e7981 */ /* 0x001ee4000c1e1b00 */
[----:B---3--:R-:W-:-:S06]  /*0d20*/  IMAD.WIDE.U32 R14, R3, 0x8, R14 ;  /* 0x00000008030e7825 */ /* 0x008fcc00078e000e */
[----:B------:R-:W3:Y:S04]  /*0d30*/  LD.E.64 R14, desc[UR6][R14.64+0x18] ;  /* 0x000018060e0e7980 */ /* 0x000ee8000c101b00 */
[----:B---3--:R-:W-:Y:S04]  /*0d40*/  STG.E.64 desc[UR6][R10.64+0x18], R14 ;  /* 0x0000180e0a007986 */ /* 0x008fe8000c101b06 */
[----:B------:R0:W-:Y:S04]  /*0d50*/  STG.E.64 desc[UR6][R12.64+0x18], R14 ;  /* 0x0000180e0c007986 */ /* 0x0001e8000c101b06 */
[----:B-1----:R-:W3:Y:S02]  /*0d60*/  LDG.E.64 R16, desc[UR6][R4.64] ;  /* 0x0000000604107981 */ /* 0x002ee4000c1e1b00 */
[----:B---3--:R-:W-:-:S06]  /*0d70*/  IMAD.WIDE.U32 R16, R3, 0x8, R16 ;  /* 0x0000000803107825 */ /* 0x008fcc00078e0010 */
[----:B------:R-:W3:Y:S04]  /*0d80*/  LD.E.64 R16, desc[UR6][R16.64+0x20] ;  /* 0x0000200610107980 */ /* 0x000ee8000c101b00 */
[----:B---3--:R-:W-:Y:S04]  /*0d90*/  STG.E.64 desc[UR6][R10.64+0x20], R16 ;  /* 0x000020100a007986 */ /* 0x008fe8000c101b06 */
[----:B------:R1:W-:Y:S04]  /*0da0*/  STG.E.64 desc[UR6][R12.64+0x20], R16 ;  /* 0x000020100c007986 */ /* 0x0003e8000c101b06 */
[----:B--2---:R-:W2:Y:S02]  /*0db0*/  LDG.E.64 R18, desc[UR6][R4.64] ;  /* 0x0000000604127981 */ /* 0x004ea4000c1e1b00 */
[----:B--2---:R-:W-:-:S06]  /*0dc0*/  IMAD.WIDE.U32 R18, R3, 0x8, R18 ;  /* 0x0000000803127825 */ /* 0x004fcc00078e0012 */
[----:B------:R-:W2:Y:S04]  /*0dd0*/  LD.E.64 R18, desc[UR6][R18.64+0x28] ;  /* 0x0000280612127980 */ /* 0x000ea8000c101b00 */
[----:B--2---:R3:W-:Y:S04]  /*0de0*/  STG.E.64 desc[UR6][R10.64+0x28], R18 ;  /* 0x000028120a007986 */ /* 0x0047e8000c101b06 */
[----:B------:R3:W-:Y:S04]  /*0df0*/  STG.E.64 desc[UR6][R12.64+0x28], R18 ;  /* 0x000028120c007986 */ /* 0x0007e8000c101b06 */
[----:B0-----:R-:W2:Y:S02]  /*0e00*/  LDG.E.64 R14, desc[UR6][R4.64] ;  /* 0x00000006040e7981 */ /* 0x001ea4000c1e1b00 */
[----:B--2---:R-:W-:-:S06]  /*0e10*/  IMAD.WIDE.U32 R14, R3, 0x8, R14 ;  /* 0x00000008030e7825 */ /* 0x004fcc00078e000e */
[----:B------:R-:W2:Y:S04]  /*0e20*/  LD.E.64 R14, desc[UR6][R14.64+0x30] ;  /* 0x000030060e0e7980 */ /* 0x000ea8000c101b00 */
[----:B--2---:R3:W-:Y:S04]  /*0e30*/  STG.E.64 desc[UR6][R10.64+0x30], R14 ;  /* 0x0000300e0a007986 */ /* 0x0047e8000c101b06 */
[----:B------:R3:W-:Y:S04]  /*0e40*/  STG.E.64 desc[UR6][R12.64+0x30], R14 ;  /* 0x0000300e0c007986 */ /* 0x0007e8000c101b06 */
[----:B-1----:R-:W2:Y:S02]  /*0e50*/  LDG.E.64 R16, desc[UR6][R4.64] ;  /* 0x0000000604107981 */ /* 0x002ea4000c1e1b00 */
[----:B--2---:R-:W-:-:S06]  /*0e60*/  IMAD.WIDE.U32 R16, R3, 0x8, R16 ;  /* 0x0000000803107825 */ /* 0x004fcc00078e0010 */
[----:B------:R-:W2:Y:S01]  /*0e70*/  LD.E.64 R16, desc[UR6][R16.64+0x38] ;  /* 0x0000380610107980 */ /* 0x000ea2000c101b00 */
[----:B------:R-:W-:-:S03]  /*0e80*/  VIADD R3, R3, 0x8 ;  /* 0x0000000803037836 */ /* 0x000fc60000000000 */
[----:B--2---:R3:W-:Y:S04]  /*0e90*/  STG.E.64 desc[UR6][R10.64+0x38], R16 ;  /* 0x000038100a007986 */ /* 0x0047e8000c101b06 */
[----:B------:R3:W-:Y:S02]  /*0ea0*/  STG.E.64 desc[UR6][R12.64+0x38], R16 ;  /* 0x000038100c007986 */ /* 0x0007e4000c101b06 */
.L_x_5:
[----:B------:R-:W-:Y:S05]  /*0eb0*/  BRA.U !UP1, `(.L_x_2) ;  /* 0x0000000109d07547 */ /* 0x000fea000b800000 */
[----:B------:R-:W-:Y:S02]  /*0ec0*/  UISETP.GE.U32.AND UP0, UPT, UR15, 0x3, UPT ;  /* 0x000000030f00788c */ /* 0x000fe4000bf06070 */
[----:B------:R-:W-:-:S07]  /*0ed0*/  UISETP.NE.AND UP1, UPT, UR11, URZ, UPT ;  /* 0x000000ff0b00728c */ /* 0x000fce000bf25270 */
[----:B------:R-:W-:Y:S05]  /*0ee0*/  BRA.U !UP0, `(.L_x_6) ;  /* 0x0000000108647547 */ /* 0x000fea000b800000 */
[----:B0-23--:R-:W2:Y:S01]  /*0ef0*/  LDG.E.64 R10, desc[UR6][R4.64] ;  /* 0x00000006040a7981 */ /* 0x00dea2000c1e1b00 */
[----:B------:R-:W0:Y:S08]  /*0f00*/  LDC.64 R12, c[0x4][0x60] ;  /* 0x01001800ff0c7b82 */ /* 0x000e300000000a00 */
[----:B------:R-:W1:Y:S01]  /*0f10*/  LDC.64 R14, c[0x4][0x68] ;  /* 0x01001a00ff0e7b82 */ /* 0x000e620000000a00 */
[----:B--2---:R-:W-:-:S06]  /*0f20*/  IMAD.WIDE.U32 R10, R3, 0x8, R10 ;  /* 0x00000008030a7825 */ /* 0x004fcc00078e000a */
[----:B------:R-:W2:Y:S01]  /*0f30*/  LD.E.64 R10, desc[UR6][R10.64] ;  /* 0x000000060a0a7980 */ /* 0x000ea2000c101b00 */
[----:B0-----:R-:W-:-:S04]  /*0f40*/  IMAD.WIDE.U32 R16, R3, 0x8, R12 ;  /* 0x0000000803107825 */ /* 0x001fc800078e000c */
[C---:B-1----:R-:W-:Y:S01]  /*0f50*/  IMAD.WIDE.U32 R18, R3.reuse, 0x8, R14 ;  /* 0x0000000803127825 */ /* 0x042fe200078e000e */
[----:B--2---:R-:W-:Y:S04]  /*0f60*/  STG.E.64 desc[UR6][R16.64], R10 ;  /* 0x0000000a10007986 */ /* 0x004fe8000c101b06 */
[----:B------:R0:W-:Y:S04]  /*0f70*/  STG.E.64 desc[UR6][R18.64], R10 ;  /* 0x0000000a12007986 */ /* 0x0001e8000c101b06 */
[----:B------:R-:W2:Y:S02]  /*0f80*/  LDG.E.64 R12, desc[UR6][R4.64] ;  /* 0x00000006040c7981 */ /* 0x000ea4000c1e1b00 */
[----:B--2---:R-:W-:-:S06]  /*0f90*/  IMAD.WIDE.U32 R12, R3, 0x8, R12 ;  /* 0x00000008030c7825 */ /* 0x004fcc00078e000c */
[----:B------:R-:W2:Y:S04]  /*0fa0*/  LD.E.64 R12, desc[UR6][R12.64+0x8] ;  /* 0x000008060c0c7980 */ /* 0x000ea8000c101b00 */
[----:B--2---:R1:W-:Y:S04]  /*0fb0*/  STG.E.64 desc[UR6][R16.64+0x8], R12 ;  /* 0x0000080c10007986 */ /* 0x0043e8000c101b06 */
[----:B------:R1:W-:Y:S04]  /*0fc0*/  STG.E.64 desc[UR6][R18.64+0x8], R12 ;  /* 0x0000080c12007986 */ /* 0x0003e8000c101b06 */
[----:B------:R-:W2:Y:S02]  /*0fd0*/  LDG.E.64 R14, desc[UR6][R4.64] ;  /* 0x00000006040e7981 */ /* 0x000ea4000c1e1b00 */
[----:B--2---:R-:W-:-:S06]  /*0fe0*/  IMAD.WIDE.U32 R14, R3, 0x8, R14 ;  /* 0x00000008030e7825 */ /* 0x004fcc00078e000e */
[----:B------:R-:W2:Y:S04]  /*0ff0*/  LD.E.64 R14, desc[UR6][R14.64+0x10] ;  /* 0x000010060e0e7980 */ /* 0x000ea8000c101b00 */
[----:B--2---:R1:W-:Y:S04]  /*1000*/  STG.E.64 desc[UR6][R16.64+0x10], R14 ;  /* 0x0000100e10007986 */ /* 0x0043e8000c101b06 */
[----:B------:R1:W-:Y:S04]  /*1010*/  STG.E.64 desc[UR6][R18.64+0x10], R14 ;  /* 0x0000100e12007986 */ /* 0x0003e8000c101b06 */
[----:B0-----:R-:W2:Y:S02]  /*1020*/  LDG.E.64 R10, desc[UR6][R4.64] ;  /* 0x00000006040a7981 */ /* 0x001ea4000c1e1b00 */
[----:B--2---:R-:W-:-:S06]  /*1030*/  IMAD.WIDE.U32 R10, R3, 0x8, R10 ;  /* 0x00000008030a7825 */ /* 0x004fcc00078e000a */
[----:B------:R-:W2:Y:S01]  /*1040*/  LD.E.64 R10, desc[UR6][R10.64+0x18] ;  /* 0x000018060a0a7980 */ /* 0x000ea2000c101b00 */
[----:B------:R-:W-:-:S03]  /*1050*/  VIADD R3, R3, 0x4 ;  /* 0x0000000403037836 */ /* 0x000fc60000000000 */
[----:B--2---:R1:W-:Y:S04]  /*1060*/  STG.E.64 desc[UR6][R16.64+0x18], R10 ;  /* 0x0000180a10007986 */ /* 0x0043e8000c101b06 */
[----:B------:R1:W-:Y:S02]  /*1070*/  STG.E.64 desc[UR6][R18.64+0x18], R10 ;  /* 0x0000180a12007986 */ /* 0x0003e4000c101b06 */
.L_x_6:
[----:B------:R-:W-:Y:S05]  /*1080*/  BRA.U !UP1, `(.L_x_2) ;  /* 0x00000001095c7547 */ /* 0x000fea000b800000 */
[----:B0123--:R-:W2:Y:S01]  /*1090*/  LDG.E.64 R10, desc[UR6][R4.64] ;  /* 0x00000006040a7981 */ /* 0x00fea2000c1e1b00 */
[----:B------:R-:W0:Y:S08]  /*10a0*/  LDC.64 R12, c[0x4][0x60] ;  /* 0x01001800ff0c7b82 */ /* 0x000e300000000a00 */
[----:B------:R-:W1:Y:S01]  /*10b0*/  LDC.64 R14, c[0x4][0x68] ;  /* 0x01001a00ff0e7b82 */ /* 0x000e620000000a00 */
[----:B--2---:R-:W-:-:S06]  /*10c0*/  IMAD.WIDE.U32 R10, R3, 0x8, R10 ;  /* 0x00000008030a7825 */ /* 0x004fcc00078e000a */
[----:B------:R-:W2:Y:S01]  /*10d0*/  LD.E.64 R10, desc[UR6][R10.64] ;  /* 0x000000060a0a7980 */ /* 0x000ea2000c101b00 */
[----:B0-----:R-:W-:Y:S01]  /*10e0*/  IMAD.WIDE.U32 R12, R3, 0x8, R12 ;  /* 0x00000008030c7825 */ /* 0x001fe200078e000c */
[----:B------:R-:W-:-:S03]  /*10f0*/  UISETP.NE.AND UP0, UPT, UR11, 0x1, UPT ;  /* 0x000000010b00788c */ /* 0x000fc6000bf05270 */
[----:B-1----:R-:W-:Y:S01]  /*1100*/  IMAD.WIDE.U32 R14, R3, 0x8, R14 ;  /* 0x00000008030e7825 */ /* 0x002fe200078e000e */
[----:B--2---:R4:W-:Y:S04]  /*1110*/  STG.E.64 desc[UR6][R12.64], R10 ;  /* 0x0000000a0c007986 */ /* 0x0049e8000c101b06 */
[----:B------:R4:W-:Y:S01]  /*1120*/  STG.E.64 desc[UR6][R14.64], R10 ;  /* 0x0000000a0e007986 */ /* 0x0009e2000c101b06 */
[----:B------:R-:W-:Y:S05]  /*1130*/  BRA.U !UP0, `(.L_x_2) ;  /* 0x0000000108307547 */ /* 0x000fea000b800000 */
[----:B----4-:R-:W2:Y:S02]  /*1140*/  LDG.E.64 R10, desc[UR6][R4.64] ;  /* 0x00000006040a7981 */ /* 0x010ea4000c1e1b00 */
[----:B--2---:R-:W-:-:S06]  /*1150*/  IMAD.WIDE.U32 R10, R3, 0x8, R10 ;  /* 0x00000008030a7825 */ /* 0x004fcc00078e000a */
[----:B------:R-:W2:Y:S01]  /*1160*/  LD.E.64 R10, desc[UR6][R10.64+0x8] ;  /* 0x000008060a0a7980 */ /* 0x000ea2000c101b00 */
[----:B------:R-:W-:-:S03]  /*1170*/  UISETP.NE.AND UP0, UPT, UR11, 0x2, UPT ;  /* 0x000000020b00788c */ /* 0x000fc6000bf05270 */
[----:B--2---:R0:W-:Y:S04]  /*1180*/  STG.E.64 desc[UR6][R12.64+0x8], R10 ;  /* 0x0000080a0c007986 */ /* 0x0041e8000c101b06 */
[----:B------:R0:W-:Y:S02]  /*1190*/  STG.E.64 desc[UR6][R14.64+0x8], R10 ;  /* 0x0000080a0e007986 */ /* 0x0001e4000c101b06 */
[----:B------:R-:W-:Y:S05]  /*11a0*/  BRA.U !UP0, `(.L_x_2) ;  /* 0x0000000108147547 */ /* 0x000fea000b800000 */
[----:B0-----:R-:W2:Y:S02]  /*11b0*/  LDG.E.64 R10, desc[UR6][R4.64] ;  /* 0x00000006040a7981 */ /* 0x001ea4000c1e1b00 */
[----:B--2---:R-:W-:-:S06]  /*11c0*/  IMAD.WIDE.U32 R10, R3, 0x8, R10 ;  /* 0x00000008030a7825 */ /* 0x004fcc00078e000a */
[----:B------:R-:W2:Y:S04]  /*11d0*/  LD.E.64 R10, desc[UR6][R10.64+0x10] ;  /* 0x000010060a0a7980 */ /* 0x000ea8000c101b00 */
[----:B--2---:R0:W-:Y:S04]  /*11e0*/  STG.E.64 desc[UR6][R12.64+0x10], R10 ;  /* 0x0000100a0c007986 */ /* 0x0041e8000c101b06 */
[----:B------:R0:W-:Y:S02]  /*11f0*/  STG.E.64 desc[UR6][R14.64+0x10], R10 ;  /* 0x0000100a0e007986 */ /* 0x0001e4000c101b06 */
.L_x_2:
[----:B------:R-:W-:Y:S01]  /*1200*/  UMOV UR18, 0x6dc9c883 ;  /* 0x6dc9c88300127882 */ /* 0x000fe20000000000 */
[----:B------:R-:W-:Y:S01]  /*1210*/  UMOV UR19, 0x3fe45f30 ;  /* 0x3fe45f3000137882 */ /* 0x000fe20000000000 */
[----:B------:R-:W-:Y:S01]  /*1220*/  BSSY.RECONVERGENT B0, `(.L_x_7) ;  /* 0x0000d9a000007945 */ /* 0x000fe20003800200 */
[----:B01-34-:R-:W-:Y:S01]  /*1230*/  DMUL R14, R30, UR18 ;  /* 0x000000121e0e7c28 */ /* 0x01bfe20008000000 */
[----:B------:R-:W-:Y:S01]  /*1240*/  UMOV UR18, 0x54442d18 ;  /* 0x54442d1800127882 */ /* 0x000fe20000000000 */
[----:B------:R-:W-:-:S04]  /*1250*/  UMOV UR19, 0x3ff921fb ;  /* 0x3ff921fb00137882 */ /* 0x000fc80000000000 */
[----:B------:R-:W2:Y:S08]  /*1260*/  F2I.F64 R3, R14 ;  /* 0x0000000e00037311 */ /* 0x000eb00000301100 */
[----:B--2---:R-:W0:Y:S02]  /*1270*/  I2F.F64 R12, R3 ;  /* 0x00000003000c7312 */ /* 0x004e240000201c00 */
[----:B0-----:R-:W-:Y:S01]  /*1280*/  DFMA R10, R12, -UR18, R30 ;  /* 0x800000120c0a7c2b */ /* 0x001fe2000800001e */
[----:B------:R-:W-:Y:S01]  /*1290*/  UMOV UR18, 0x33145c00 ;  /* 0x33145c0000127882 */ /* 0x000fe20000000000 */
[----:B------:R-:W-:-:S06]  /*12a0*/  UMOV UR19, 0x3c91a626 ;  /* 0x3c91a62600137882 */ /* 0x000fcc0000000000 */
[----:B------:R-:W-:Y:S01]  /*12b0*/  DFMA R16, R12, -UR18, R10 ;  /* 0x800000120c107c2b */ /* 0x000fe2000800000a */
[----:B------:R-:W-:Y:S01]  /*12c0*/  UMOV UR18, 0x252049c0 ;  /* 0x252049c000127882 */ /* 0x000fe20000000000 */
[----:B------:R-:W-:Y:S01]  /*12d0*/  UMOV UR19, 0x397b839a ;  /* 0x397b839a00137882 */ /* 0x000fe20000000000 */
[----:B------:R-:W-:-:S05]  /*12e0*/  DMUL R10, RZ, R30 ;  /* 0x0000001eff0a7228 */ /* 0x000fca0000000000 */
[----:B------:R-:W-:-:S11]  /*12f0*/  DFMA R12, R12, -UR18, R16 ;  /* 0x800000120c0c7c2b */ /* 0x000fd60008000010 */
.L_x_157:
[C-C-:B------:R-:W-:Y:S01]  /*1300*/  DSETP.GT.AND P0, PT, R6.reuse, R8.reuse, PT ;  /* 0x000000080600722a */ /* 0x140fe20003f04000 */
[----:B0--3--:R-:W0:Y:S01]  /*1310*/  LDC.64 R16, c[0x4][0x28] ;  /* 0x01000a00ff107b82 */ /* 0x009e220000000a00 */
[----:B------:R-:W-:Y:S01]  /*1320*/  DSETP.GEU.AND P1, PT, R6, R8, PT ;  /* 0x000000080600722a */ /* 0x000fe20003f2e000 */
[----:B-1----:R-:W1:Y:S01]  /*1330*/  LDCU UR5, c[0x0][0x3a4] ;  /* 0x00007480ff0577ac */ /* 0x002e620008000800 */
[----:B----4-:R-:W-:Y:S02]  /*1340*/  IMAD.MOV.U32 R21, RZ, RZ, RZ ;  /* 0x000000ffff157224 */ /* 0x010fe400078e00ff */
[C---:B------:R-:W-:Y:S01]  /*1350*/  DSETP.LTU.OR P0, PT, R8.reuse, RZ, !P0 ;  /* 0x000000ff0800722a */ /* 0x040fe20004709400 */
[----:B------:R-:W-:Y:S01]  /*1360*/  IMAD.MOV.U32 R14, RZ, RZ, R6 ;  /* 0x000000ffff0e7224 */ /* 0x000fe200078e0006 */
[----:B------:R-:W-:Y:S01]  /*1370*/  DSETP.GEU.OR P1, PT, R8, RZ, P1 ;  /* 0x000000ff0800722a */ /* 0x000fe20000f2e400 */
[----:B------:R-:W-:-:S05]  /*1380*/  IMAD.MOV.U32 R15, RZ, RZ, R7 ;  /* 0x000000ffff0f7224 */ /* 0x000fca00078e0007 */
[----:B------:R-:W-:Y:S01]  /*1390*/  PLOP3.LUT P0, PT, P0, P1, PT, 0x80, 0x8 ;  /* 0x000000000008781c */ /* 0x000fe20000703070 */
[----:B-1----:R-:W-:-:S12]  /*13a0*/  UISETP.GT.AND UP0, UPT, UR5, URZ, UPT ;  /* 0x000000ff0500728c */ /* 0x002fd8000bf04270 */
[----:B------:R-:W1:Y:S01]  /*13b0*/  @!P0 LDC.64 R18, c[0x4][0x18] ;  /* 0x01000600ff128b82 */ /* 0x000e620000000a00 */
[----:B------:R-:W-:Y:S01]  /*13c0*/  @!P0 MOV R21, 0x1 ;  /* 0x0000000100158802 */ /* 0x000fe20000000f00 */
[----:B------:R-:W-:Y:S01]  /*13d0*/  @!P0 IMAD.MOV.U32 R14, RZ, RZ, R8 ;  /* 0x000000ffff0e8224 */ /* 0x000fe200078e0008 */
[----:B------:R-:W-:Y:S01]  /*13e0*/  @!P0 MOV R15, R9 ;  /* 0x00000009000f8202 */ /* 0x000fe20000000f00 */
[----:B-1----:R1:W-:Y:S04]  /*13f0*/  @!P0 STG.E.64 desc[UR6][R18.64], R8 ;  /* 0x0000000812008986 */ /* 0x0023e8000c101b06 */
[----:B0-----:R1:W-:Y:S01]  /*1400*/  STG.E desc[UR6][R16.64], R21 ;  /* 0x0000001510007986 */ /* 0x0013e2000c101906 */
[----:B--2---:R-:W-:Y:S05]  /*1410*/  BRA.U !UP0, `(.L_x_8) ;  /* 0x0000000908107547 */ /* 0x004fea000b800000 */
[----:B------:R-:W-:Y:S01]  /*1420*/  UISETP.GE.U32.AND UP0, UPT, UR8, 0x3, UPT ;  /* 0x000000030800788c */ /* 0x000fe2000bf06070 */
[----:B-1----:R-:W-:-:S08]  /*1430*/  IMAD.MOV.U32 R16, RZ, RZ, RZ ;  /* 0x000000ffff107224 */ /* 0x002fd000078e00ff */
[----:B------:R-:W-:Y:S05]  /*1440*/  BRA.U !UP0, `(.L_x_9) ;  /* 0x0000000108ec7547 */ /* 0x000fea000b800000 */
[----:B------:R-:W-:-:S07]  /*1450*/  IMAD.MOV.U32 R21, RZ, RZ, RZ ;  /* 0x000000ffff157224 */ /* 0x000fce00078e00ff */
.L_x_10:
[----:B0-----:R-:W0:Y:S08]  /*1460*/  LDC.64 R18, c[0x4][0x70] ;  /* 0x01001c00ff127b82 */ /* 0x001e300000000a00 */
[----:B------:R-:W1:Y:S08]  /*1470*/  LDC.64 R24, c[0x4][0x78] ;  /* 0x01001e00ff187b82 */ /* 0x000e700000000a00 */
[----:B------:R-:W2:Y:S08]  /*1480*/  LDC.64 R32, c[0x4][0x80] ;  /* 0x01002000ff207b82 */ /* 0x000eb00000000a00 */
[----:B------:R-:W3:Y:S01]  /*1490*/  LDC.64 R34, c[0x4][0x30] ;  /* 0x01000c00ff227b82 */ /* 0x000ee20000000a00 */
[----:B0-----:R-:W-:-:S05]  /*14a0*/  IMAD.WIDE.U32 R18, R21, 0x8, R18 ;  /* 0x0000000815127825 */ /* 0x001fca00078e0012 */
[----:B------:R0:W-:Y:S02]  /*14b0*/  STG.E.64 desc[UR6][R18.64], RZ ;  /* 0x000000ff12007986 */ /* 0x0001e4000c101b06 */
[----:B------:R-:W4:Y:S01]  /*14c0*/  LDC.64 R36, c[0x4][0x38] ;  /* 0x01000e00ff247b82 */ /* 0x000f220000000a00 */
[----:B-1----:R-:W-:-:S05]  /*14d0*/  IMAD.WIDE.U32 R24, R21, 0x8, R24 ;  /* 0x0000000815187825 */ /* 0x002fca00078e0018 */
[----:B------:R0:W-:Y:S02]  /*14e0*/  STG.E.64 desc[UR6][R24.64], RZ ;  /* 0x000000ff18007986 */ /* 0x0001e4000c101b06 */
[----:B------:R-:W1:Y:S01]  /*14f0*/  LDC.64 R38, c[0x4][0x40] ;  /* 0x01001000ff267b82 */ /* 0x000e620000000a00 */
[----:B--2---:R-:W-:-:S05]  /*1500*/  IMAD.WIDE.U32 R32, R21, 0x8, R32 ;  /* 0x0000000815207825 */ /* 0x004fca00078e0020 */
[----:B------:R0:W-:Y:S02]  /*1510*/  STG.E.64 desc[UR6][R32.64], RZ ;  /* 0x000000ff20007986 */ /* 0x0001e4000c101b06 */
[----:B------:R-:W2:Y:S01]  /*1520*/  LDC.64 R26, c[0x4][0x48] ;  /* 0x01001200ff1a7b82 */ /* 0x000ea20000000a00 */
[----:B---3--:R-:W-:-:S05]  /*1530*/  IMAD.WIDE.U32 R34, R21, 0x8, R34 ;  /* 0x0000000815227825 */ /* 0x008fca00078e0022 */
[----:B------:R0:W-:Y:S02]  /*1540*/  STG.E.64 desc[UR6][R34.64], RZ ;  /* 0x000000ff22007986 */ /* 0x0001e4000c101b06 */
[----:B------:R-:W3:Y:S01]  /*1550*/  LDC.64 R22, c[0x4][0x50] ;  /* 0x01001400ff167b82 */ /* 0x000ee20000000a00 */
[----:B----4-:R-:W-:-:S05]  /*1560*/  IMAD.WIDE.U32 R36, R21, 0x8, R36 ;  /* 0x0000000815247825 */ /* 0x010fca00078e0024 */
[----:B------:R0:W-:Y:S02]  /*1570*/  STG.E.64 desc[UR6][R36.64], RZ ;  /* 0x000000ff24007986 */ /* 0x0001e4000c101b06 */
[----:B------:R-:W4:Y:S01]  /*1580*/  LDC.64 R16, c[0x4][0x58] ;  /* 0x01001600ff107b82 */ /* 0x000f220000000a00 */
[----:B-1----:R-:W-:-:S05]  /*1590*/  IMAD.WIDE.U32 R38, R21, 0x8, R38 ;  /* 0x0000000815267825 */ /* 0x002fca00078e0026 */
[----:B------:R0:W-:Y:S01]  /*15a0*/  STG.E.64 desc[UR6][R38.64], RZ ;  /* 0x000000ff26007986 */ /* 0x0001e2000c101b06 */
[----:B--2---:R-:W-:-:S05]  /*15b0*/  IMAD.WIDE.U32 R26, R21, 0x8, R26 ;  /* 0x00000008151a7825 */ /* 0x004fca00078e001a */
[----:B------:R0:W-:Y:S01]  /*15c0*/  STG.E.64 desc[UR6][R26.64], RZ ;  /* 0x000000ff1a007986 */ /* 0x0001e2000c101b06 */
[----:B---3--:R-:W-:-:S05]  /*15d0*/  IMAD.WIDE.U32 R22, R21, 0x8, R22 ;  /* 0x0000000815167825 */ /* 0x008fca00078e0016 */
[----:B------:R0:W-:Y:S01]  /*15e0*/  STG.E.64 desc[UR6][R22.64], RZ ;  /* 0x000000ff16007986 */ /* 0x0001e2000c101b06 */
[----:B----4-:R-:W-:-:S04]  /*15f0*/  IMAD.WIDE.U32 R16, R21, 0x8, R16 ;  /* 0x0000000815107825 */ /* 0x010fc800078e0010 */
[----:B------:R-:W-:Y:S01]  /*1600*/  VIADD R21, R21, 0x4 ;  /* 0x0000000415157836 */ /* 0x000fe20000000000 */
[----:B------:R0:W-:Y:S04]  /*1610*/  STG.E.64 desc[UR6][R16.64], RZ ;  /* 0x000000ff10007986 */ /* 0x0001e8000c101b06 */
[----:B------:R0:W-:Y:S01]  /*1620*/  STG.E.64 desc[UR6][R18.64+0x8], RZ ;  /* 0x000008ff12007986 */ /* 0x0001e2000c101b06 */
[----:B------:R-:W-:-:S03]  /*1630*/  ISETP.NE.AND P1, PT, R21, UR12, PT ;  /* 0x0000000c15007c0c */ /* 0x000fc6000bf25270 */
[----:B------:R0:W-:Y:S04]  /*1640*/  STG.E.64 desc[UR6][R24.64+0x8], RZ ;  /* 0x000008ff18007986 */ /* 0x0001e8000c101b06 */
        /* <DEDUP_REMOVED lines=24> */
[----:B------:R0:W-:Y:S01]  /*17d0*/  STG.E.64 desc[UR6][R16.64+0x18], RZ ;  /* 0x000018ff10007986 */ /* 0x0001e2000c101b06 */
[----:B------:R-:W-:Y:S05]  /*17e0*/  @P1 BRA `(.L_x_10) ;  /* 0xfffffffc001c1947 */ /* 0x000fea000383ffff */
[----:B0-----:R-:W-:-:S07]  /*17f0*/  MOV R16, UR12 ;  /* 0x0000000c00107c02 */ /* 0x001fce0008000f00 */
.L_x_9:
[----:B------:R-:W-:-:S09]  /*1800*/  UISETP.NE.AND UP0, UPT, UR11, URZ, UPT ;  /* 0x000000ff0b00728c */ /* 0x000fd2000bf05270 */
[----:B------:R-:W-:Y:S05]  /*1810*/  BRA.U !UP0, `(.L_x_8) ;  /* 0x0000000508107547 */ /* 0x000fea000b800000 */
[----:B------:R-:W-:Y:S02]  /*1820*/  UISETP.NE.AND UP0, UPT, UR16, URZ, UPT ;  /* 0x000000ff1000728c */ /* 0x000fe4000bf05270 */
[----:B------:R-:W-:-:S07]  /*1830*/  UISETP.NE.AND UP1, UPT, UR13, URZ, UPT ;  /* 0x000000ff0d00728c */ /* 0x000fce000bf25270 */
[----:B------:R-:W-:Y:S05]  /*1840*/  BRA.U !UP0, `(.L_x_11) ;  /* 0x0000000108947547 */ /* 0x000fea000b800000 */
[----:B------:R-:W0:Y:S08]  /*1850*/  LDC.64 R20, c[0x4][0x70] ;  /* 0x01001c00ff147b82 */ /* 0x000e300000000a00 */
        /* <DEDUP_REMOVED lines=35> */
[----:B------:R0:W-:Y:S02]  /*1a90*/  STG.E.64 desc[UR6][R18.64+0x8], RZ ;  /* 0x000008ff12007986 */ /* 0x0001e4000c101b06 */
.L_x_11:
[----:B------:R-:W-:Y:S05]  /*1aa0*/  BRA.U !UP1, `(.L_x_8) ;  /* 0x00000001096c7547 */ /* 0x000fea000b800000 */
[----:B0-----:R-:W0:Y:S08]  /*1ab0*/  LDC.64 R24, c[0x4][0x70] ;  /* 0x01001c00ff187b82 */ /* 0x001e300000000a00 */
[----:B------:R-:W1:Y:S08]  /*1ac0*/  LDC.64 R26, c[0x4][0x78] ;  /* 0x01001e00ff1a7b82 */ /* 0x000e700000000a00 */
[----:B------:R-:W2:Y:S08]  /*1ad0*/  LDC.64 R32, c[0x4][0x80] ;  /* 0x01002000ff207b82 */ /* 0x000eb00000000a00 */
[----:B------:R-:W3:Y:S01]  /*1ae0*/  LDC.64 R34, c[0x4][0x30] ;  /* 0x01000c00ff227b82 */ /* 0x000ee20000000a00 */
[----:B0-----:R-:W-:-:S05]  /*1af0*/  IMAD.WIDE.U32 R24, R16, 0x8, R24 ;  /* 0x0000000810187825 */ /* 0x001fca00078e0018 */
[----:B------:R4:W-:Y:S02]  /*1b00*/  STG.E.64 desc[UR6][R24.64], RZ ;  /* 0x000000ff18007986 */ /* 0x0009e4000c101b06 */
[----:B------:R-:W0:Y:S01]  /*1b10*/  LDC.64 R36, c[0x4][0x38] ;  /* 0x01000e00ff247b82 */ /* 0x000e220000000a00 */
        /* <DEDUP_REMOVED lines=9> */
[----:B0-----:R-:W-:-:S05]  /*1bb0*/  IMAD.WIDE.U32 R36, R16, 0x8, R36 ;  /* 0x0000000810247825 */ /* 0x001fca00078e0024 */
[----:B------:R4:W-:Y:S02]  /*1bc0*/  STG.E.64 desc[UR6][R36.64], RZ ;  /* 0x000000ff24007986 */ /* 0x0009e4000c101b06 */
[----:B------:R-:W0:Y:S01]  /*1bd0*/  LDC.64 R18, c[0x4][0x58] ;  /* 0x01001600ff127b82 */ /* 0x000e220000000a00 */
[----:B-1----:R-:W-:-:S05]  /*1be0*/  IMAD.WIDE.U32 R38, R16, 0x8, R38 ;  /* 0x0000000810267825 */ /* 0x002fca00078e0026 */
[----:B------:R4:W-:Y:S01]  /*1bf0*/  STG.E.64 desc[UR6][R38.64], RZ ;  /* 0x000000ff26007986 */ /* 0x0009e2000c101b06 */
[----:B--2---:R-:W-:-:S05]  /*1c00*/  IMAD.WIDE.U32 R22, R16, 0x8, R22 ;  /* 0x0000000810167825 */ /* 0x004fca00078e0016 */
[----:B------:R4:W-:Y:S01]  /*1c10*/  STG.E.64 desc[UR6][R22.64], RZ ;  /* 0x000000ff16007986 */ /* 0x0009e2000c101b06 */
[----:B---3--:R-:W-:-:S05]  /*1c20*/  IMAD.WIDE.U32 R20, R16, 0x8, R20 ;  /* 0x0000000810147825 */ /* 0x008fca00078e0014 */
[----:B------:R4:W-:Y:S01]  /*1c30*/  STG.E.64 desc[UR6][R20.64], RZ ;  /* 0x000000ff14007986 */ /* 0x0009e2000c101b06 */
[----:B0-----:R-:W-:-:S05]  /*1c40*/  IMAD.WIDE.U32 R18, R16, 0x8, R18 ;  /* 0x0000000810127825 */ /* 0x001fca00078e0012 */
[----:B------:R4:W-:Y:S02]  /*1c50*/  STG.E.64 desc[UR6][R18.64], RZ ;  /* 0x000000ff12007986 */ /* 0x0009e4000c101b06 */
.L_x_8:
[----:B01--4-:R-:W0:Y:S02]  /*1c60*/  LDC.64 R20, c[0x4][0x60] ;  /* 0x01001800ff147b82 */ /* 0x013e240000000a00 */
[----:B0-----:R-:W2:Y:S06]  /*1c70*/  LDG.E.64 R32, desc[UR6][R20.64+0x8] ;  /* 0x0000080614207981 */ /* 0x001eac000c1e1b00 */
[----:B------:R-:W2:Y:S02]  /*1c80*/  LDC.64 R16, c[0x4][0x30] ;  /* 0x01000c00ff107b82 */ /* 0x000ea40000000a00 */
[----:B--2---:R0:W-:Y:S04]  /*1c90*/  STG.E.64 desc[UR6][R16.64], R32 ;  /* 0x0000002010007986 */ /* 0x0041e8000c101b06 */
[----:B------:R-:W2:Y:S02]  /*1ca0*/  LDG.E.64 R18, desc[UR6][R20.64] ;  /* 0x0000000614127981 */ /* 0x000ea4000c1e1b00 */
[----:B--2---:R-:W-:-:S14]  /*1cb0*/  DSETP.NEU.AND P1, PT, |R18|, +INF , PT ;  /* 0x7ff000001200742a */ /* 0x004fdc0003f2d200 */
[----:B0-----:R-:W-:Y:S05]  /*1cc0*/  @!P1 BRA `(.L_x_12) ;  /* 0x0000000000649947 */ /* 0x001fea0003800000 */
[----:B------:R-:W-:Y:S01]  /*1cd0*/  UMOV UR18, 0x6dc9c883 ;  /* 0x6dc9c88300127882 */ /* 0x000fe20000000000 */
[----:B------:R-:W-:Y:S01]  /*1ce0*/  UMOV UR19, 0x3fe45f30 ;  /* 0x3fe45f3000137882 */ /* 0x000fe20000000000 */
[C---:B------:R-:W-:Y:S02]  /*1cf0*/  DSETP.GE.AND P1, PT, |R18|.reuse, 2.14748364800000000000e+09, PT ;  /* 0x41e000001200742a */ /* 0x040fe40003f26200 */
[----:B------:R-:W-:Y:S01]  /*1d00*/  DMUL R34, R18, UR18 ;  /* 0x0000001212227c28 */ /* 0x000fe20008000000 */
[----:B------:R-:W-:Y:S01]  /*1d10*/  UMOV UR18, 0x54442d18 ;  /* 0x54442d1800127882 */ /* 0x000fe20000000000 */
[----:B------:R-:W-:-:S08]  /*1d20*/  UMOV UR19, 0x3ff921fb ;  /* 0x3ff921fb00137882 */ /* 0x000fd00000000000 */
[----:B------:R-:W0:Y:S08]  /*1d30*/  F2I.F64 R34, R34 ;  /* 0x0000002200227311 */ /* 0x000e300000301100 */
[----:B0-----:R-:W0:Y:S02]  /*1d40*/  I2F.F64 R36, R34 ;  /* 0x0000002200247312 */ /* 0x001e240000201c00 */
[----:B0-----:R-:W-:Y:S01]  /*1d50*/  DFMA R16, R36, -UR18, R18 ;  /* 0x8000001224107c2b */ /* 0x001fe20008000012 */
[----:B------:R-:W-:Y:S01]  /*1d60*/  UMOV UR18, 0x33145c00 ;  /* 0x33145c0000127882 */ /* 0x000fe20000000000 */
[----:B------:R-:W-:-:S06]  /*1d70*/  UMOV UR19, 0x3c91a626 ;  /* 0x3c91a62600137882 */ /* 0x000fcc0000000000 */
[----:B------:R-:W-:Y:S01]  /*1d80*/  DFMA R16, R36, -UR18, R16 ;  /* 0x8000001224107c2b */ /* 0x000fe20008000010 */
[----:B------:R-:W-:Y:S01]  /*1d90*/  UMOV UR18, 0x252049c0 ;  /* 0x252049c000127882 */ /* 0x000fe20000000000 */
[----:B------:R-:W-:-:S06]  /*1da0*/  UMOV UR19, 0x397b839a ;  /* 0x397b839a00137882 */ /* 0x000fcc0000000000 */
[----:B------:R-:W-:Y:S01]  /*1db0*/  DFMA R36, R36, -UR18, R16 ;  /* 0x8000001224247c2b */ /* 0x000fe20008000010 */
[----:B------:R-:W-:Y:S10]  /*1dc0*/  @!P1 BRA `(.L_x_13) ;  /* 0x00000000002c9947 */ /* 0x000ff40003800000 */
[----:B------:R-:W-:Y:S01]  /*1dd0*/  BSSY.RECONVERGENT B4, `(.L_x_14) ;  /* 0x0000004000047945 */ /* 0x000fe20003800200 */
[----:B------:R-:W-:Y:S01]  /*1de0*/  IMAD.MOV.U32 R41, RZ, RZ, R19 ;  /* 0x000000ffff297224 */ /* 0x000fe200078e0013 */
[----:B------:R-:W-:-:S07]  /*1df0*/  MOV R40, 0x1e10 ;  /* 0x00001e1000287802 */ /* 0x000fce0000000f00 */
[----:B------:R-:W-:Y:S05]  /*1e00*/  CALL.REL.NOINC `($_Z27rk45_gsl_gpu_evolve_apply_2dddPPdii$__internal_trig_reduction_slowpathd) ;  /* 0x000000e800847944 */ /* 0x000fea0003c00000 */
[----:B------:R-:W-:Y:S05]  /*1e10*/  BSYNC.RECONVERGENT B4 ;  /* 0x0000000000047941 */ /* 0x000fea0003800200 */
.L_x_14:
[----:B------:R-:W-:Y:S01]  /*1e20*/  IMAD.MOV.U32 R34, RZ, RZ, R17 ;  /* 0x000000ffff227224 */ /* 0x000fe200078e0011 */
[----:B------:R-:W-:Y:S01]  /*1e30*/  MOV R36, R18 ;  /* 0x0000001200247202 */ /* 0x000fe20000000f00 */
[----:B------:R-:W-:Y:S01]  /*1e40*/  IMAD.MOV.U32 R37, RZ, RZ, R19 ;  /* 0x000000ffff257224 */ /* 0x000fe200078e0013 */
[----:B------:R-:W-:Y:S06]  /*1e50*/  BRA `(.L_x_13) ;  /* 0x0000000000087947 */ /* 0x000fec0003800000 */
.L_x_12:
[----:B------:R-:W-:Y:S01]  /*1e60*/  DMUL R36, RZ, R18 ;  /* 0x00000012ff247228 */ /* 0x000fe20000000000 */
[----:B------:R-:W-:-:S10]  /*1e70*/  IMAD.MOV.U32 R34, RZ, RZ, RZ ;  /* 0x000000ffff227224 */ /* 0x000fd400078e00ff */
.L_x_13:
[----:B------:R-:W0:Y:S01]  /*1e80*/  LDCU.64 UR18, c[0x4][0x98] ;  /* 0x01001300ff1277ac */ /* 0x000e220008000a00 */
[----:B------:R-:W-:-:S05]  /*1e90*/  IMAD.SHL.U32 R16, R34, 0x40, RZ ;  /* 0x0000004022107824 */ /* 0x000fca00078e00ff */
[----:B------:R-:W-:-:S04]  /*1ea0*/  LOP3.LUT R16, R16, 0x40, RZ, 0xc0, !PT ;  /* 0x0000004010107812 */ /* 0x000fc800078ec0ff */
[----:B0-----:R-:W-:-:S04]  /*1eb0*/  IADD3 R40, P1, PT, R16, UR18, RZ ;  /* 0x0000001210287c10 */ /* 0x001fc8000ff3e0ff */
[----:B------:R-:W-:-:S05]  /*1ec0*/  IADD3.X R41, PT, PT, RZ, UR19, RZ, P1, !PT ;  /* 0x00000013ff297c10 */ /* 0x000fca0008ffe4ff */
[----:B------:R-:W2:Y:S04]  /*1ed0*/  LDG.E.128.CONSTANT R16, desc[UR6][R40.64] ;  /* 0x0000000628107981 */ /* 0x000ea8000c1e9d00 */
[----:B------:R-:W3:Y:S04]  /*1ee0*/  LDG.E.128.CONSTANT R20, desc[UR6][R40.64+0x10] ;  /* 0x0000100628147981 */ /* 0x000ee8000c1e9d00 */
[----:B------:R-:W4:Y:S01]  /*1ef0*/  LDG.E.128.CONSTANT R24, desc[UR6][R40.64+0x20] ;  /* 0x0000200628187981 */ /* 0x000f22000c1e9d00 */
[----:B------:R-:W-:Y:S01]  /*1f00*/  LOP3.LUT R35, R34, 0x1, RZ, 0xc0, !PT ;  /* 0x0000000122237812 */ /* 0x000fe200078ec0ff */
[----:B------:R-:W-:Y:S01]  /*1f10*/  IMAD.MOV.U32 R42, RZ, RZ, 0x20fd8164 ;  /* 0x20fd8164ff2a7424 */ /* 0x000fe200078e00ff */
[----:B------:R-:W-:-:S02]  /*1f20*/  DMUL R38, R36, R36 ;  /* 0x0000002424267228 */ /* 0x000fc40000000000 */
[----:B------:R-:W-:Y:S01]  /*1f30*/  ISETP.NE.U32.AND P1, PT, R35, 0x1, PT ;  /* 0x000000012300780c */ /* 0x000fe20003f25070 */
[----:B------:R-:W-:Y:S01]  /*1f40*/  IMAD.MOV.U32 R35, RZ, RZ, 0x3da8ff83 ;  /* 0x3da8ff83ff237424 */ /* 0x000fe200078e00ff */
[----:B------:R-:W-:Y:S02]  /*1f50*/  DSETP.NEU.AND P2, PT, |R30|, +INF , PT ;  /* 0x7ff000001e00742a */ /* 0x000fe40003f4d200 */
[----:B------:R-:W-:Y:S02]  /*1f60*/  FSEL R42, R42, -8.06006814911005101289e+34, !P1 ;  /* 0xf9785eba2a2a7808 */ /* 0x000fe40004800000 */
[----:B------:R-:W-:-:S06]  /*1f70*/  FSEL R43, -R35, 0.11223486810922622681, !P1 ;  /* 0x3de5db65232b7808 */ /* 0x000fcc0004800100 */
[----:B--2---:R-:W-:Y:S01]  /*1f80*/  DFMA R16, R38, R42, R16 ;  /* 0x0000002a2610722b */ /* 0x004fe20000000010 */
[----:B------:R-:W-:-:S07]  /*1f90*/  IMAD.MOV.U32 R42, RZ, RZ, 0x1 ;  /* 0x00000001ff2a7424 */ /* 0x000fce00078e00ff */
[----:B------:R-:W-:-:S08]  /*1fa0*/  DFMA R16, R38, R16, R18 ;  /* 0x000000102610722b */ /* 0x000fd00000000012 */
[----:B---3--:R-:W-:-:S08]  /*1fb0*/  DFMA R16, R38, R16, R20 ;  /* 0x000000102610722b */ /* 0x008fd00000000014 */
[----:B------:R-:W-:-:S08]  /*1fc0*/  DFMA R16, R38, R16, R22 ;  /* 0x000000102610722b */ /* 0x000fd00000000016 */
[----:B----4-:R-:W-:-:S08]  /*1fd0*/  DFMA R16, R38, R16, R24 ;  /* 0x000000102610722b */ /* 0x010fd00000000018 */
[----:B------:R-:W-:-:S08]  /*1fe0*/  DFMA R16, R38, R16, R26 ;  /* 0x000000102610722b */ /* 0x000fd0000000001a */
[----:B------:R-:W-:Y:S02]  /*1ff0*/  DFMA R36, R16, R36, R36 ;  /* 0x000000241024722b */ /* 0x000fe40000000024 */
[----:B------:R-:W-:-:S10]  /*2000*/  DFMA R16, R38, R16, 1 ;  /* 0x3ff000002610742b */ /* 0x000fd40000000010 */
[----:B------:R-:W-:Y:S02]  /*2010*/  FSEL R18, R16, R36, !P1 ;  /* 0x0000002410127208 */ /* 0x000fe40004800000 */
[----:B------:R-:W-:Y:S01]  /*2020*/  FSEL R19, R17, R37, !P1 ;  /* 0x0000002511137208 */ /* 0x000fe20004800000 */
[----:B------:R-:W-:Y:S01]  /*2030*/  IMAD.MOV.U32 R37, RZ, RZ, R11 ;  /* 0x000000ffff257224 */ /* 0x000fe200078e000b */
[----:B------:R-:W-:Y:S02]  /*2040*/  LOP3.LUT P1, RZ, R34, 0x2, RZ, 0xc0, !PT ;  /* 0x0000000222ff7812 */ /* 0x000fe4000782c0ff */
[----:B------:R-:W-:Y:S02]  /*2050*/  MOV R36, R10 ;  /* 0x0000000a00247202 */ /* 0x000fe40000000f00 */
[----:B------:R-:W-:-:S10]  /*2060*/  DADD R16, RZ, -R18 ;  /* 0x00000000ff107229 */ /* 0x000fd40000000812 */
[----:B------:R-:W-:Y:S02]  /*2070*/  FSEL R34, R18, R16, !P1 ;  /* 0x0000001012227208 */ /* 0x000fe40004800000 */
[----:B------:R-:W-:Y:S01]  /*2080*/  FSEL R35, R19, R17, !P1 ;  /* 0x0000001113237208 */ /* 0x000fe20004800000 */
[----:B------:R-:W-:Y:S06]  /*2090*/  @!P2 BRA `(.L_x_15) ;  /* 0x000000000038a947 */ /* 0x000fec0003800000 */
[----:B------:R-:W-:Y:S01]  /*20a0*/  DSETP.GE.AND P1, PT, |R30|, 2.14748364800000000000e+09, PT ;  /* 0x41e000001e00742a */ /* 0x000fe20003f26200 */
[----:B------:R-:W-:Y:S01]  /*20b0*/  IMAD.MOV.U32 R17, RZ, RZ, R3 ;  /* 0x000000ffff117224 */ /* 0x000fe200078e0003 */
[----:B------:R-:W-:Y:S01]  /*20c0*/  MOV R37, R13 ;  /* 0x0000000d00257202 */ /* 0x000fe20000000f00 */
[----:B------:R-:W-:-:S11]  /*20d0*/  IMAD.MOV.U32 R36, RZ, RZ, R12 ;  /* 0x000000ffff247224 */ /* 0x000fd600078e000c */
[----:B------:R-:W-:Y:S05]  /*20e0*/  @!P1 BRA `(.L_x_16) ;  /* 0x0000000000209947 */ /* 0x000fea0003800000 */
[----:B------:R-:W-:Y:S01]  /*20f0*/  BSSY.RECONVERGENT B4, `(.L_x_17) ;  /* 0x0000005000047945 */ /* 0x000fe20003800200 */
[----:B------:R-:W-:Y:S01]  /*2100*/  IMAD.MOV.U32 R18, RZ, RZ, R30 ;  /* 0x000000ffff127224 */ /* 0x000fe200078e001e */
[----:B------:R-:W-:Y:S01]  /*2110*/  MOV R40, 0x2140 ;  /* 0x0000214000287802 */ /* 0x000fe20000000f00 */
[----:B------:R-:W-:-:S07]  /*2120*/  IMAD.MOV.U32 R41, RZ, RZ, R31 ;  /* 0x000000ffff297224 */ /* 0x000fce00078e001f */
[----:B------:R-:W-:Y:S05]  /*2130*/  CALL.REL.NOINC `($_Z27rk45_gsl_gpu_evolve_apply_2dddPPdii$__internal_trig_reduction_slowpathd) ;  /* 0x000000e400b87944 */ /* 0x000fea0003c00000 */
[----:B------:R-:W-:Y:S05]  /*2140*/  BSYNC.RECONVERGENT B4 ;  /* 0x0000000000047941 */ /* 0x000fea0003800200 */
.L_x_17:
[----:B------:R-:W-:Y:S01]  /*2150*/  IMAD.MOV.U32 R36, RZ, RZ, R18 ;  /* 0x000000ffff247224 */ /* 0x000fe200078e0012 */
[----:B------:R-:W-:-:S07]  /*2160*/  MOV R37, R19 ;  /* 0x0000001300257202 */ /* 0x000fce0000000f00 */
.L_x_16:
[----:B------:R-:W-:-:S07]  /*2170*/  VIADD R42, R17, 0x1 ;  /* 0x00000001112a7836 */ /* 0x000fce0000000000 */
.L_x_15:
[----:B------:R-:W0:Y:S01]  /*2180*/  LDCU.64 UR18, c[0x4][0x98] ;  /* 0x01001300ff1277ac */ /* 0x000e220008000a00 */
[C---:B------:R-:W-:Y:S01]  /*2190*/  IMAD.SHL.U32 R16, R42.reuse, 0x40, RZ ;  /* 0x000000402a107824 */ /* 0x040fe200078e00ff */
[----:B------:R-:W-:Y:S01]  /*21a0*/  LOP3.LUT R38, R42, 0x1, RZ, 0xc0, !PT ;  /* 0x000000012a267812 */ /* 0x000fe200078ec0ff */
[----:B------:R-:W-:Y:S01]  /*21b0*/  IMAD.MOV.U32 R43, RZ, RZ, 0x3da8ff83 ;  /* 0x3da8ff83ff2b7424 */ /* 0x000fe200078e00ff */
[----:B------:R-:W-:Y:S01]  /*21c0*/  MOV R44, 0x20fd8164 ;  /* 0x20fd8164002c7802 */ /* 0x000fe20000000f00 */
[----:B------:R-:W-:Y:S01]  /*21d0*/  DMUL R32, R32, 0.5 ;  /* 0x3fe0000020207828 */ /* 0x000fe20000000000 */
[----:B------:R-:W-:Y:S01]  /*21e0*/  LOP3.LUT R16, R16, 0x40, RZ, 0xc0, !PT ;  /* 0x0000004010107812 */ /* 0x000fe200078ec0ff */
[----:B------:R-:W1:Y:S03]  /*21f0*/  LDCU UR5, c[0x0][0x3a4] ;  /* 0x00007480ff0577ac */ /* 0x000e660008000800 */
[----:B0-----:R-:W-:-:S05]  /*2200*/  IADD3 R40, P1, PT, R16, UR18, RZ ;  /* 0x0000001210287c10 */ /* 0x001fca000ff3e0ff */
[----:B------:R-:W-:-:S05]  /*2210*/  IMAD.X R41, RZ, RZ, UR19, P1 ;  /* 0x00000013ff297e24 */ /* 0x000fca00088e06ff */
[----:B------:R-:W2:Y:S04]  /*2220*/  LDG.E.128.CONSTANT R16, desc[UR6][R40.64] ;  /* 0x0000000628107981 */ /* 0x000ea8000c1e9d00 */
[----:B------:R-:W3:Y:S04]  /*2230*/  LDG.E.128.CONSTANT R20, desc[UR6][R40.64+0x10] ;  /* 0x0000100628147981 */ /* 0x000ee8000c1e9d00 */
[----:B------:R-:W4:Y:S01]  /*2240*/  LDG.E.128.CONSTANT R24, desc[UR6][R40.64+0x20] ;  /* 0x0000200628187981 */ /* 0x000f22000c1e9d00 */
[----:B------:R-:W-:Y:S01]  /*2250*/  ISETP.NE.U32.AND P1, PT, R38, 0x1, PT ;  /* 0x000000012600780c */ /* 0x000fe20003f25070 */
[----:B------:R-:W-:Y:S01]  /*2260*/  DMUL R38, R36, R36 ;  /* 0x0000002424267228 */ /* 0x000fe20000000000 */
[----:B------:R-:W-:Y:S02]  /*2270*/  BSSY.RECONVERGENT B3, `(.L_x_18) ;  /* 0x000002a000037945 */ /* 0x000fe40003800200 */
[----:B------:R-:W-:-:S02]  /*2280*/  FSEL R44, R44, -8.06006814911005101289e+34, !P1 ;  /* 0xf9785eba2c2c7808 */ /* 0x000fc40004800000 */
[----:B------:R-:W-:-:S06]  /*2290*/  FSEL R45, -R43, 0.11223486810922622681, !P1 ;  /* 0x3de5db652b2d7808 */ /* 0x000fcc0004800100 */
[----:B--2---:R-:W-:-:S08]  /*22a0*/  DFMA R16, R38, R44, R16 ;  /* 0x0000002c2610722b */ /* 0x004fd00000000010 */
[----:B------:R-:W-:Y:S01]  /*22b0*/  DFMA R16, R38, R16, R18 ;  /* 0x000000102610722b */ /* 0x000fe20000000012 */
[----:B------:R-:W-:Y:S02]  /*22c0*/  IMAD.MOV.U32 R18, RZ, RZ, -0x33333333 ;  /* 0xcccccccdff127424 */ /* 0x000fe400078e00ff */
[----:B------:R-:W-:-:S05]  /*22d0*/  IMAD.MOV.U32 R19, RZ, RZ, 0x4034cccc ;  /* 0x4034ccccff137424 */ /* 0x000fca00078e00ff */
[----:B---3--:R-:W-:-:S08]  /*22e0*/  DFMA R16, R38, R16, R20 ;  /* 0x000000102610722b */ /* 0x008fd00000000014 */
[----:B------:R-:W-:Y:S02]  /*22f0*/  DFMA R22, R38, R16, R22 ;  /* 0x000000102616722b */ /* 0x000fe40000000016 */
[----:B------:R-:W0:Y:S01]  /*2300*/  MUFU.RCP64H R17, 20.79998779296875 ;  /* 0x4034cccc00117908 */ /* 0x000e220000001800 */
[----:B------:R-:W-:-:S05]  /*2310*/  MOV R16, 0x1 ;  /* 0x0000000100107802 */ /* 0x000fca0000000f00 */
[----:B----4-:R-:W-:-:S08]  /*2320*/  DFMA R22, R38, R22, R24 ;  /* 0x000000162616722b */ /* 0x010fd00000000018 */
[----:B------:R-:W-:Y:S02]  /*2330*/  DFMA R22, R38, R22, R26 ;  /* 0x000000162616722b */ /* 0x000fe4000000001a */
[----:B0-----:R-:W-:-:S06]  /*2340*/  DFMA R24, R16, -R18, 1 ;  /* 0x3ff000001018742b */ /* 0x001fcc0000000812 */
[----:B------:R-:W-:Y:S02]  /*2350*/  DFMA R20, R22, R36, R36 ;  /* 0x000000241614722b */ /* 0x000fe40000000024 */
[----:B------:R-:W-:Y:S02]  /*2360*/  DFMA R22, R38, R22, 1 ;  /* 0x3ff000002616742b */ /* 0x000fe40000000016 */
[----:B------:R-:W-:-:S08]  /*2370*/  DFMA R24, R24, R24, R24 ;  /* 0x000000181818722b */ /* 0x000fd00000000018 */
[----:B------:R-:W-:Y:S01]  /*2380*/  FSEL R22, R22, R20, !P1 ;  /* 0x0000001416167208 */ /* 0x000fe20004800000 */
[----:B------:R-:W-:Y:S01]  /*2390*/  DFMA R24, R16, R24, R16 ;  /* 0x000000181018722b */ /* 0x000fe20000000010 */
[----:B------:R-:W-:Y:S02]  /*23a0*/  FSEL R23, R23, R21, !P1 ;  /* 0x0000001517177208 */ /* 0x000fe40004800000 */
[----:B------:R-:W-:-:S04]  /*23b0*/  LOP3.LUT P1, RZ, R42, 0x2, RZ, 0xc0, !PT ;  /* 0x000000022aff7812 */ /* 0x000fc8000782c0ff */
[----:B------:R-:W-:Y:S02]  /*23c0*/  DADD R16, RZ, -R22 ;  /* 0x00000000ff107229 */ /* 0x000fe40000000816 */
[----:B------:R-:W-:-:S08]  /*23d0*/  DFMA R20, R24, -R18, 1 ;  /* 0x3ff000001814742b */ /* 0x000fd00000000812 */
[----:B------:R-:W-:Y:S01]  /*23e0*/  FSEL R16, R22, R16, !P1 ;  /* 0x0000001016107208 */ /* 0x000fe20004800000 */
[----:B------:R-:W-:Y:S01]  /*23f0*/  DFMA R20, R24, R20, R24 ;  /* 0x000000141814722b */ /* 0x000fe20000000018 */
[----:B------:R-:W-:Y:S02]  /*2400*/  FSEL R17, R23, R17, !P1 ;  /* 0x0000001117117208 */ /* 0x000fe40004800000 */
[----:B-1----:R-:W-:-:S04]  /*2410*/  ISETP.LT.AND P1, PT, RZ, UR5, PT ;  /* 0x00000005ff007c0c */ /* 0x002fc8000bf21270 */
[----:B------:R-:W-:-:S08]  /*2420*/  DFMA R32, R16, 0.5, -R32 ;  /* 0x3fe000001020782b */ /* 0x000fd00000000820 */
[----:B------:R-:W-:Y:S02]  /*2430*/  DMUL R16, R32, R20 ;  /* 0x0000001420107228 */ /* 0x000fe40000000000 */
[----:B------:R-:W-:-:S06]  /*2440*/  FSETP.GEU.AND P3, PT, |R33|, 6.5827683646048100446e-37, PT ;  /* 0x036000002100780b */ /* 0x000fcc0003f6e200 */
[----:B------:R-:W-:-:S08]  /*2450*/  DFMA R18, R16, -R18, R32 ;  /* 0x800000121012722b */ /* 0x000fd00000000020 */
[----:B------:R-:W-:-:S10]  /*2460*/  DFMA R18, R20, R18, R16 ;  /* 0x000000121412722b */ /* 0x000fd40000000010 */
[----:B------:R-:W-:-:S05]  /*2470*/  FFMA R16, RZ, 2.8249998092651367188, R19 ;  /* 0x4034ccccff107823 */ /* 0x000fca0000000013 */
[----:B------:R-:W-:-:S13]  /*2480*/  FSETP.GT.AND P2, PT, |R16|, 1.469367938527859385e-39, PT ;  /* 0x001000001000780b */ /* 0x000fda0003f44200 */
[----:B------:R-:W-:Y:S05]  /*2490*/  @P2 BRA P3, `(.L_x_19) ;  /* 0x00000000001c2947 */ /* 0x000fea0001800000 */
[----:B------:R-:W-:Y:S01]  /*24a0*/  IMAD.MOV.U32 R18, RZ, RZ, R32 ;  /* 0x000000ffff127224 */ /* 0x000fe200078e0020 */
[----:B------:R-:W-:Y:S01]  /*24b0*/  MOV R23, 0x4034cccc ;  /* 0x4034cccc00177802 */ /* 0x000fe20000000f00 */
[----:B------:R-:W-:Y:S01]  /*24c0*/  IMAD.MOV.U32 R17, RZ, RZ, R33 ;  /* 0x000000ffff117224 */ /* 0x000fe200078e0021 */
[----:B------:R-:W-:Y:S01]  /*24d0*/  MOV R16, 0x2500 ;  /* 0x0000250000107802 */ /* 0x000fe20000000f00 */
[----:B------:R-:W-:-:S07]  /*24e0*/  IMAD.MOV.U32 R22, RZ, RZ, -0x33333333 ;  /* 0xcccccccdff167424 */ /* 0x000fce00078e00ff */
[----:B------:R-:W-:Y:S05]  /*24f0*/  CALL.REL.NOINC `($__internal_0_$__cuda_sm20_div_rn_f64_full) ;  /* 0x000000d000787944 */ /* 0x000fea0003c00000 */
[----:B------:R-:W-:-:S07]  /*2500*/  IMAD.MOV.U32 R19, RZ, RZ, R17 ;  /* 0x000000ffff137224 */ /* 0x000fce00078e0011 */
.L_x_19:
[----:B------:R-:W-:Y:S05]  /*2510*/  BSYNC.RECONVERGENT B3 ;  /* 0x0000000000037941 */ /* 0x000fea0003800200 */
.L_x_18:
[----:B------:R-:W0:Y:S01]  /*2520*/  LDC.64 R16, c[0x4][0x30] ;  /* 0x01000c00ff107b82 */ /* 0x000e220000000a00 */
[----:B------:R-:W-:Y:S01]  /*2530*/  UMOV UR18, 0x51eb851f ;  /* 0x51eb851f00127882 */ /* 0x000fe20000000000 */
[----:B------:R-:W-:Y:S02]  /*2540*/  UMOV UR19, 0x40139eb8 ;  /* 0x40139eb800137882 */ /* 0x000fe40000000000 */
[----:B------:R-:W-:-:S07]  /*2550*/  DFMA R34, R34, UR18, R18 ;  /* 0x0000001222227c2b */ /* 0x000fce0008000012 */
[----:B0-----:R0:W-:Y:S01]  /*2560*/  STG.E.64 desc[UR6][R16.64+0x8], R34 ;  /* 0x0000082210007986 */ /* 0x0011e2000c101b06 */
[----:B------:R-:W-:Y:S05]  /*2570*/  @!P1 BRA `(.L_x_20) ;  /* 0x0000000800bc9947 */ /* 0x000fea0003800000 */
[----:B------:R-:W-:Y:S01]  /*2580*/  UISETP.GE.U32.AND UP0, UPT, UR8, 0xf, UPT ;  /* 0x0000000f0800788c */ /* 0x000fe2000bf06070 */
[----:B0-----:R-:W-:Y:S01]  /*2590*/  DMUL R16, R14, 0.25 ;  /* 0x3fd000000e107828 */ /* 0x001fe20000000000 */
[----:B------:R-:W-:-:S07]  /*25a0*/  IMAD.MOV.U32 R18, RZ, RZ, RZ ;  /* 0x000000ffff127224 */ /* 0x000fce00078e00ff */
[----:B------:R-:W-:Y:S05]  /*25b0*/  BRA.U !UP0, `(.L_x_21) ;  /* 0x0000000508347547 */ /* 0x000fea000b800000 */
[----:B------:R-:W-:Y:S01]  /*25c0*/  BSSY.RECONVERGENT B2, `(.L_x_22) ;  /* 0x000004b000027945 */ /* 0x000fe20003800200 */
[----:B------:R-:W-:-:S07]  /*25d0*/  IMAD.MOV.U32 R23, RZ, RZ, RZ ;  /* 0x000000ffff177224 */ /* 0x000fce00078e00ff */
.L_x_23:
[----:B0-----:R-:W0:Y:S08]  /*25e0*/  LDC.64 R20, c[0x4][0x60] ;  /* 0x01001800ff147b82 */ /* 0x001e300000000a00 */
[----:B------:R-:W1:Y:S08]  /*25f0*/  LDC.64 R18, c[0x4][0x30] ;  /* 0x01000c00ff127b82 */ /* 0x000e700000000a00 */
[----:B------:R-:W2:Y:S01]  /*2600*/  LDC.64 R32, c[0x4][0x70] ;  /* 0x01001c00ff207b82 */ /* 0x000ea20000000a00 */
[----:B0-----:R-:W-:-:S05]  /*2610*/  IMAD.WIDE.U32 R20, R23, 0x8, R20 ;  /* 0x0000000817147825 */ /* 0x001fca00078e0014 */
[----:B------:R-:W3:Y:S01]  /*2620*/  LDG.E.64 R24, desc[UR6][R20.64] ;  /* 0x0000000614187981 */ /* 0x000ee2000c1e1b00 */
[----:B-1----:R-:W-:-:S05]  /*2630*/  IMAD.WIDE.U32 R18, R23, 0x8, R18 ;  /* 0x0000000817127825 */ /* 0x002fca00078e0012 */
[----:B------:R-:W3:Y:S02]  /*2640*/  LDG.E.64 R26, desc[UR6][R18.64] ;  /* 0x00000006121a7981 */ /* 0x000ee4000c1e1b00 */
[----:B---3--:R-:W-:Y:S01]  /*2650*/  DFMA R26, R16, R26, R24 ;  /* 0x0000001a101a722b */ /* 0x008fe20000000018 */
[----:B--2---:R-:W-:-:S06]  /*2660*/  IMAD.WIDE.U32 R24, R23, 0x8, R32 ;  /* 0x0000000817187825 */ /* 0x004fcc00078e0020 */
[----:B------:R0:W-:Y:S04]  /*2670*/  STG.E.64 desc[UR6][R24.64], R26 ;  /* 0x0000001a18007986 */ /* 0x0001e8000c101b06 */
[----:B------:R-:W2:Y:S04]  /*2680*/  LDG.E.64 R32, desc[UR6][R20.64+0x8] ;  /* 0x0000080614207981 */ /* 0x000ea8000c1e1b00 */
[----:B------:R-:W2:Y:S02]  /*2690*/  LDG.E.64 R34, desc[UR6][R18.64+0x8] ;  /* 0x0000080612227981 */ /* 0x000ea4000c1e1b00 */
[----:B--2---:R-:W-:-:S07]  /*26a0*/  DFMA R32, R16, R34, R32 ;  /* 0x000000221020722b */ /* 0x004fce0000000020 */
[----:B------:R1:W-:Y:S04]  /*26b0*/  STG.E.64 desc[UR6][R24.64+0x8], R32 ;  /* 0x0000082018007986 */ /* 0x0003e8000c101b06 */
[----:B------:R-:W2:Y:S04]  /*26c0*/  LDG.E.64 R34, desc[UR6][R20.64+0x10] ;  /* 0x0000100614227981 */ /* 0x000ea8000c1e1b00 */
[----:B------:R-:W2:Y:S02]  /*26d0*/  LDG.E.64 R36, desc[UR6][R18.64+0x10] ;  /* 0x0000100612247981 */ /* 0x000ea4000c1e1b00 */
[----:B--2---:R-:W-:-:S07]  /*26e0*/  DFMA R34, R16, R36, R34 ;  /* 0x000000241022722b */ /* 0x004fce0000000022 */
[----:B------:R2:W-:Y:S04]  /*26f0*/  STG.E.64 desc[UR6][R24.64+0x10], R34 ;  /* 0x0000102218007986 */ /* 0x0005e8000c101b06 */
[----:B------:R-:W3:Y:S04]  /*2700*/  LDG.E.64 R36, desc[UR6][R20.64+0x18] ;  /* 0x0000180614247981 */ /* 0x000ee8000c1e1b00 */
[----:B------:R-:W3:Y:S02]  /*2710*/  LDG.E.64 R38, desc[UR6][R18.64+0x18] ;  /* 0x0000180612267981 */ /* 0x000ee4000c1e1b00 */
[----:B---3--:R-:W-:-:S07]  /*2720*/  DFMA R36, R16, R38, R36 ;  /* 0x000000261024722b */ /* 0x008fce0000000024 */
[----:B------:R3:W-:Y:S04]  /*2730*/  STG.E.64 desc[UR6][R24.64+0x18], R36 ;  /* 0x0000182418007986 */ /* 0x0007e8000c101b06 */
[----:B0-----:R-:W4:Y:S04]  /*2740*/  LDG.E.64 R26, desc[UR6][R20.64+0x20] ;  /* 0x00002006141a7981 */ /* 0x001f28000c1e1b00 */
[----:B------:R-:W4:Y:S02]  /*2750*/  LDG.E.64 R38, desc[UR6][R18.64+0x20] ;  /* 0x0000200612267981 */ /* 0x000f24000c1e1b00 */
[----:B----4-:R-:W-:-:S07]  /*2760*/  DFMA R26, R16, R38, R26 ;  /* 0x00000026101a722b */ /* 0x010fce000000001a */
[----:B------:R0:W-:Y:S04]  /*2770*/  STG.E.64 desc[UR6][R24.64+0x20], R26 ;  /* 0x0000201a18007986 */ /* 0x0001e8000c101b06 */
[----:B-1----:R-:W4:Y:S04]  /*2780*/  LDG.E.64 R32, desc[UR6][R20.64+0x28] ;  /* 0x0000280614207981 */ /* 0x002f28000c1e1b00 */
[----:B------:R-:W4:Y:S02]  /*2790*/  LDG.E.64 R38, desc[UR6][R18.64+0x28] ;  /* 0x0000280612267981 */ /* 0x000f24000c1e1b00 */
[----:B----4-:R-:W-:-:S07]  /*27a0*/  DFMA R32, R16, R38, R32 ;  /* 0x000000261020722b */ /* 0x010fce0000000020 */
[----:B------:R1:W-:Y:S04]  /*27b0*/  STG.E.64 desc[UR6][R24.64+0x28], R32 ;  /* 0x0000282018007986 */ /* 0x0003e8000c101b06 */
[----:B--2---:R-:W2:Y:S04]  /*27c0*/  LDG.E.64 R34, desc[UR6][R20.64+0x30] ;  /* 0x0000300614227981 */ /* 0x004ea8000c1e1b00 */
[----:B------:R-:W2:Y:S02]  /*27d0*/  LDG.E.64 R38, desc[UR6][R18.64+0x30] ;  /* 0x0000300612267981 */ /* 0x000ea4000c1e1b00 */
[----:B--2---:R-:W-:-:S07]  /*27e0*/  DFMA R34, R16, R38, R34 ;  /* 0x000000261022722b */ /* 0x004fce0000000022 */
[----:B------:R2:W-:Y:S04]  /*27f0*/  STG.E.64 desc[UR6][R24.64+0x30], R34 ;  /* 0x0000302218007986 */ /* 0x0005e8000c101b06 */
[----:B---3--:R-:W3:Y:S04]  /*2800*/  LDG.E.64 R36, desc[UR6][R20.64+0x38] ;  /* 0x0000380614247981 */ /* 0x008ee8000c1e1b00 */
        /* <DEDUP_REMOVED lines=31> */
[----:B---3--:R-:W2:Y:S04]  /*2a00*/  LDG.E.64 R36, desc[UR6][R20.64+0x78] ;  /* 0x0000780614247981 */ /* 0x008ea8000c1e1b00 */
[----:B------:R-:W2:Y:S01]  /*2a10*/  LDG.E.64 R38, desc[UR6][R18.64+0x78] ;  /* 0x0000780612267981 */ /* 0x000ea2000c1e1b00 */
[----:B------:R-:W-:-:S04]  /*2a20*/  IADD3 R23, PT, PT, R23, 0x10, RZ ;  /* 0x0000001017177810 */ /* 0x000fc80007ffe0ff */
[----:B------:R-:W-:Y:S01]  /*2a30*/  ISETP.NE.AND P1, PT, R23, R2, PT ;  /* 0x000000021700720c */ /* 0x000fe20003f25270 */
[----:B--2---:R-:W-:-:S07]  /*2a40*/  DFMA R36, R16, R38, R36 ;  /* 0x000000261024722b */ /* 0x004fce0000000024 */
[----:B------:R0:W-:Y:S05]  /*2a50*/  STG.E.64 desc[UR6][R24.64+0x78], R36 ;  /* 0x0000782418007986 */ /* 0x0001ea000c101b06 */
[----:B------:R-:W-:Y:S05]  /*2a60*/  @P1 BRA `(.L_x_23) ;  /* 0xfffffff800dc1947 */ /* 0x000fea000383ffff */
[----:B------:R-:W-:Y:S05]  /*2a70*/  BSYNC.RECONVERGENT B2 ;  /* 0x0000000000027941 */ /* 0x000fea0003800200 */
.L_x_22:
[----:B------:R-:W-:-:S07]  /*2a80*/  IMAD.MOV.U32 R18, RZ, RZ, R2 ;  /* 0x000000ffff127224 */ /* 0x000fce00078e0002 */
.L_x_21:
[----:B------:R-:W-:-:S09]  /*2a90*/  UISETP.NE.AND UP0, UPT, UR9, URZ, UPT ;  /* 0x000000ff0900728c */ /* 0x000fd2000bf05270 */
[----:B------:R-:W-:Y:S05]  /*2aa0*/  BRA.U !UP0, `(.L_x_20) ;  /* 0x0000000508707547 */ /* 0x000fea000b800000 */
[----:B------:R-:W-:Y:S02]  /*2ab0*/  UISETP.GE.U32.AND UP0, UPT, UR14, 0x7, UPT ;  /* 0x000000070e00788c */ /* 0x000fe4000bf06070 */
[----:B------:R-:W-:-:S07]  /*2ac0*/  UISETP.NE.AND UP1, UPT, UR10, URZ, UPT ;  /* 0x000000ff0a00728c */ /* 0x000fce000bf25270 */
[----:B------:R-:W-:Y:S05]  /*2ad0*/  BRA.U !UP0, `(.L_x_24) ;  /* 0x00000001089c7547 */ /* 0x000fea000b800000 */
[----:B------:R-:W1:Y:S08]  /*2ae0*/  LDC.64 R22, c[0x4][0x60] ;  /* 0x01001800ff167b82 */ /* 0x000e700000000a00 */
[----:B------:R-:W2:Y:S08]  /*2af0*/  LDC.64 R20, c[0x4][0x30] ;  /* 0x01000c00ff147b82 */ /* 0x000eb00000000a00 */
[----:B0-----:R-:W0:Y:S01]  /*2b00*/  LDC.64 R32, c[0x4][0x70] ;  /* 0x01001c00ff207b82 */ /* 0x001e220000000a00 */
[----:B-1----:R-:W-:-:S05]  /*2b10*/  IMAD.WIDE.U32 R22, R18, 0x8, R22 ;  /* 0x0000000812167825 */ /* 0x002fca00078e0016 */
[----:B------:R-:W3:Y:S01]  /*2b20*/  LDG.E.64 R24, desc[UR6][R22.64] ;  /* 0x0000000616187981 */ /* 0x000ee2000c1e1b00 */
[----:B--2---:R-:W-:-:S05]  /*2b30*/  IMAD.WIDE.U32 R20, R18, 0x8, R20 ;  /* 0x0000000812147825 */ /* 0x004fca00078e0014 */
[----:B------:R-:W3:Y:S02]  /*2b40*/  LDG.E.64 R26, desc[UR6][R20.64] ;  /* 0x00000006141a7981 */ /* 0x000ee4000c1e1b00 */
[----:B---3--:R-:W-:Y:S01]  /*2b50*/  DFMA R26, R16, R26, R24 ;  /* 0x0000001a101a722b */ /* 0x008fe20000000018 */
[----:B0-----:R-:W-:-:S06]  /*2b60*/  IMAD.WIDE.U32 R24, R18, 0x8, R32 ;  /* 0x0000000812187825 */ /* 0x001fcc00078e0020 */
        /* <DEDUP_REMOVED lines=17> */
[----:B-1----:R-:W5:Y:S04]  /*2c80*/  LDG.E.64 R32, desc[UR6][R22.64+0x28] ;  /* 0x0000280616207981 */ /* 0x002f68000c1e1b00 */
[----:B------:R-:W5:Y:S02]  /*2c90*/  LDG.E.64 R38, desc[UR6][R20.64+0x28] ;  /* 0x0000280614267981 */ /* 0x000f64000c1e1b00 */
[----:B-----5:R-:W-:-:S07]  /*2ca0*/  DFMA R32, R16, R38, R32 ;  /* 0x000000261020722b */ /* 0x020fce0000000020 */
[----:B------:R4:W-:Y:S04]  /*2cb0*/  STG.E.64 desc[UR6][R24.64+0x28], R32 ;  /* 0x0000282018007986 */ /* 0x0009e8000c101b06 */
[----:B--2---:R-:W2:Y:S04]  /*2cc0*/  LDG.E.64 R34, desc[UR6][R22.64+0x30] ;  /* 0x0000300616227981 */ /* 0x004ea8000c1e1b00 */
[----:B------:R-:W2:Y:S02]  /*2cd0*/  LDG.E.64 R38, desc[UR6][R20.64+0x30] ;  /* 0x0000300614267981 */ /* 0x000ea4000c1e1b00 */
[----:B--2---:R-:W-:-:S07]  /*2ce0*/  DFMA R34, R16, R38, R34 ;  /* 0x000000261022722b */ /* 0x004fce0000000022 */
[----:B------:R4:W-:Y:S04]  /*2cf0*/  STG.E.64 desc[UR6][R24.64+0x30], R34 ;  /* 0x0000302218007986 */ /* 0x0009e8000c101b06 */
[----:B---3--:R-:W2:Y:S04]  /*2d00*/  LDG.E.64 R36, desc[UR6][R22.64+0x38] ;  /* 0x0000380616247981 */ /* 0x008ea8000c1e1b00 */
[----:B------:R-:W2:Y:S01]  /*2d10*/  LDG.E.64 R38, desc[UR6][R20.64+0x38] ;  /* 0x0000380614267981 */ /* 0x000ea2000c1e1b00 */
[----:B------:R-:W-:Y:S01]  /*2d20*/  VIADD R18, R18, 0x8 ;  /* 0x0000000812127836 */ /* 0x000fe20000000000 */
[----:B--2---:R-:W-:-:S07]  /*2d30*/  DFMA R36, R16, R38, R36 ;  /* 0x000000261024722b */ /* 0x004fce0000000024 */
[----:B------:R4:W-:Y:S04]  /*2d40*/  STG.E.64 desc[UR6][R24.64+0x38], R36 ;  /* 0x0000382418007986 */ /* 0x0009e8000c101b06 */
.L_x_24:
[----:B------:R-:W-:Y:S05]  /*2d50*/  BRA.U !UP1, `(.L_x_20) ;  /* 0x0000000109c47547 */ /* 0x000fea000b800000 */
[----:B------:R-:W-:Y:S02]  /*2d60*/  UISETP.GE.U32.AND UP0, UPT, UR15, 0x3, UPT ;  /* 0x000000030f00788c */ /* 0x000fe4000bf06070 */
[----:B------:R-:W-:-:S07]  /*2d70*/  UISETP.NE.AND UP1, UPT, UR11, URZ, UPT ;  /* 0x000000ff0b00728c */ /* 0x000fce000bf25270 */
[----:B------:R-:W-:Y:S05]  /*2d80*/  BRA.U !UP0, `(.L_x_25) ;  /* 0x00000001085c7547 */ /* 0x000fea000b800000 */
[----:B------:R-:W1:Y:S08]  /*2d90*/  LDC.64 R22, c[0x4][0x60] ;  /* 0x01001800ff167b82 */ /* 0x000e700000000a00 */
[----:B------:R-:W2:Y:S08]  /*2da0*/  LDC.64 R20, c[0x4][0x30] ;  /* 0x01000c00ff147b82 */ /* 0x000eb00000000a00 */
[----:B0---4-:R-:W0:Y:S01]  /*2db0*/  LDC.64 R32, c[0x4][0x70] ;  /* 0x01001c00ff207b82 */ /* 0x011e220000000a00 */
[----:B-1----:R-:W-:-:S05]  /*2dc0*/  IMAD.WIDE.U32 R22, R18, 0x8, R22 ;  /* 0x0000000812167825 */ /* 0x002fca00078e0016 */
[----:B------:R-:W3:Y:S01]  /*2dd0*/  LDG.E.64 R24, desc[UR6][R22.64] ;  /* 0x0000000616187981 */ /* 0x000ee2000c1e1b00 */
[----:B--2---:R-:W-:-:S05]  /*2de0*/  IMAD.WIDE.U32 R20, R18, 0x8, R20 ;  /* 0x0000000812147825 */ /* 0x004fca00078e0014 */
[----:B------:R-:W3:Y:S01]  /*2df0*/  LDG.E.64 R26, desc[UR6][R20.64] ;  /* 0x00000006141a7981 */ /* 0x000ee2000c1e1b00 */
[----:B0-----:R-:W-:Y:S01]  /*2e00*/  IMAD.WIDE.U32 R38, R18, 0x8, R32 ;  /* 0x0000000812267825 */ /* 0x001fe200078e0020 */
[----:B---3--:R-:W-:-:S07]  /*2e10*/  DFMA R24, R16, R26, R24 ;  /* 0x0000001a1018722b */ /* 0x008fce0000000018 */
        /* <DEDUP_REMOVED lines=9> */
[----:B------:R-:W2:Y:S04]  /*2eb0*/  LDG.E.64 R34, desc[UR6][R22.64+0x18] ;  /* 0x0000180616227981 */ /* 0x000ea8000c1e1b00 */
[----:B------:R-:W2:Y:S01]  /*2ec0*/  LDG.E.64 R36, desc[UR6][R20.64+0x18] ;  /* 0x0000180614247981 */ /* 0x000ea2000c1e1b00 */
[----:B------:R-:W-:Y:S01]  /*2ed0*/  VIADD R18, R18, 0x4 ;  /* 0x0000000412127836 */ /* 0x000fe20000000000 */
[----:B--2---:R-:W-:-:S07]  /*2ee0*/  DFMA R34, R16, R36, R34 ;  /* 0x000000241022722b */ /* 0x004fce0000000022 */
[----:B------:R1:W-:Y:S04]  /*2ef0*/  STG.E.64 desc[UR6][R38.64+0x18], R34 ;  /* 0x0000182226007986 */ /* 0x0003e8000c101b06 */
.L_x_25:
[----:B------:R-:W-:Y:S05]  /*2f00*/  BRA.U !UP1, `(.L_x_20) ;  /* 0x0000000109587547 */ /* 0x000fea000b800000 */
[----:B01--4-:R-:W0:Y:S08]  /*2f10*/  LDC.64 R24, c[0x4][0x60] ;  /* 0x01001800ff187b82 */ /* 0x013e300000000a00 */
[----:B------:R-:W1:Y:S08]  /*2f20*/  LDC.64 R26, c[0x4][0x30] ;  /* 0x01000c00ff1a7b82 */ /* 0x000e700000000a00 */
[----:B------:R-:W2:Y:S01]  /*2f30*/  LDC.64 R32, c[0x4][0x70] ;  /* 0x01001c00ff207b82 */ /* 0x000ea20000000a00 */
[----:B0-----:R-:W-:-:S05]  /*2f40*/  IMAD.WIDE.U32 R24, R18, 0x8, R24 ;  /* 0x0000000812187825 */ /* 0x001fca00078e0018 */
[----:B------:R-:W3:Y:S01]  /*2f50*/  LDG.E.64 R20, desc[UR6][R24.64] ;  /* 0x0000000618147981 */ /* 0x000ee2000c1e1b00 */
[----:B-1----:R-:W-:-:S05]  /*2f60*/  IMAD.WIDE.U32 R26, R18, 0x8, R26 ;  /* 0x00000008121a7825 */ /* 0x002fca00078e001a */
[----:B------:R-:W3:Y:S01]  /*2f70*/  LDG.E.64 R22, desc[UR6][R26.64] ;  /* 0x000000061a167981 */ /* 0x000ee2000c1e1b00 */
[----:B--2---:R-:W-:Y:S01]  /*2f80*/  IMAD.WIDE.U32 R32, R18, 0x8, R32 ;  /* 0x0000000812207825 */ /* 0x004fe200078e0020 */
[----:B------:R-:W-:Y:S01]  /*2f90*/  UISETP.NE.AND UP0, UPT, UR11, 0x1, UPT ;  /* 0x000000010b00788c */ /* 0x000fe2000bf05270 */
[----:B---3--:R-:W-:-:S07]  /*2fa0*/  DFMA R20, R16, R22, R20 ;  /* 0x000000161014722b */ /* 0x008fce0000000014 */
[----:B------:R2:W-:Y:S01]  /*2fb0*/  STG.E.64 desc[UR6][R32.64], R20 ;  /* 0x0000001420007986 */ /* 0x0005e2000c101b06 */
[----:B------:R-:W-:Y:S05]  /*2fc0*/  BRA.U !UP0, `(.L_x_20) ;  /* 0x0000000108287547 */ /* 0x000fea000b800000 */
[----:B------:R-:W3:Y:S04]  /*2fd0*/  LDG.E.64 R18, desc[UR6][R24.64+0x8] ;  /* 0x0000080618127981 */ /* 0x000ee8000c1e1b00 */
[----:B--2---:R-:W3:Y:S01]  /*2fe0*/  LDG.E.64 R20, desc[UR6][R26.64+0x8] ;  /* 0x000008061a147981 */ /* 0x004ee2000c1e1b00 */
[----:B------:R-:W-:-:S06]  /*2ff0*/  UISETP.NE.AND UP0, UPT, UR11, 0x2, UPT ;  /* 0x000000020b00788c */ /* 0x000fcc000bf05270 */
[----:B------:R-:W-:Y:S01]  /*3000*/  PLOP3.LUT P1, PT, PT, PT, UP0, 0x80, 0x8 ;  /* 0x000000000008781c */ /* 0x000fe20003f2f008 */
[----:B---3--:R-:W-:-:S07]  /*3010*/  DFMA R18, R16, R20, R18 ;  /* 0x000000141012722b */ /* 0x008fce0000000012 */
[----:B------:R3:W-:Y:S05]  /*3020*/  STG.E.64 desc[UR6][R32.64+0x8], R18 ;  /* 0x0000081220007986 */ /* 0x0007ea000c101b06 */
[----:B------:R-:W2:Y:S04]  /*3030*/  @P1 LDG.E.64 R20, desc[UR6][R24.64+0x10] ;  /* 0x0000100618141981 */ /* 0x000ea8000c1e1b00 */
[----:B------:R-:W2:Y:S02]  /*3040*/  @P1 LDG.E.64 R22, desc[UR6][R26.64+0x10] ;  /* 0x000010061a161981 */ /* 0x000ea4000c1e1b00 */
[----:B--2---:R-:W-:-:S07]  /*3050*/  @P1 DFMA R20, R16, R22, R20 ;  /* 0x000000161014122b */ /* 0x004fce0000000014 */
[----:B------:R3:W-:Y:S04]  /*3060*/  @P1 STG.E.64 desc[UR6][R32.64+0x10], R20 ;  /* 0x0000101420001986 */ /* 0x0007e8000c101b06 */
.L_x_20:
[----:B--23--:R-:W0:Y:S02]  /*3070*/  LDC.64 R20, c[0x4][0x70] ;  /* 0x01001c00ff147b82 */ /* 0x00ce240000000a00 */
[----:B01--4-:R-:W2:Y:S06]  /*3080*/  LDG.E.64 R32, desc[UR6][R20.64+0x8] ;  /* 0x0000080614207981 */ /* 0x013eac000c1e1b00 */
[----:B------:R-:W2:Y:S02]  /*3090*/  LDC.64 R16, c[0x4][0x38] ;  /* 0x01000e00ff107b82 */ /* 0x000ea40000000a00 */
[----:B--2---:R0:W-:Y:S04]  /*30a0*/  STG.E.64 desc[UR6][R16.64], R32 ;  /* 0x0000002010007986 */ /* 0x0041e8000c101b06 */
[----:B------:R-:W2:Y:S01]  /*30b0*/  LDG.E.64 R18, desc[UR6][R20.64] ;  /* 0x0000000614127981 */ /* 0x000ea2000c1e1b00 */
[----:B------:R-:W-:-:S02]  /*30c0*/  DFMA R34, R14, 0.25, R30 ;  /* 0x3fd000000e22782b */ /* 0x000fc4000000001e */
        /* <DEDUP_REMOVED lines=19> */
[----:B------:R-:W-:Y:S02]  /*3200*/  MOV R41, R19 ;  /* 0x0000001300297202 */ /* 0x000fe40000000f00 */
[----:B------:R-:W-:-:S07]  /*3210*/  MOV R40, 0x3230 ;  /* 0x0000323000287802 */ /* 0x000fce0000000f00 */
[----:B------:R-:W-:Y:S05]  /*3220*/  CALL.REL.NOINC `($_Z27rk45_gsl_gpu_evolve_apply_2dddPPdii$__internal_trig_reduction_slowpathd) ;  /* 0x000000d4007c7944 */ /* 0x000fea0003c00000 */
[----:B------:R-:W-:Y:S05]  /*3230*/  BSYNC.RECONVERGENT B4 ;  /* 0x0000000000047941 */ /* 0x000fea0003800200 */
.L_x_28:
[----:B------:R-:W-:Y:S02]  /*3240*/  IMAD.MOV.U32 R36, RZ, RZ, R17 ;  /* 0x000000ffff247224 */ /* 0x000fe400078e0011 */
[----:B------:R-:W-:Y:S02]  /*3250*/  IMAD.MOV.U32 R38, RZ, RZ, R18 ;  /* 0x000000ffff267224 */ /* 0x000fe400078e0012 */
[----:B------:R-:W-:Y:S01]  /*3260*/  IMAD.MOV.U32 R39, RZ, RZ, R19 ;  /* 0x000000ffff277224 */ /* 0x000fe200078e0013 */
[----:B------:R-:W-:Y:S06]  /*3270*/  BRA `(.L_x_27) ;  /* 0x0000000000087947 */ /* 0x000fec0003800000 */
.L_x_26:
[----:B------:R-:W-:Y:S01]  /*3280*/  DMUL R38, RZ, R18 ;  /* 0x00000012ff267228 */ /* 0x000fe20000000000 */
[----:B------:R-:W-:-:S10]  /*3290*/  MOV R36, RZ ;  /* 0x000000ff00247202 */ /* 0x000fd40000000f00 */
.L_x_27:
[----:B------:R-:W0:Y:S01]  /*32a0*/  LDCU.64 UR18, c[0x4][0x98] ;  /* 0x01001300ff1277ac */ /* 0x000e220008000a00 */
[----:B------:R-:W-:-:S05]  /*32b0*/  IMAD.SHL.U32 R16, R36, 0x40, RZ ;  /* 0x0000004024107824 */ /* 0x000fca00078e00ff */
[----:B------:R-:W-:-:S04]  /*32c0*/  LOP3.LUT R16, R16, 0x40, RZ, 0xc0, !PT ;  /* 0x0000004010107812 */ /* 0x000fc800078ec0ff */
[----:B0-----:R-:W-:-:S05]  /*32d0*/  IADD3 R42, P1, PT, R16, UR18, RZ ;  /* 0x00000012102a7c10 */ /* 0x001fca000ff3e0ff */
[----:B------:R-:W-:-:S05]  /*32e0*/  IMAD.X R43, RZ, RZ, UR19, P1 ;  /* 0x00000013ff2b7e24 */ /* 0x000fca00088e06ff */
[----:B------:R-:W2:Y:S04]  /*32f0*/  LDG.E.128.CONSTANT R16, desc[UR6][R42.64] ;  /* 0x000000062a107981 */ /* 0x000ea8000c1e9d00 */
[----:B------:R-:W3:Y:S04]  /*3300*/  LDG.E.128.CONSTANT R20, desc[UR6][R42.64+0x10] ;  /* 0x000010062a147981 */ /* 0x000ee8000c1e9d00 */
[----:B------:R-:W4:Y:S01]  /*3310*/  LDG.E.128.CONSTANT R24, desc[UR6][R42.64+0x20] ;  /* 0x000020062a187981 */ /* 0x000f22000c1e9d00 */
[----:B------:R-:W-:Y:S01]  /*3320*/  LOP3.LUT R37, R36, 0x1, RZ, 0xc0, !PT ;  /* 0x0000000124257812 */ /* 0x000fe200078ec0ff */
[----:B------:R-:W-:Y:S01]  /*3330*/  IMAD.MOV.U32 R44, RZ, RZ, 0x20fd8164 ;  /* 0x20fd8164ff2c7424 */ /* 0x000fe200078e00ff */
[----:B------:R-:W-:Y:S01]  /*3340*/  DMUL R40, R38, R38 ;  /* 0x0000002626287228 */ /* 0x000fe20000000000 */
[----:B------:R-:W-:Y:S01]  /*3350*/  BSSY.RECONVERGENT B4, `(.L_x_29) ;  /* 0x0000031000047945 */ /* 0x000fe20003800200 */
[----:B------:R-:W-:Y:S01]  /*3360*/  ISETP.NE.U32.AND P1, PT, R37, 0x1, PT ;  /* 0x000000012500780c */ /* 0x000fe20003f25070 */
[----:B------:R-:W-:Y:S01]  /*3370*/  DSETP.NEU.AND P2, PT, |R34|, +INF , PT ;  /* 0x7ff000002200742a */ /* 0x000fe20003f4d200 */
[----:B------:R-:W-:-:S02]  /*3380*/  MOV R37, 0x3da8ff83 ;  /* 0x3da8ff8300257802 */ /* 0x000fc40000000f00 */
[----:B------:R-:W-:Y:S02]  /*3390*/  FSEL R44, R44, -8.06006814911005101289e+34, !P1 ;  /* 0xf9785eba2c2c7808 */ /* 0x000fe40004800000 */
[----:B------:R-:W-:-:S06]  /*33a0*/  FSEL R45, -R37, 0.11223486810922622681, !P1 ;  /* 0x3de5db65252d7808 */ /* 0x000fcc0004800100 */
[----:B--2---:R-:W-:-:S08]  /*33b0*/  DFMA R16, R40, R44, R16 ;  /* 0x0000002c2810722b */ /* 0x004fd00000000010 */
        /* <DEDUP_REMOVED lines=8> */
[----:B------:R-:W-:Y:S02]  /*3440*/  FSEL R19, R17, R39, !P1 ;  /* 0x0000002711137208 */ /* 0x000fe40004800000 */
[----:B------:R-:W-:-:S04]  /*3450*/  LOP3.LUT P1, RZ, R36, 0x2, RZ, 0xc0, !PT ;  /* 0x0000000224ff7812 */ /* 0x000fc8000782c0ff */
[----:B------:R-:W-:-:S10]  /*3460*/  DADD R16, RZ, -R18 ;  /* 0x00000000ff107229 */ /* 0x000fd40000000812 */
[----:B------:R-:W-:Y:S02]  /*3470*/  FSEL R36, R18, R16, !P1 ;  /* 0x0000001012247208 */ /* 0x000fe40004800000 */
[----:B------:R-:W-:Y:S01]  /*3480*/  FSEL R37, R19, R17, !P1 ;  /* 0x0000001113257208 */ /* 0x000fe20004800000 */
[----:B------:R-:W-:Y:S06]  /*3490*/  @!P2 BRA `(.L_x_30) ;  /* 0x000000000068a947 */ /* 0x000fec0003800000 */
[----:B------:R-:W-:Y:S01]  /*34a0*/  UMOV UR18, 0x6dc9c883 ;  /* 0x6dc9c88300127882 */ /* 0x000fe20000000000 */
[----:B------:R-:W-:Y:S01]  /*34b0*/  UMOV UR19, 0x3fe45f30 ;  /* 0x3fe45f3000137882 */ /* 0x000fe20000000000 */
[C---:B------:R-:W-:Y:S01]  /*34c0*/  DSETP.GE.AND P1, PT, |R34|.reuse, 2.14748364800000000000e+09, PT ;  /* 0x41e000002200742a */ /* 0x040fe20003f26200 */
[----:B------:R-:W-:Y:S01]  /*34d0*/  BSSY.RECONVERGENT B5, `(.L_x_31) ;  /* 0x0000014000057945 */ /* 0x000fe20003800200 */
        /* <DEDUP_REMOVED lines=13> */
[----:B------:R-:W-:Y:S01]  /*35b0*/  IMAD.MOV.U32 R18, RZ, RZ, R34 ;  /* 0x000000ffff127224 */ /* 0x000fe200078e0022 */
[----:B------:R-:W-:Y:S01]  /*35c0*/  MOV R40, 0x35f0 ;  /* 0x000035f000287802 */ /* 0x000fe20000000f00 */
[----:B------:R-:W-:-:S07]  /*35d0*/  IMAD.MOV.U32 R41, RZ, RZ, R35 ;  /* 0x000000ffff297224 */ /* 0x000fce00078e0023 */
[----:B------:R-:W-:Y:S05]  /*35e0*/  CALL.REL.NOINC `($_Z27rk45_gsl_gpu_evolve_apply_2dddPPdii$__internal_trig_reduction_slowpathd) ;  /* 0x000000d0008c7944 */ /* 0x000fea0003c00000 */
[----:B------:R-:W-:Y:S01]  /*35f0*/  IMAD.MOV.U32 R38, RZ, RZ, R18 ;  /* 0x000000ffff267224 */ /* 0x000fe200078e0012 */
[----:B------:R-:W-:-:S07]  /*3600*/  MOV R39, R19 ;  /* 0x0000001300277202 */ /* 0x000fce0000000f00 */
.L_x_32:
[----:B------:R-:W-:Y:S05]  /*3610*/  BSYNC.RECONVERGENT B5 ;  /* 0x0000000000057941 */ /* 0x000fea0003800200 */
.L_x_31:
[----:B------:R-:W-:Y:S01]  /*3620*/  VIADD R40, R17, 0x1 ;  /* 0x0000000111287836 */ /* 0x000fe20000000000 */
[----:B------:R-:W-:Y:S06]  /*3630*/  BRA `(.L_x_33) ;  /* 0x0000000000087947 */ /* 0x000fec0003800000 */
.L_x_30:
[----:B------:R-:W-:Y:S01]  /*3640*/  DMUL R38, RZ, R34 ;  /* 0x00000022ff267228 */ /* 0x000fe20000000000 */
[----:B------:R-:W-:-:S10]  /*3650*/  IMAD.MOV.U32 R40, RZ, RZ, 0x1 ;  /* 0x00000001ff287424 */ /* 0x000fd400078e00ff */
.L_x_33:
[----:B------:R-:W-:Y:S05]  /*3660*/  BSYNC.RECONVERGENT B4 ;  /* 0x0000000000047941 */ /* 0x000fea0003800200 */
.L_x_29:
[----:B------:R-:W0:Y:S01]  /*3670*/  LDCU.64 UR18, c[0x4][0x98] ;  /* 0x01001300ff1277ac */ /* 0x000e220008000a00 */
[C---:B------:R-:W-:Y:S01]  /*3680*/  IMAD.SHL.U32 R16, R40.reuse, 0x40, RZ ;  /* 0x0000004028107824 */ /* 0x040fe200078e00ff */
[----:B------:R-:W-:Y:S01]  /*3690*/  LOP3.LUT R34, R40, 0x1, RZ, 0xc0, !PT ;  /* 0x0000000128227812 */ /* 0x000fe200078ec0ff */
[----:B------:R-:W-:Y:S02]  /*36a0*/  IMAD.MOV.U32 R44, RZ, RZ, 0x20fd8164 ;  /* 0x20fd8164ff2c7424 */ /* 0x000fe400078e00ff */
[----:B------:R-:W-:Y:S01]  /*36b0*/  IMAD.MOV.U32 R41, RZ, RZ, 0x3da8ff83 ;  /* 0x3da8ff83ff297424 */ /* 0x000fe200078e00ff */
[----:B------:R-:W-:Y:S01]  /*36c0*/  LOP3.LUT R16, R16, 0x40, RZ, 0xc0, !PT ;  /* 0x0000004010107812 */ /* 0x000fe200078ec0ff */
[----:B------:R-:W-:Y:S01]  /*36d0*/  DMUL R32, R32, 0.5 ;  /* 0x3fe0000020207828 */ /* 0x000fe20000000000 */
[----:B------:R-:W1:Y:S02]  /*36e0*/  LDCU UR5, c[0x0][0x3a4] ;  /* 0x00007480ff0577ac */ /* 0x000e640008000800 */
[----:B0-----:R-:W-:-:S04]  /*36f0*/  IADD3 R42, P1, PT, R16, UR18, RZ ;  /* 0x00000012102a7c10 */ /* 0x001fc8000ff3e0ff */
[----:B------:R-:W-:-:S05]  /*3700*/  IADD3.X R43, PT, PT, RZ, UR19, RZ, P1, !PT ;  /* 0x00000013ff2b7c10 */ /* 0x000fca0008ffe4ff */
        /* <DEDUP_REMOVED lines=10> */
[----:B------:R-:W0:Y:S01]  /*37b0*/  MUFU.RCP64H R19, 20.79998779296875 ;  /* 0x4034cccc00137908 */ /* 0x000e220000001800 */
[----:B------:R-:W-:-:S06]  /*37c0*/  IMAD.MOV.U32 R18, RZ, RZ, 0x1 ;  /* 0x00000001ff127424 */ /* 0x000fcc00078e00ff */
[----:B---3--:R-:W-:-:S08]  /*37d0*/  DFMA R16, R34, R16, R20 ;  /* 0x000000102210722b */ /* 0x008fd00000000014 */
[----:B------:R-:W-:-:S08]  /*37e0*/  DFMA R16, R34, R16, R22 ;  /* 0x000000102210722b */ /* 0x000fd00000000016 */
[----:B----4-:R-:W-:-:S08]  /*37f0*/  DFMA R16, R34, R16, R24 ;  /* 0x000000102210722b */ /* 0x010fd00000000018 */
[----:B------:R-:W-:Y:S01]  /*3800*/  DFMA R26, R34, R16, R26 ;  /* 0x00000010221a722b */ /* 0x000fe2000000001a */
[----:B------:R-:W-:Y:S01]  /*3810*/  IMAD.MOV.U32 R16, RZ, RZ, -0x33333333 ;  /* 0xcccccccdff107424 */ /* 0x000fe200078e00ff */
[----:B------:R-:W-:-:S06]  /*3820*/  MOV R17, 0x4034cccc ;  /* 0x4034cccc00117802 */ /* 0x000fcc0000000f00 */
[----:B------:R-:W-:Y:S02]  /*3830*/  DFMA R38, R26, R38, R38 ;  /* 0x000000261a26722b */ /* 0x000fe40000000026 */
[----:B0-----:R-:W-:Y:S02]  /*3840*/  DFMA R20, R18, -R16, 1 ;  /* 0x3ff000001214742b */ /* 0x001fe40000000810 */
[----:B------:R-:W-:-:S06]  /*3850*/  DFMA R26, R34, R26, 1 ;  /* 0x3ff00000221a742b */ /* 0x000fcc000000001a */
[----:B------:R-:W-:-:S04]  /*3860*/  DFMA R22, R20, R20, R20 ;  /* 0x000000141416722b */ /* 0x000fc80000000014 */
[----:B------:R-:W-:Y:S02]  /*3870*/  FSEL R20, R26, R38, !P1 ;  /* 0x000000261a147208 */ /* 0x000fe40004800000 */
[----:B------:R-:W-:Y:S02]  /*3880*/  FSEL R21, R27, R39, !P1 ;  /* 0x000000271b157208 */ /* 0x000fe40004800000 */
[----:B------:R-:W-:Y:S01]  /*3890*/  DFMA R22, R18, R22, R18 ;  /* 0x000000161216722b */ /* 0x000fe20000000012 */
[----:B------:R-:W-:-:S03]  /*38a0*/  LOP3.LUT P1, RZ, R40, 0x2, RZ, 0xc0, !PT ;  /* 0x0000000228ff7812 */ /* 0x000fc6000782c0ff */
[----:B------:R-:W-:-:S04]  /*38b0*/  DADD R18, RZ, -R20 ;  /* 0x00000000ff127229 */ /* 0x000fc80000000814 */
[----:B------:R-:W-:-:S06]  /*38c0*/  DFMA R24, R22, -R16, 1 ;  /* 0x3ff000001618742b */ /* 0x000fcc0000000810 */
[----:B------:R-:W-:Y:S02]  /*38d0*/  FSEL R18, R20, R18, !P1 ;  /* 0x0000001214127208 */ /* 0x000fe40004800000 */
[----:B------:R-:W-:Y:S01]  /*38e0*/  FSEL R19, R21, R19, !P1 ;  /* 0x0000001315137208 */ /* 0x000fe20004800000 */
[----:B------:R-:W-:Y:S01]  /*38f0*/  DFMA R24, R22, R24, R22 ;  /* 0x000000181618722b */ /* 0x000fe20000000016 */
        /* <DEDUP_REMOVED lines=13> */
[----:B------:R-:W-:-:S07]  /*39d0*/  IMAD.MOV.U32 R23, RZ, RZ, 0x4034cccc ;  /* 0x4034ccccff177424 */ /* 0x000fce00078e00ff */
[----:B------:R-:W-:Y:S05]  /*39e0*/  CALL.REL.NOINC `($__internal_0_$__cuda_sm20_div_rn_f64_full) ;  /* 0x000000bc003c7944 */ /* 0x000fea0003c00000 */
[----:B------:R-:W-:-:S07]  /*39f0*/  IMAD.MOV.U32 R19, RZ, RZ, R17 ;  /* 0x000000ffff137224 */ /* 0x000fce00078e0011 */
.L_x_35:
[----:B------:R-:W-:Y:S05]  /*3a00*/  BSYNC.RECONVERGENT B3 ;  /* 0x0000000000037941 */ /* 0x000fea0003800200 */
.L_x_34:
[----:B------:R-:W0:Y:S01]  /*3a10*/  LDC.64 R16, c[0x4][0x38] ;  /* 0x01000e00ff107b82 */ /* 0x000e220000000a00 */
[----:B------:R-:W-:Y:S01]  /*3a20*/  UMOV UR18, 0x51eb851f ;  /* 0x51eb851f00127882 */ /* 0x000fe20000000000 */
[----:B------:R-:W-:Y:S02]  /*3a30*/  UMOV UR19, 0x40139eb8 ;  /* 0x40139eb800137882 */ /* 0x000fe40000000000 */
[----:B------:R-:W-:-:S07]  /*3a40*/  DFMA R36, R36, UR18, R18 ;  /* 0x0000001224247c2b */ /* 0x000fce0008000012 */
[----:B0-----:R0:W-:Y:S01]  /*3a50*/  STG.E.64 desc[UR6][R16.64+0x8], R36 ;  /* 0x0000082410007986 */ /* 0x0011e2000c101b06 */
[----:B------:R-:W-:Y:S05]  /*3a60*/  @!P1 BRA `(.L_x_36) ;  /* 0x0000000800749947 */ /* 0x000fea0003800000 */
[----:B------:R-:W-:Y:S01]  /*3a70*/  UISETP.GE.U32.AND UP0, UPT, UR8, 0x7, UPT ;  /* 0x000000070800788c */ /* 0x000fe2000bf06070 */
[----:B------:R-:W-:-:S08]  /*3a80*/  IMAD.MOV.U32 R22, RZ, RZ, RZ ;  /* 0x000000ffff167224 */ /* 0x000fd000078e00ff */
[----:B------:R-:W-:Y:S05]  /*3a90*/  BRA.U !UP0, `(.L_x_37) ;  /* 0x0000000508147547 */ /* 0x000fea000b800000 */
[----:B------:R-:W-:-:S07]  /*3aa0*/  MOV R22, RZ ;  /* 0x000000ff00167202 */ /* 0x000fce0000000f00 */
.L_x_38:
[----:B------:R-:W1:Y:S08]  /*3ab0*/  LDC.64 R20, c[0x4][0x38] ;  /* 0x01000e00ff147b82 */ /* 0x000e700000000a00 */
[----:B0-----:R-:W0:Y:S08]  /*3ac0*/  LDC.64 R16, c[0x4][0x30] ;  /* 0x01000c00ff107b82 */ /* 0x001e300000000a00 */
[----:B--2---:R-:W2:Y:S01]  /*3ad0*/  LDC.64 R18, c[0x4][0x60] ;  /* 0x01001800ff127b82 */ /* 0x004ea20000000a00 */
[----:B-1----:R-:W-:-:S07]  /*3ae0*/  IMAD.WIDE.U32 R20, R22, 0x8, R20 ;  /* 0x0000000816147825 */ /* 0x002fce00078e0014 */
[----:B------:R-:W1:Y:S01]  /*3af0*/  LDC.64 R34, c[0x4][0x70] ;  /* 0x01001c00ff227b82 */ /* 0x000e620000000a00 */
[----:B------:R-:W3:Y:S01]  /*3b00*/  LDG.E.64 R32, desc[UR6][R20.64] ;  /* 0x0000000614207981 */ /* 0x000ee2000c1e1b00 */
[----:B0-----:R-:W-:-:S05]  /*3b10*/  IMAD.WIDE.U32 R16, R22, 0x8, R16 ;  /* 0x0000000816107825 */ /* 0x001fca00078e0010 */
[----:B------:R-:W4:Y:S01]  /*3b20*/  LDG.E.64 R26, desc[UR6][R16.64] ;  /* 0x00000006101a7981 */ /* 0x000f22000c1e1b00 */
[----:B--2---:R-:W-:-:S05]  /*3b30*/  IMAD.WIDE.U32 R18, R22, 0x8, R18 ;  /* 0x0000000816127825 */ /* 0x004fca00078e0012 */
[----:B------:R-:W2:Y:S01]  /*3b40*/  LDG.E.64 R24, desc[UR6][R18.64] ;  /* 0x0000000612187981 */ /* 0x000ea2000c1e1b00 */
[----:B---3--:R-:W-:-:S08]  /*3b50*/  DMUL R32, R32, 0.28125 ;  /* 0x3fd2000020207828 */ /* 0x008fd00000000000 */
[----:B----4-:R-:W-:-:S08]  /*3b60*/  DFMA R26, R26, 0.09375, R32 ;  /* 0x3fb800001a1a782b */ /* 0x010fd00000000020 */
[----:B--2---:R-:W-:Y:S01]  /*3b70*/  DFMA R26, R26, R14, R24 ;  /* 0x0000000e1a1a722b */ /* 0x004fe20000000018 */
[----:B-1----:R-:W-:-:S06]  /*3b80*/  IMAD.WIDE.U32 R24, R22, 0x8, R34 ;  /* 0x0000000816187825 */ /* 0x002fcc00078e0022 */
[----:B------:R0:W-:Y:S04]  /*3b90*/  STG.E.64 desc[UR6][R24.64], R26 ;  /* 0x0000001a18007986 */ /* 0x0001e8000c101b06 */
[----:B------:R-:W2:Y:S04]  /*3ba0*/  LDG.E.64 R36, desc[UR6][R20.64+0x8] ;  /* 0x0000080614247981 */ /* 0x000ea8000c1e1b00 */
[----:B------:R-:W3:Y:S04]  /*3bb0*/  LDG.E.64 R34, desc[UR6][R16.64+0x8] ;  /* 0x0000080610227981 */ /* 0x000ee8000c1e1b00 */
[----:B------:R-:W4:Y:S01]  /*3bc0*/  LDG.E.64 R32, desc[UR6][R18.64+0x8] ;  /* 0x0000080612207981 */ /* 0x000f22000c1e1b00 */
[----:B--2---:R-:W-:-:S08]  /*3bd0*/  DMUL R36, R36, 0.28125 ;  /* 0x3fd2000024247828 */ /* 0x004fd00000000000 */
[----:B---3--:R-:W-:-:S08]  /*3be0*/  DFMA R34, R34, 0.09375, R36 ;  /* 0x3fb800002222782b */ /* 0x008fd00000000024 */
[----:B----4-:R-:W-:-:S07]  /*3bf0*/  DFMA R32, R34, R14, R32 ;  /* 0x0000000e2220722b */ /* 0x010fce0000000020 */
        /* <DEDUP_REMOVED lines=8> */
[----:B------:R-:W3:Y:S04]  /*3c80*/  LDG.E.64 R38, desc[UR6][R20.64+0x18] ;  /* 0x0000180614267981 */ /* 0x000ee8000c1e1b00 */
[----:B------:R-:W4:Y:S04]  /*3c90*/  LDG.E.64 R36, desc[UR6][R16.64+0x18] ;  /* 0x0000180610247981 */ /* 0x000f28000c1e1b00 */
[----:B0-----:R-:W5:Y:S01]  /*3ca0*/  LDG.E.64 R26, desc[UR6][R18.64+0x18] ;  /* 0x00001806121a7981 */ /* 0x001f62000c1e1b00 */
[----:B---3--:R-:W-:-:S08]  /*3cb0*/  DMUL R38, R38, 0.28125 ;  /* 0x3fd2000026267828 */ /* 0x008fd00000000000 */
[----:B----4-:R-:W-:-:S08]  /*3cc0*/  DFMA R36, R36, 0.09375, R38 ;  /* 0x3fb800002424782b */ /* 0x010fd00000000026 */
[----:B-----5:R-:W-:-:S07]  /*3cd0*/  DFMA R26, R36, R14, R26 ;  /* 0x0000000e241a722b */ /* 0x020fce000000001a */
[----:B------:R0:W-:Y:S04]  /*3ce0*/  STG.E.64 desc[UR6][R24.64+0x18], R26 ;  /* 0x0000181a18007986 */ /* 0x0001e8000c101b06 */
[----:B------:R-:W3:Y:S04]  /*3cf0*/  LDG.E.64 R38, desc[UR6][R20.64+0x20] ;  /* 0x0000200614267981 */ /* 0x000ee8000c1e1b00 */
[----:B------:R-:W4:Y:S04]  /*3d00*/  LDG.E.64 R36, desc[UR6][R16.64+0x20] ;  /* 0x0000200610247981 */ /* 0x000f28000c1e1b00 */
[----:B-1----:R-:W5:Y:S01]  /*3d10*/  LDG.E.64 R32, desc[UR6][R18.64+0x20] ;  /* 0x0000200612207981 */ /* 0x002f62000c1e1b00 */
[----:B---3--:R-:W-:-:S08]  /*3d20*/  DMUL R38, R38, 0.28125 ;  /* 0x3fd2000026267828 */ /* 0x008fd00000000000 */
[----:B----4-:R-:W-:-:S08]  /*3d30*/  DFMA R36, R36, 0.09375, R38 ;  /* 0x3fb800002424782b */ /* 0x010fd00000000026 */
[----:B-----5:R-:W-:-:S07]  /*3d40*/  DFMA R32, R36, R14, R32 ;  /* 0x0000000e2420722b */ /* 0x020fce0000000020 */
[----:B------:R1:W-:Y:S04]  /*3d50*/  STG.E.64 desc[UR6][R24.64+0x20], R32 ;  /* 0x0000202018007986 */ /* 0x0003e8000c101b06 */
[----:B------:R-:W3:Y:S04]  /*3d60*/  LDG.E.64 R38, desc[UR6][R20.64+0x28] ;  /* 0x0000280614267981 */ /* 0x000ee8000c1e1b00 */
[----:B------:R-:W4:Y:S04]  /*3d70*/  LDG.E.64 R36, desc[UR6][R16.64+0x28] ;  /* 0x0000280610247981 */ /* 0x000f28000c1e1b00 */
[----:B--2---:R-:W2:Y:S01]  /*3d80*/  LDG.E.64 R34, desc[UR6][R18.64+0x28] ;  /* 0x0000280612227981 */ /* 0x004ea2000c1e1b00 */
[----:B---3--:R-:W-:-:S08]  /*3d90*/  DMUL R38, R38, 0.28125 ;  /* 0x3fd2000026267828 */ /* 0x008fd00000000000 */
[----:B----4-:R-:W-:-:S08]  /*3da0*/  DFMA R36, R36, 0.09375, R38 ;  /* 0x3fb800002424782b */ /* 0x010fd00000000026 */
[----:B--2---:R-:W-:-:S07]  /*3db0*/  DFMA R34, R36, R14, R34 ;  /* 0x0000000e2422722b */ /* 0x004fce0000000022 */
        /* <DEDUP_REMOVED lines=11> */
[----:B------:R-:W-:-:S05]  /*3e70*/  VIADD R22, R22, 0x8 ;  /* 0x0000000816167836 */ /* 0x000fca0000000000 */
[----:B------:R-:W-:Y:S01]  /*3e80*/  ISETP.NE.AND P1, PT, R22, UR4, PT ;  /* 0x0000000416007c0c */ /* 0x000fe2000bf25270 */
[----:B---3--:R-:W-:-:S08]  /*3e90*/  DMUL R38, R38, 0.28125 ;  /* 0x3fd2000026267828 */ /* 0x008fd00000000000 */
[----:B----4-:R-:W-:-:S08]  /*3ea0*/  DFMA R36, R36, 0.09375, R38 ;  /* 0x3fb800002424782b */ /* 0x010fd00000000026 */
[----:B-----5:R-:W-:-:S07]  /*3eb0*/  DFMA R32, R36, R14, R32 ;  /* 0x0000000e2420722b */ /* 0x020fce0000000020 */
[----:B------:R2:W-:Y:S01]  /*3ec0*/  STG.E.64 desc[UR6][R24.64+0x38], R32 ;  /* 0x0000382018007986 */ /* 0x0005e2000c101b06 */
[----:B------:R-:W-:Y:S05]  /*3ed0*/  @P1 BRA `(.L_x_38) ;  /* 0xfffffff800f41947 */ /* 0x000fea000383ffff */
[----:B------:R-:W-:-:S07]  /*3ee0*/  IMAD.U32 R22, RZ, RZ, UR4 ;  /* 0x00000004ff167e24 */ /* 0x000fce000f8e00ff */
.L_x_37:
[----:B------:R-:W-:-:S09]  /*3ef0*/  UISETP.NE.AND UP0, UPT, UR10, URZ, UPT ;  /* 0x000000ff0a00728c */ /* 0x000fd2000bf05270 */
[----:B------:R-:W-:Y:S05]  /*3f00*/  BRA.U !UP0, `(.L_x_36) ;  /* 0x00000005084c7547 */ /* 0x000fea000b800000 */
[----:B------:R-:W-:Y:S02]  /*3f10*/  UISETP.GE.U32.AND UP0, UPT, UR15, 0x3, UPT ;  /* 0x000000030f00788c */ /* 0x000fe4000bf06070 */
[----:B------:R-:W-:-:S07]  /*3f20*/  UISETP.NE.AND UP1, UPT, UR11, URZ, UPT ;  /* 0x000000ff0b00728c */ /* 0x000fce000bf25270 */
[----:B------:R-:W-:Y:S05]  /*3f30*/  BRA.U !UP0, `(.L_x_39) ;  /* 0x0000000108947547 */ /* 0x000fea000b800000 */
[----:B------:R-:W1:Y:S08]  /*3f40*/  LDC.64 R20, c[0x4][0x38] ;  /* 0x01000e00ff147b82 */ /* 0x000e700000000a00 */
[----:B0-----:R-:W0:Y:S08]  /*3f50*/  LDC.64 R16, c[0x4][0x30] ;  /* 0x01000c00ff107b82 */ /* 0x001e300000000a00 */
[----:B------:R-:W3:Y:S01]  /*3f60*/  LDC.64 R18, c[0x4][0x60] ;  /* 0x01001800ff127b82 */ /* 0x000ee20000000a00 */
[----:B-1----:R-:W-:-:S07]  /*3f70*/  IMAD.WIDE.U32 R20, R22, 0x8, R20 ;  /* 0x0000000816147825 */ /* 0x002fce00078e0014 */
[----:B--2---:R-:W1:Y:S01]  /*3f80*/  LDC.64 R34, c[0x4][0x70] ;  /* 0x01001c00ff227b82 */ /* 0x004e620000000a00 */
[----:B------:R-:W2:Y:S01]  /*3f90*/  LDG.E.64 R32, desc[UR6][R20.64] ;  /* 0x0000000614207981 */ /* 0x000ea2000c1e1b00 */
[----:B0-----:R-:W-:-:S05]  /*3fa0*/  IMAD.WIDE.U32 R16, R22, 0x8, R16 ;  /* 0x0000000816107825 */ /* 0x001fca00078e0010 */
[----:B------:R-:W4:Y:S01]  /*3fb0*/  LDG.E.64 R26, desc[UR6][R16.64] ;  /* 0x00000006101a7981 */ /* 0x000f22000c1e1b00 */
[----:B---3--:R-:W-:-:S05]  /*3fc0*/  IMAD.WIDE.U32 R18, R22, 0x8, R18 ;  /* 0x0000000816127825 */ /* 0x008fca00078e0012 */
[----:B------:R-:W3:Y:S01]  /*3fd0*/  LDG.E.64 R24, desc[UR6][R18.64] ;  /* 0x0000000612187981 */ /* 0x000ee2000c1e1b00 */
[----:B--2---:R-:W-:-:S08]  /*3fe0*/  DMUL R32, R32, 0.28125 ;  /* 0x3fd2000020207828 */ /* 0x004fd00000000000 */
[----:B----4-:R-:W-:-:S08]  /*3ff0*/  DFMA R26, R26, 0.09375, R32 ;  /* 0x3fb800001a1a782b */ /* 0x010fd00000000020 */
[----:B---3--:R-:W-:Y:S01]  /*4000*/  DFMA R26, R26, R14, R24 ;  /* 0x0000000e1a1a722b */ /* 0x008fe20000000018 */
        /* <DEDUP_REMOVED lines=18> */
[----:B0-----:R-:W4:Y:S01]  /*4130*/  LDG.E.64 R26, desc[UR6][R18.64+0x18] ;  /* 0x00001806121a7981 */ /* 0x001f22000c1e1b00 */
[----:B------:R-:W-:Y:S01]  /*4140*/  VIADD R22, R22, 0x4 ;  /* 0x0000000416167836 */ /* 0x000fe20000000000 */
[----:B--2---:R-:W-:-:S08]  /*4150*/  DMUL R38, R38, 0.28125 ;  /* 0x3fd2000026267828 */ /* 0x004fd00000000000 */
[----:B---3--:R-:W-:-:S08]  /*4160*/  DFMA R36, R36, 0.09375, R38 ;  /* 0x3fb800002424782b */ /* 0x008fd00000000026 */
[----:B----4-:R-:W-:-:S07]  /*4170*/  DFMA R26, R36, R14, R26 ;  /* 0x0000000e241a722b */ /* 0x010fce000000001a */
[----:B------:R1:W-:Y:S04]  /*4180*/  STG.E.64 desc[UR6][R24.64+0x18], R26 ;  /* 0x0000181a18007986 */ /* 0x0003e8000c101b06 */
.L_x_39:
[----:B------:R-:W-:Y:S05]  /*4190*/  BRA.U !UP1, `(.L_x_36) ;  /* 0x0000000109a87547 */ /* 0x000fea000b800000 */
[----:B------:R-:W-:Y:S02]  /*41a0*/  UISETP.NE.AND UP0, UPT, UR16, URZ, UPT ;  /* 0x000000ff1000728c */ /* 0x000fe4000bf05270 */
[----:B------:R-:W-:-:S07]  /*41b0*/  UISETP.NE.AND UP1, UPT, UR13, URZ, UPT ;  /* 0x000000ff0d00728c */ /* 0x000fce000bf25270 */
[----:B------:R-:W-:Y:S05]  /*41c0*/  BRA.U !UP0, `(.L_x_40) ;  /* 0x00000001085c7547 */ /* 0x000fea000b800000 */
[----:B------:R-:W1:Y:S08]  /*41d0*/  LDC.64 R20, c[0x4][0x38] ;  /* 0x01000e00ff147b82 */ /* 0x000e700000000a00 */
[----:B------:R-:W3:Y:S08]  /*41e0*/  LDC.64 R18, c[0x4][0x30] ;  /* 0x01000c00ff127b82 */ /* 0x000ef00000000a00 */
[----:B0-----:R-:W0:Y:S01]  /*41f0*/  LDC.64 R16, c[0x4][0x60] ;  /* 0x01001800ff107b82 */ /* 0x001e220000000a00 */
[----:B-12---:R-:W-:-:S07]  /*4200*/  IMAD.WIDE.U32 R34, R22, 0x8, R20 ;  /* 0x0000000816227825 */ /* 0x006fce00078e0014 */
[----:B------:R-:W1:Y:S01]  /*4210*/  LDC.64 R24, c[0x4][0x70] ;  /* 0x01001c00ff187b82 */ /* 0x000e620000000a00 */
[----:B------:R-:W2:Y:S01]  /*4220*/  LDG.E.64 R20, desc[UR6][R34.64] ;  /* 0x0000000622147981 */ /* 0x000ea2000c1e1b00 */
[----:B---3--:R-:W-:-:S05]  /*4230*/  IMAD.WIDE.U32 R32, R22, 0x8, R18 ;  /* 0x0000000816207825 */ /* 0x008fca00078e0012 */
[----:B------:R-:W3:Y:S01]  /*4240*/  LDG.E.64 R18, desc[UR6][R32.64] ;  /* 0x0000000620127981 */ /* 0x000ee2000c1e1b00 */
[----:B0-----:R-:W-:-:S05]  /*4250*/  IMAD.WIDE.U32 R26, R22, 0x8, R16 ;  /* 0x00000008161a7825 */ /* 0x001fca00078e0010 */
[----:B------:R-:W4:Y:S01]  /*4260*/  LDG.E.64 R16, desc[UR6][R26.64] ;  /* 0x000000061a107981 */ /* 0x000f22000c1e1b00 */
[----:B-1----:R-:W-:Y:S01]  /*4270*/  IMAD.WIDE.U32 R36, R22, 0x8, R24 ;  /* 0x0000000816247825 */ /* 0x002fe200078e0018 */
[----:B--2---:R-:W-:-:S08]  /*4280*/  DMUL R20, R20, 0.28125 ;  /* 0x3fd2000014147828 */ /* 0x004fd00000000000 */
[----:B---3--:R-:W-:-:S08]  /*4290*/  DFMA R18, R18, 0.09375, R20 ;  /* 0x3fb800001212782b */ /* 0x008fd00000000014 */
[----:B----4-:R-:W-:-:S07]  /*42a0*/  DFMA R16, R18, R14, R16 ;  /* 0x0000000e1210722b */ /* 0x010fce0000000010 */
[----:B------:R3:W-:Y:S04]  /*42b0*/  STG.E.64 desc[UR6][R36.64], R16 ;  /* 0x0000001024007986 */ /* 0x0007e8000c101b06 */
[----:B------:R-:W2:Y:S04]  /*42c0*/  LDG.E.64 R24, desc[UR6][R34.64+0x8] ;  /* 0x0000080622187981 */ /* 0x000ea8000c1e1b00 */
[----:B------:R-:W4:Y:S04]  /*42d0*/  LDG.E.64 R20, desc[UR6][R32.64+0x8] ;  /* 0x0000080620147981 */ /* 0x000f28000c1e1b00 */
[----:B------:R-:W5:Y:S01]  /*42e0*/  LDG.E.64 R18, desc[UR6][R26.64+0x8] ;  /* 0x000008061a127981 */ /* 0x000f62000c1e1b00 */
[----:B------:R-:W-:Y:S01]  /*42f0*/  IADD3 R22, PT, PT, R22, 0x2, RZ ;  /* 0x0000000216167810 */ /* 0x000fe20007ffe0ff */
[----:B--2---:R-:W-:-:S08]  /*4300*/  DMUL R24, R24, 0.28125 ;  /* 0x3fd2000018187828 */ /* 0x004fd00000000000 */
[----:B----4-:R-:W-:-:S08]  /*4310*/  DFMA R20, R20, 0.09375, R24 ;  /* 0x3fb800001414782b */ /* 0x010fd00000000018 */
[----:B-----5:R-:W-:-:S07]  /*4320*/  DFMA R18, R20, R14, R18 ;  /* 0x0000000e1412722b */ /* 0x020fce0000000012 */
[----:B------:R3:W-:Y:S04]  /*4330*/  STG.E.64 desc[UR6][R36.64+0x8], R18 ;  /* 0x0000081224007986 */ /* 0x0007e8000c101b06 */
.L_x_40:
[----:B------:R-:W-:Y:S05]  /*4340*/  BRA.U !UP1, `(.L_x_36) ;  /* 0x00000001093c7547 */ /* 0x000fea000b800000 */
[----:B------:R-:W4:Y:S08]  /*4350*/  LDC.64 R20, c[0x4][0x38] ;  /* 0x01000e00ff147b82 */ /* 0x000f300000000a00 */
[----:B---3--:R-:W3:Y:S08]  /*4360*/  LDC.64 R18, c[0x4][0x30] ;  /* 0x01000c00ff127b82 */ /* 0x008ef00000000a00 */
[----:B0-----:R-:W0:Y:S01]  /*4370*/  LDC.64 R16, c[0x4][0x60] ;  /* 0x01001800ff107b82 */ /* 0x001e220000000a00 */
[----:B----4-:R-:W-:-:S07]  /*4380*/  IMAD.WIDE.U32 R20, R22, 0x8, R20 ;  /* 0x0000000816147825 */ /* 0x010fce00078e0014 */
[----:B-12---:R-:W1:Y:S01]  /*4390*/  LDC.64 R26, c[0x4][0x70] ;  /* 0x01001c00ff1a7b82 */ /* 0x006e620000000a00 */
[----:B------:R-:W2:Y:S01]  /*43a0*/  LDG.E.64 R20, desc[UR6][R20.64] ;  /* 0x0000000614147981 */ /* 0x000ea2000c1e1b00 */
[----:B---3--:R-:W-:-:S06]  /*43b0*/  IMAD.WIDE.U32 R18, R22, 0x8, R18 ;  /* 0x0000000816127825 */ /* 0x008fcc00078e0012 */
[----:B------:R-:W3:Y:S01]  /*43c0*/  LDG.E.64 R18, desc[UR6][R18.64] ;  /* 0x0000000612127981 */ /* 0x000ee2000c1e1b00 */
[----:B0-----:R-:W-:-:S06]  /*43d0*/  IMAD.WIDE.U32 R16, R22, 0x8, R16 ;  /* 0x0000000816107825 */ /* 0x001fcc00078e0010 */
[----:B------:R-:W4:Y:S01]  /*43e0*/  LDG.E.64 R16, desc[UR6][R16.64] ;  /* 0x0000000610107981 */ /* 0x000f22000c1e1b00 */
[----:B-1----:R-:W-:Y:S01]  /*43f0*/  IMAD.WIDE.U32 R22, R22, 0x8, R26 ;  /* 0x0000000816167825 */ /* 0x002fe200078e001a */
[----:B--2---:R-:W-:-:S08]  /*4400*/  DMUL R24, R20, 0.28125 ;  /* 0x3fd2000014187828 */ /* 0x004fd00000000000 */
[----:B---3--:R-:W-:-:S08]  /*4410*/  DFMA R24, R18, 0.09375, R24 ;  /* 0x3fb800001218782b */ /* 0x008fd00000000018 */
[----:B----4-:R-:W-:-:S07]  /*4420*/  DFMA R24, R24, R14, R16 ;  /* 0x0000000e1818722b */ /* 0x010fce0000000010 */
[----:B------:R4:W-:Y:S04]  /*4430*/  STG.E.64 desc[UR6][R22.64], R24 ;  /* 0x0000001816007986 */ /* 0x0009e8000c101b06 */
.L_x_36:
[----:B------:R-:W1:Y:S02]  /*4440*/  LDC.64 R20, c[0x4][0x70] ;  /* 0x01001c00ff147b82 */ /* 0x000e640000000a00 */
[----:B-12---:R-:W2:Y:S06]  /*4450*/  LDG.E.64 R32, desc[UR6][R20.64+0x8] ;  /* 0x0000080614207981 */ /* 0x006eac000c1e1b00 */
[----:B0--3--:R-:W2:Y:S02]  /*4460*/  LDC.64 R16, c[0x4][0x40] ;  /* 0x01001000ff107b82 */ /* 0x009ea40000000a00 */
[----:B--2---:R0:W-:Y:S04]  /*4470*/  STG.E.64 desc[UR6][R16.64], R32 ;  /* 0x0000002010007986 */ /* 0x0041e8000c101b06 */
[----:B------:R-:W2:Y:S01]  /*4480*/  LDG.E.64 R18, desc[UR6][R20.64] ;  /* 0x0000000614127981 */ /* 0x000ea2000c1e1b00 */
[----:B------:R-:W-:-:S02]  /*4490*/  DFMA R34, R14, 0.375, R30 ;  /* 0x3fd800000e22782b */ /* 0x000fc4000000001e */
        /* <DEDUP_REMOVED lines=21> */
[----:B----4-:R-:W-:Y:S05]  /*45f0*/  CALL.REL.NOINC `($_Z27rk45_gsl_gpu_evolve_apply_2dddPPdii$__internal_trig_reduction_slowpathd) ;  /* 0x000000c000887944 */ /* 0x010fea0003c00000 */
[----:B------:R-:W-:Y:S05]  /*4600*/  BSYNC.RECONVERGENT B4 ;  /* 0x0000000000047941 */ /* 0x000fea0003800200 */
.L_x_43:
[----:B------:R-:W-:Y:S01]  /*4610*/  IMAD.MOV.U32 R36, RZ, RZ, R17 ;  /* 0x000000ffff247224 */ /* 0x000fe200078e0011 */
[----:B------:R-:W-:Y:S01]  /*4620*/  MOV R39, R19 ;  /* 0x0000001300277202 */ /* 0x000fe20000000f00 */
[----:B------:R-:W-:Y:S01]  /*4630*/  IMAD.MOV.U32 R38, RZ, RZ, R18 ;  /* 0x000000ffff267224 */ /* 0x000fe200078e0012 */
[----:B------:R-:W-:Y:S06]  /*4640*/  BRA `(.L_x_42) ;  /* 0x0000000000087947 */ /* 0x000fec0003800000 */
.L_x_41:
[----:B------:R-:W-:Y:S01]  /*4650*/  DMUL R38, RZ, R18 ;  /* 0x00000012ff267228 */ /* 0x000fe20000000000 */
[----:B------:R-:W-:-:S10]  /*4660*/  IMAD.MOV.U32 R36, RZ, RZ, RZ ;  /* 0x000000ffff247224 */ /* 0x000fd400078e00ff */
.L_x_42:
[----:B------:R-:W0:Y:S01]  /*4670*/  LDCU.64 UR18, c[0x4][0x98] ;  /* 0x01001300ff1277ac */ /* 0x000e220008000a00 */
[----:B------:R-:W-:-:S05]  /*4680*/  IMAD.SHL.U32 R16, R36, 0x40, RZ ;  /* 0x0000004024107824 */ /* 0x000fca00078e00ff */
[----:B------:R-:W-:-:S04]  /*4690*/  LOP3.LUT R16, R16, 0x40, RZ, 0xc0, !PT ;  /* 0x0000004010107812 */ /* 0x000fc800078ec0ff */
[----:B0-----:R-:W-:-:S05]  /*46a0*/  IADD3 R42, P1, PT, R16, UR18, RZ ;  /* 0x00000012102a7c10 */ /* 0x001fca000ff3e0ff */
[----:B------:R-:W-:-:S05]  /*46b0*/  IMAD.X R43, RZ, RZ, UR19, P1 ;  /* 0x00000013ff2b7e24 */ /* 0x000fca00088e06ff */
[----:B------:R-:W2:Y:S04]  /*46c0*/  LDG.E.128.CONSTANT R16, desc[UR6][R42.64] ;  /* 0x000000062a107981 */ /* 0x000ea8000c1e9d00 */
[----:B----4-:R-:W3:Y:S04]  /*46d0*/  LDG.E.128.CONSTANT R20, desc[UR6][R42.64+0x10] ;  /* 0x000010062a147981 */ /* 0x010ee8000c1e9d00 */
[----:B------:R-:W4:Y:S01]  /*46e0*/  LDG.E.128.CONSTANT R24, desc[UR6][R42.64+0x20] ;  /* 0x000020062a187981 */ /* 0x000f22000c1e9d00 */
[----:B------:R-:W-:Y:S01]  /*46f0*/  LOP3.LUT R37, R36, 0x1, RZ, 0xc0, !PT ;  /* 0x0000000124257812 */ /* 0x000fe200078ec0ff */
[----:B------:R-:W-:Y:S01]  /*4700*/  DMUL R40, R38, R38 ;  /* 0x0000002626287228 */ /* 0x000fe20000000000 */
[----:B------:R-:W-:Y:S01]  /*4710*/  MOV R44, 0x20fd8164 ;  /* 0x20fd8164002c7802 */ /* 0x000fe20000000f00 */
[----:B------:R-:W-:Y:S01]  /*4720*/  DSETP.NEU.AND P2, PT, |R34|, +INF , PT ;  /* 0x7ff000002200742a */ /* 0x000fe20003f4d200 */
[----:B------:R-:W-:Y:S01]  /*4730*/  ISETP.NE.U32.AND P1, PT, R37, 0x1, PT ;  /* 0x000000012500780c */ /* 0x000fe20003f25070 */
[----:B------:R-:W-:Y:S01]  /*4740*/  IMAD.MOV.U32 R37, RZ, RZ, 0x3da8ff83 ;  /* 0x3da8ff83ff257424 */ /* 0x000fe200078e00ff */
[----:B------:R-:W-:Y:S02]  /*4750*/  BSSY.RECONVERGENT B4, `(.L_x_44) ;  /* 0x000002e000047945 */ /* 0x000fe40003800200 */
[----:B------:R-:W-:-:S02]  /*4760*/  FSEL R44, R44, -8.06006814911005101289e+34, !P1 ;  /* 0xf9785eba2c2c7808 */ /* 0x000fc40004800000 */
        /* <DEDUP_REMOVED lines=37> */
[----:B------:R-:W-:Y:S01]  /*49c0*/  MOV R38, R18 ;  /* 0x0000001200267202 */ /* 0x000fe20000000f00 */
[----:B------:R-:W-:-:S07]  /*49d0*/  IMAD.MOV.U32 R39, RZ, RZ, R19 ;  /* 0x000000ffff277224 */ /* 0x000fce00078e0013 */
.L_x_47:
[----:B------:R-:W-:Y:S05]  /*49e0*/  BSYNC.RECONVERGENT B5 ;  /* 0x0000000000057941 */ /* 0x000fea0003800200 */
.L_x_46:
[----:B------:R-:W-:Y:S01]  /*49f0*/  VIADD R40, R17, 0x1 ;  /* 0x0000000111287836 */ /* 0x000fe20000000000 */
[----:B------:R-:W-:Y:S06]  /*4a00*/  BRA `(.L_x_48) ;  /* 0x0000000000087947 */ /* 0x000fec0003800000 */
.L_x_45:
[----:B------:R-:W-:Y:S01]  /*4a10*/  DMUL R38, RZ, R34 ;  /* 0x00000022ff267228 */ /* 0x000fe20000000000 */
[----:B------:R-:W-:-:S10]  /*4a20*/  IMAD.MOV.U32 R40, RZ, RZ, 0x1 ;  /* 0x00000001ff287424 */ /* 0x000fd400078e00ff */
.L_x_48:
[----:B------:R-:W-:Y:S05]  /*4a30*/  BSYNC.RECONVERGENT B4 ;  /* 0x0000000000047941 */ /* 0x000fea0003800200 */
.L_x_44:
[----:B------:R-:W0:Y:S01]  /*4a40*/  LDCU.64 UR18, c[0x4][0x98] ;  /* 0x01001300ff1277ac */ /* 0x000e220008000a00 */
[C---:B------:R-:W-:Y:S02]  /*4a50*/  SHF.L.U32 R16, R40.reuse, 0x6, RZ ;  /* 0x0000000628107819 */ /* 0x040fe400000006ff */
[----:B------:R-:W-:Y:S01]  /*4a60*/  LOP3.LUT R34, R40, 0x1, RZ, 0xc0, !PT ;  /* 0x0000000128227812 */ /* 0x000fe200078ec0ff */
[----:B------:R-:W-:Y:S01]  /*4a70*/  IMAD.MOV.U32 R44, RZ, RZ, 0x20fd8164 ;  /* 0x20fd8164ff2c7424 */ /* 0x000fe200078e00ff */
[----:B------:R-:W-:Y:S01]  /*4a80*/  LOP3.LUT R16, R16, 0x40, RZ, 0xc0, !PT ;  /* 0x0000004010107812 */ /* 0x000fe200078ec0ff */
[----:B------:R-:W-:Y:S01]  /*4a90*/  IMAD.MOV.U32 R41, RZ, RZ, 0x3da8ff83 ;  /* 0x3da8ff83ff297424 */ /* 0x000fe200078e00ff */
[----:B------:R-:W-:Y:S01]  /*4aa0*/  DMUL R32, R32, 0.5 ;  /* 0x3fe0000020207828 */ /* 0x000fe20000000000 */
[----:B------:R-:W1:Y:S01]  /*4ab0*/  LDCU UR5, c[0x0][0x3a4] ;  /* 0x00007480ff0577ac */ /* 0x000e620008000800 */
        /* <DEDUP_REMOVED lines=18> */
[----:B------:R-:W-:Y:S01]  /*4be0*/  MOV R16, 0xcccccccd ;  /* 0xcccccccd00107802 */ /* 0x000fe20000000f00 */
[----:B------:R-:W-:-:S06]  /*4bf0*/  IMAD.MOV.U32 R17, RZ, RZ, 0x4034cccc ;  /* 0x4034ccccff117424 */ /* 0x000fcc00078e00ff */
        /* <DEDUP_REMOVED lines=23> */
[----:B------:R-:W-:Y:S01]  /*4d70*/  MOV R17, R33 ;  /* 0x0000002100117202 */ /* 0x000fe20000000f00 */
[----:B------:R-:W-:Y:S01]  /*4d80*/  IMAD.MOV.U32 R22, RZ, RZ, -0x33333333 ;  /* 0xcccccccdff167424 */ /* 0x000fe200078e00ff */
[----:B------:R-:W-:Y:S01]  /*4d90*/  MOV R16, 0x4dc0 ;  /* 0x00004dc000107802 */ /* 0x000fe20000000f00 */
[----:B------:R-:W-:-:S07]  /*4da0*/  IMAD.MOV.U32 R23, RZ, RZ, 0x4034cccc ;  /* 0x4034ccccff177424 */ /* 0x000fce00078e00ff */
[----:B------:R-:W-:Y:S05]  /*4db0*/  CALL.REL.NOINC `($__internal_0_$__cuda_sm20_div_rn_f64_full) ;  /* 0x000000a800487944 */ /* 0x000fea0003c00000 */
[----:B------:R-:W-:-:S07]  /*4dc0*/  IMAD.MOV.U32 R19, RZ, RZ, R17 ;  /* 0x000000ffff137224 */ /* 0x000fce00078e0011 */
.L_x_50:
[----:B------:R-:W-:Y:S05]  /*4dd0*/  BSYNC.RECONVERGENT B3 ;  /* 0x0000000000037941 */ /* 0x000fea0003800200 */
.L_x_49:
[----:B------:R-:W0:Y:S01]  /*4de0*/  LDC.64 R16, c[0x4][0x40] ;  /* 0x01001000ff107b82 */ /* 0x000e220000000a00 */
[----:B------:R-:W-:Y:S01]  /*4df0*/  UMOV UR18, 0x51eb851f ;  /* 0x51eb851f00127882 */ /* 0x000fe20000000000 */
[----:B------:R-:W-:Y:S02]  /*4e00*/  UMOV UR19, 0x40139eb8 ;  /* 0x40139eb800137882 */ /* 0x000fe40000000000 */
[----:B------:R-:W-:-:S07]  /*4e10*/  DFMA R36, R36, UR18, R18 ;  /* 0x0000001224247c2b */ /* 0x000fce0008000012 */
[----:B0-----:R0:W-:Y:S01]  /*4e20*/  STG.E.64 desc[UR6][R16.64+0x8], R36 ;  /* 0x0000082410007986 */ /* 0x0011e2000c101b06 */
[----:B------:R-:W-:Y:S05]  /*4e30*/  @!P1 BRA `(.L_x_51) ;  /* 0x0000000c006c9947 */ /* 0x000fea0003800000 */
[----:B------:R-:W-:Y:S01]  /*4e40*/  UISETP.GE.U32.AND UP0, UPT, UR8, 0x7, UPT ;  /* 0x000000070800788c */ /* 0x000fe2000bf06070 */
[----:B0-----:R-:W-:-:S08]  /*4e50*/  MOV R16, RZ ;  /* 0x000000ff00107202 */ /* 0x001fd00000000f00 */
[----:B------:R-:W-:Y:S05]  /*4e60*/  BRA.U !UP0, `(.L_x_52) ;  /* 0x0000000508747547 */ /* 0x000fea000b800000 */
[----:B------:R-:W-:-:S07]  /*4e70*/  IMAD.MOV.U32 R24, RZ, RZ, RZ ;  /* 0x000000ffff187224 */ /* 0x000fce00078e00ff */
.L_x_53:
[----:B0-----:R-:W0:Y:S08]  /*4e80*/  LDC.64 R22, c[0x4][0x38] ;  /* 0x01000e00ff167b82 */ /* 0x001e300000000a00 */
[----:B------:R-:W1:Y:S08]  /*4e90*/  LDC.64 R16, c[0x4][0x30] ;  /* 0x01000c00ff107b82 */ /* 0x000e700000000a00 */
[----:B------:R-:W2:Y:S08]  /*4ea0*/  LDC.64 R20, c[0x4][0x40] ;  /* 0x01001000ff147b82 */ /* 0x000eb00000000a00 */
[----:B------:R-:W3:Y:S01]  /*4eb0*/  LDC.64 R18, c[0x4][0x60] ;  /* 0x01001800ff127b82 */ /* 0x000ee20000000a00 */
[----:B0-----:R-:W-:-:S05]  /*4ec0*/  IMAD.WIDE.U32 R22, R24, 0x8, R22 ;  /* 0x0000000818167825 */ /* 0x001fca00078e0016 */
[----:B------:R-:W4:Y:S01]  /*4ed0*/  LDG.E.64 R34, desc[UR6][R22.64] ;  /* 0x0000000616227981 */ /* 0x000f22000c1e1b00 */
[C---:B-1----:R-:W-:Y:S01]  /*4ee0*/  IMAD.WIDE.U32 R16, R24.reuse, 0x8, R16 ;  /* 0x0000000818107825 */ /* 0x042fe200078e0010 */
[----:B------:R-:W-:Y:S01]  /*4ef0*/  UMOV UR18, 0xa108bd3c ;  /* 0xa108bd3c00127882 */ /* 0x000fe20000000000 */
[----:B------:R-:W-:Y:S01]  /*4f00*/  UMOV UR19, 0x400a37b2 ;  /* 0x400a37b200137882 */ /* 0x000fe20000000000 */
[----:B------:R-:W0:Y:S02]  /*4f10*/  LDC.64 R38, c[0x4][0x70] ;  /* 0x01001c00ff267b82 */ /* 0x000e240000000a00 */
[----:B------:R-:W5:Y:S01]  /*4f20*/  LDG.E.64 R32, desc[UR6][R16.64] ;  /* 0x0000000610207981 */ /* 0x000f62000c1e1b00 */
[----:B--2---:R-:W-:-:S05]  /*4f30*/  IMAD.WIDE.U32 R20, R24, 0x8, R20 ;  /* 0x0000000818147825 */ /* 0x004fca00078e0014 */
[----:B------:R-:W2:Y:S01]  /*4f40*/  LDG.E.64 R36, desc[UR6][R20.64] ;  /* 0x0000000614247981 */ /* 0x000ea2000c1e1b00 */
[----:B---3--:R-:W-:-:S05]  /*4f50*/  IMAD.WIDE.U32 R18, R24, 0x8, R18 ;  /* 0x0000000818127825 */ /* 0x008fca00078e0012 */
[----:B------:R-:W3:Y:S01]  /*4f60*/  LDG.E.64 R26, desc[UR6][R18.64] ;  /* 0x00000006121a7981 */ /* 0x000ee2000c1e1b00 */
[----:B------:R-:W-:Y:S01]  /*4f70*/  UMOV UR20, 0x9189614c ;  /* 0x9189614c00147882 */ /* 0x000fe20000000000 */
[----:B------:R-:W-:Y:S01]  /*4f80*/  UMOV UR21, 0x3fec23e3 ;  /* 0x3fec23e300157882 */ /* 0x000fe20000000000 */
[----:B------:R-:W-:Y:S01]  /*4f90*/  UMOV UR22, 0xe408db10 ;  /* 0xe408db1000167882 */ /* 0x000fe20000000000 */
[----:B------:R-:W-:Y:S01]  /*4fa0*/  UMOV UR23, 0x400a912f ;  /* 0x400a912f00177882 */ /* 0x000fe20000000000 */
[----:B----4-:R-:W-:-:S08]  /*4fb0*/  DMUL R34, R34, UR18 ;  /* 0x0000001222227c28 */ /* 0x010fd00008000000 */
[----:B-----5:R-:W-:-:S08]  /*4fc0*/  DFMA R32, R32, UR20, -R34 ;  /* 0x0000001420207c2b */ /* 0x020fd00008000822 */
[----:B--2---:R-:W-:-:S08]  /*4fd0*/  DFMA R32, R36, UR22, R32 ;  /* 0x0000001624207c2b */ /* 0x004fd00008000020 */
[----:B---3--:R-:W-:Y:S01]  /*4fe0*/  DFMA R32, R32, R14, R26 ;  /* 0x0000000e2020722b */ /* 0x008fe2000000001a */
[----:B0-----:R-:W-:-:S06]  /*4ff0*/  IMAD.WIDE.U32 R26, R24, 0x8, R38 ;  /* 0x00000008181a7825 */ /* 0x001fcc00078e0026 */
[----:B------:R0:W-:Y:S04]  /*5000*/  STG.E.64 desc[UR6][R26.64], R32 ;  /* 0x000000201a007986 */ /* 0x0001e8000c101b06 */
[----:B------:R-:W2:Y:S04]  /*5010*/  LDG.E.64 R38, desc[UR6][R22.64+0x8] ;  /* 0x0000080616267981 */ /* 0x000ea8000c1e1b00 */
[----:B------:R-:W3:Y:S04]  /*5020*/  LDG.E.64 R36, desc[UR6][R16.64+0x8] ;  /* 0x0000080610247981 */ /* 0x000ee8000c1e1b00 */
[----:B------:R-:W4:Y:S04]  /*5030*/  LDG.E.64 R40, desc[UR6][R20.64+0x8] ;  /* 0x0000080614287981 */ /* 0x000f28000c1e1b00 */
[----:B------:R-:W5:Y:S01]  /*5040*/  LDG.E.64 R34, desc[UR6][R18.64+0x8] ;  /* 0x0000080612227981 */ /* 0x000f62000c1e1b00 */
[----:B--2---:R-:W-:-:S08]  /*5050*/  DMUL R38, R38, UR18 ;  /* 0x0000001226267c28 */ /* 0x004fd00008000000 */
[----:B---3--:R-:W-:-:S08]  /*5060*/  DFMA R36, R36, UR20, -R38 ;  /* 0x0000001424247c2b */ /* 0x008fd00008000826 */
[----:B----4-:R-:W-:-:S08]  /*5070*/  DFMA R36, R40, UR22, R36 ;  /* 0x0000001628247c2b */ /* 0x010fd00008000024 */
[----:B-----5:R-:W-:-:S07]  /*5080*/  DFMA R34, R36, R14, R34 ;  /* 0x0000000e2422722b */ /* 0x020fce0000000022 */
[----:B------:R1:W-:Y:S04]  /*5090*/  STG.E.64 desc[UR6][R26.64+0x8], R34 ;  /* 0x000008221a007986 */ /* 0x0003e8000c101b06 */
[----:B------:R-:W2:Y:S04]  /*50a0*/  LDG.E.64 R38, desc[UR6][R22.64+0x10] ;  /* 0x0000100616267981 */ /* 0x000ea8000c1e1b00 */
[----:B------:R-:W3:Y:S04]  /*50b0*/  LDG.E.64 R36, desc[UR6][R16.64+0x10] ;  /* 0x0000100610247981 */ /* 0x000ee8000c1e1b00 */
[----:B------:R-:W4:Y:S04]  /*50c0*/  LDG.E.64 R40, desc[UR6][R20.64+0x10] ;  /* 0x0000100614287981 */ /* 0x000f28000c1e1b00 */
[----:B0-----:R-:W5:Y:S01]  /*50d0*/  LDG.E.64 R32, desc[UR6][R18.64+0x10] ;  /* 0x0000100612207981 */ /* 0x001f62000c1e1b00 */
        /* <DEDUP_REMOVED lines=8> */
[----:B-1----:R-:W5:Y:S01]  /*5160*/  LDG.E.64 R34, desc[UR6][R18.64+0x18] ;  /* 0x0000180612227981 */ /* 0x002f62000c1e1b00 */
        /* <DEDUP_REMOVED lines=36> */
[----:B------:R-:W-:-:S05]  /*53b0*/  VIADD R24, R24, 0x8 ;  /* 0x0000000818187836 */ /* 0x000fca0000000000 */
[----:B------:R-:W-:Y:S01]  /*53c0*/  ISETP.NE.AND P1, PT, R24, UR4, PT ;  /* 0x0000000418007c0c */ /* 0x000fe2000bf25270 */
[----:B--2---:R-:W-:-:S08]  /*53d0*/  DMUL R38, R38, UR18 ;  /* 0x0000001226267c28 */ /* 0x004fd00008000000 */
[----:B---3--:R-:W-:-:S08]  /*53e0*/  DFMA R36, R36, UR20, -R38 ;  /* 0x0000001424247c2b */ /* 0x008fd00008000826 */
[----:B----4-:R-:W-:-:S08]  /*53f0*/  DFMA R36, R40, UR22, R36 ;  /* 0x0000001628247c2b */ /* 0x010fd00008000024 */
[----:B-----5:R-:W-:-:S07]  /*5400*/  DFMA R34, R36, R14, R34 ;  /* 0x0000000e2422722b */ /* 0x020fce0000000022 */
[----:B------:R0:W-:Y:S01]  /*5410*/  STG.E.64 desc[UR6][R26.64+0x38], R34 ;  /* 0x000038221a007986 */ /* 0x0001e2000c101b06 */
[----:B------:R-:W-:Y:S05]  /*5420*/  @P1 BRA `(.L_x_53) ;  /* 0xfffffff800941947 */ /* 0x000fea000383ffff */
[----:B------:R-:W-:-:S07]  /*5430*/  IMAD.U32 R16, RZ, RZ, UR4 ;  /* 0x00000004ff107e24 */ /* 0x000fce000f8e00ff */
.L_x_52:
[----:B------:R-:W-:-:S09]  /*5440*/  UISETP.NE.AND UP0, UPT, UR10, URZ, UPT ;  /* 0x000000ff0a00728c */ /* 0x000fd2000bf05270 */
[----:B------:R-:W-:Y:S05]  /*5450*/  BRA.U !UP0, `(.L_x_51) ;  /* 0x0000000508e47547 */ /* 0x000fea000b800000 */
[----:B------:R-:W-:Y:S02]  /*5460*/  UISETP.GE.U32.AND UP0, UPT, UR15, 0x3, UPT ;  /* 0x000000030f00788c */ /* 0x000fe4000bf06070 */
[----:B------:R-:W-:-:S07]  /*5470*/  UISETP.NE.AND UP1, UPT, UR11, URZ, UPT ;  /* 0x000000ff0b00728c */ /* 0x000fce000bf25270 */
[----:B------:R-:W-:Y:S05]  /*5480*/  BRA.U !UP0, `(.L_x_54) ;  /* 0x0000000108d47547 */ /* 0x000fea000b800000 */
[----:B------:R-:W1:Y:S08]  /*5490*/  LDC.64 R24, c[0x4][0x38] ;  /* 0x01000e00ff187b82 */ /* 0x000e700000000a00 */
[----:B------:R-:W2:Y:S08]  /*54a0*/  LDC.64 R18, c[0x4][0x30] ;  /* 0x01000c00ff127b82 */ /* 0x000eb00000000a00 */
[----:B------:R-:W3:Y:S08]  /*54b0*/  LDC.64 R22, c[0x4][0x40] ;  /* 0x01001000ff167b82 */ /* 0x000ef00000000a00 */
[----:B------:R-:W4:Y:S01]  /*54c0*/  LDC.64 R20, c[0x4][0x60] ;  /* 0x01001800ff147b82 */ /* 0x000f220000000a00 */
[----:B-1----:R-:W-:-:S05]  /*54d0*/  IMAD.WIDE.U32 R24, R16, 0x8, R24 ;  /* 0x0000000810187825 */ /* 0x002fca00078e0018 */
[----:B0-----:R-:W5:Y:S01]  /*54e0*/  LDG.E.64 R34, desc[UR6][R24.64] ;  /* 0x0000000618227981 */ /* 0x001f62000c1e1b00 */
[C---:B--2---:R-:W-:Y:S01]  /*54f0*/  IMAD.WIDE.U32 R18, R16.reuse, 0x8, R18 ;  /* 0x0000000810127825 */ /* 0x044fe200078e0012 */
[----:B------:R-:W-:Y:S01]  /*5500*/  UMOV UR18, 0xa108bd3c ;  /* 0xa108bd3c00127882 */ /* 0x000fe20000000000 */
[----:B------:R-:W-:Y:S01]  /*5510*/  UMOV UR19, 0x400a37b2 ;  /* 0x400a37b200137882 */ /* 0x000fe20000000000 */
[----:B------:R-:W0:Y:S02]  /*5520*/  LDC.64 R38, c[0x4][0x70] ;  /* 0x01001c00ff267b82 */ /* 0x000e240000000a00 */
[----:B------:R-:W2:Y:S01]  /*5530*/  LDG.E.64 R32, desc[UR6][R18.64] ;  /* 0x0000000612207981 */ /* 0x000ea2000c1e1b00 */
[----:B---3--:R-:W-:-:S05]  /*5540*/  IMAD.WIDE.U32 R22, R16, 0x8, R22 ;  /* 0x0000000810167825 */ /* 0x008fca00078e0016 */
[----:B------:R-:W3:Y:S01]  /*5550*/  LDG.E.64 R36, desc[UR6][R22.64] ;  /* 0x0000000616247981 */ /* 0x000ee2000c1e1b00 */
[----:B----4-:R-:W-:-:S05]  /*5560*/  IMAD.WIDE.U32 R20, R16, 0x8, R20 ;  /* 0x0000000810147825 */ /* 0x010fca00078e0014 */
[----:B------:R-:W4:Y:S01]  /*5570*/  LDG.E.64 R26, desc[UR6][R20.64] ;  /* 0x00000006141a7981 */ /* 0x000f22000c1e1b00 */
[----:B------:R-:W-:Y:S01]  /*5580*/  UMOV UR20, 0x9189614c ;  /* 0x9189614c00147882 */ /* 0x000fe20000000000 */
[----:B------:R-:W-:Y:S01]  /*5590*/  UMOV UR21, 0x3fec23e3 ;  /* 0x3fec23e300157882 */ /* 0x000fe20000000000 */
[----:B------:R-:W-:Y:S01]  /*55a0*/  UMOV UR22, 0xe408db10 ;  /* 0xe408db1000167882 */ /* 0x000fe20000000000 */
[----:B------:R-:W-:Y:S01]  /*55b0*/  UMOV UR23, 0x400a912f ;  /* 0x400a912f00177882 */ /* 0x000fe20000000000 */
[----:B-----5:R-:W-:-:S08]  /*55c0*/  DMUL R34, R34, UR18 ;  /* 0x0000001222227c28 */ /* 0x020fd00008000000 */
[----:B--2---:R-:W-:-:S08]  /*55d0*/  DFMA R32, R32, UR20, -R34 ;  /* 0x0000001420207c2b */ /* 0x004fd00008000822 */
[----:B---3--:R-:W-:-:S08]  /*55e0*/  DFMA R32, R36, UR22, R32 ;  /* 0x0000001624207c2b */ /* 0x008fd00008000020 */
[----:B----4-:R-:W-:Y:S01]  /*55f0*/  DFMA R32, R32, R14, R26 ;  /* 0x0000000e2020722b */ /* 0x010fe2000000001a */
        /* <DEDUP_REMOVED lines=20> */
[----:B------:R-:W3:Y:S04]  /*5740*/  LDG.E.64 R38, desc[UR6][R24.64+0x18] ;  /* 0x0000180618267981 */ /* 0x000ee8000c1e1b00 */
[----:B------:R-:W4:Y:S04]  /*5750*/  LDG.E.64 R36, desc[UR6][R18.64+0x18] ;  /* 0x0000180612247981 */ /* 0x000f28000c1e1b00 */
[----:B------:R-:W5:Y:S04]  /*5760*/  LDG.E.64 R40, desc[UR6][R22.64+0x18] ;  /* 0x0000180616287981 */ /* 0x000f68000c1e1b00 */
[----:B-1----:R-:W2:Y:S01]  /*5770*/  LDG.E.64 R34, desc[UR6][R20.64+0x18] ;  /* 0x0000180614227981 */ /* 0x002ea2000c1e1b00 */
[----:B------:R-:W-:Y:S01]  /*5780*/  IADD3 R16, PT, PT, R16, 0x4, RZ ;  /* 0x0000000410107810 */ /* 0x000fe20007ffe0ff */
[----:B---3--:R-:W-:-:S08]  /*5790*/  DMUL R38, R38, UR18 ;  /* 0x0000001226267c28 */ /* 0x008fd00008000000 */
[----:B----4-:R-:W-:-:S08]  /*57a0*/  DFMA R36, R36, UR20, -R38 ;  /* 0x0000001424247c2b */ /* 0x010fd00008000826 */
[----:B-----5:R-:W-:-:S08]  /*57b0*/  DFMA R36, R40, UR22, R36 ;  /* 0x0000001628247c2b */ /* 0x020fd00008000024 */
[----:B--2---:R-:W-:-:S07]  /*57c0*/  DFMA R34, R36, R14, R34 ;  /* 0x0000000e2422722b */ /* 0x004fce0000000022 */
[----:B------:R1:W-:Y:S04]  /*57d0*/  STG.E.64 desc[UR6][R26.64+0x18], R34 ;  /* 0x000018221a007986 */ /* 0x0003e8000c101b06 */
.L_x_54:
[----:B------:R-:W-:Y:S05]  /*57e0*/  BRA.U !UP1, `(.L_x_51) ;  /* 0x0000000509007547 */ /* 0x000fea000b800000 */
[----:B------:R-:W-:Y:S02]  /*57f0*/  UISETP.NE.AND UP0, UPT, UR16, URZ, UPT ;  /* 0x000000ff1000728c */ /* 0x000fe4000bf05270 */
[----:B------:R-:W-:-:S07]  /*5800*/  UISETP.NE.AND UP1, UPT, UR13, URZ, UPT ;  /* 0x000000ff0d00728c */ /* 0x000fce000bf25270 */
[----:B------:R-:W-:Y:S05]  /*5810*/  BRA.U !UP0, `(.L_x_55) ;  /* 0x00000001088c7547 */ /* 0x000fea000b800000 */
[----:B------:R-:W2:Y:S08]  /*5820*/  LDC.64 R22, c[0x4][0x38] ;  /* 0x01000e00ff167b82 */ /* 0x000eb00000000a00 */
[----:B------:R-:W3:Y:S08]  /*5830*/  LDC.64 R24, c[0x4][0x30] ;  /* 0x01000c00ff187b82 */ /* 0x000ef00000000a00 */
[----:B------:R-:W4:Y:S08]  /*5840*/  LDC.64 R20, c[0x4][0x40] ;  /* 0x01001000ff147b82 */ /* 0x000f300000000a00 */
[----:B------:R-:W5:Y:S01]  /*5850*/  LDC.64 R18, c[0x4][0x60] ;  /* 0x01001800ff127b82 */ /* 0x000f620000000a00 */
[----:B--2---:R-:W-:-:S05]  /*5860*/  IMAD.WIDE.U32 R22, R16, 0x8, R22 ;  /* 0x0000000810167825 */ /* 0x004fca00078e0016 */
[----:B01----:R-:W2:Y:S01]  /*5870*/  LDG.E.64 R34, desc[UR6][R22.64] ;  /* 0x0000000616227981 */ /* 0x003ea2000c1e1b00 */
[C---:B---3--:R-:W-:Y:S01]  /*5880*/  IMAD.WIDE.U32 R24, R16.reuse, 0x8, R24 ;  /* 0x0000000810187825 */ /* 0x048fe200078e0018 */
[----:B------:R-:W-:Y:S01]  /*5890*/  UMOV UR18, 0xa108bd3c ;  /* 0xa108bd3c00127882 */ /* 0x000fe20000000000 */
[----:B------:R-:W-:Y:S01]  /*58a0*/  UMOV UR19, 0x400a37b2 ;  /* 0x400a37b200137882 */ /* 0x000fe20000000000 */
[----:B------:R-:W0:Y:S02]  /*58b0*/  LDC.64 R38, c[0x4][0x70] ;  /* 0x01001c00ff267b82 */ /* 0x000e240000000a00 */
[----:B------:R-:W3:Y:S01]  /*58c0*/  LDG.E.64 R32, desc[UR6][R24.64] ;  /* 0x0000000618207981 */ /* 0x000ee2000c1e1b00 */
[----:B----4-:R-:W-:-:S05]  /*58d0*/  IMAD.WIDE.U32 R20, R16, 0x8, R20 ;  /* 0x0000000810147825 */ /* 0x010fca00078e0014 */
[----:B------:R-:W4:Y:S01]  /*58e0*/  LDG.E.64 R36, desc[UR6][R20.64] ;  /* 0x0000000614247981 */ /* 0x000f22000c1e1b00 */
[----:B-----5:R-:W-:-:S05]  /*58f0*/  IMAD.WIDE.U32 R18, R16, 0x8, R18 ;  /* 0x0000000810127825 */ /* 0x020fca00078e0012 */
[----:B------:R-:W5:Y:S01]  /*5900*/  LDG.E.64 R26, desc[UR6][R18.64] ;  /* 0x00000006121a7981 */ /* 0x000f62000c1e1b00 */
[----:B------:R-:W-:Y:S01]  /*5910*/  UMOV UR20, 0x9189614c ;  /* 0x9189614c00147882 */ /* 0x000fe20000000000 */
[----:B------:R-:W-:Y:S01]  /*5920*/  UMOV UR21, 0x3fec23e3 ;  /* 0x3fec23e300157882 */ /* 0x000fe20000000000 */
[----:B------:R-:W-:Y:S01]  /*5930*/  UMOV UR22, 0xe408db10 ;  /* 0xe408db1000167882 */ /* 0x000fe20000000000 */
[----:B------:R-:W-:Y:S01]  /*5940*/  UMOV UR23, 0x400a912f ;  /* 0x400a912f00177882 */ /* 0x000fe20000000000 */
[----:B0-----:R-:W-:Y:S01]  /*5950*/  IMAD.WIDE.U32 R38, R16, 0x8, R38 ;  /* 0x0000000810267825 */ /* 0x001fe200078e0026 */
        /* <DEDUP_REMOVED lines=8> */
[----:B------:R-:W2:Y:S01]  /*59e0*/  LDG.E.64 R18, desc[UR6][R18.64+0x8] ;  /* 0x0000080612127981 */ /* 0x000ea2000c1e1b00 */
[----:B------:R-:W-:Y:S01]  /*59f0*/  VIADD R16, R16, 0x2 ;  /* 0x0000000210107836 */ /* 0x000fe20000000000 */
[----:B---3--:R-:W-:-:S08]  /*5a00*/  DMUL R32, R22, UR18 ;  /* 0x0000001216207c28 */ /* 0x008fd00008000000 */
[----:B----4-:R-:W-:-:S08]  /*5a10*/  DFMA R32, R24, UR20, -R32 ;  /* 0x0000001418207c2b */ /* 0x010fd00008000820 */
[----:B-----5:R-:W-:-:S08]  /*5a20*/  DFMA R32, R20, UR22, R32 ;  /* 0x0000001614207c2b */ /* 0x020fd00008000020 */
[----:B--2---:R-:W-:-:S07]  /*5a30*/  DFMA R32, R32, R14, R18 ;  /* 0x0000000e2020722b */ /* 0x004fce0000000012 */
[----:B------:R2:W-:Y:S04]  /*5a40*/  STG.E.64 desc[UR6][R38.64+0x8], R32 ;  /* 0x0000082026007986 */ /* 0x0005e8000c101b06 */
.L_x_55:
[----:B------:R-:W-:Y:S05]  /*5a50*/  BRA.U !UP1, `(.L_x_51) ;  /* 0x0000000109647547 */ /* 0x000fea000b800000 */
[----:B------:R-:W3:Y:S08]  /*5a60*/  LDC.64 R22, c[0x4][0x38] ;  /* 0x01000e00ff167b82 */ /* 0x000ef00000000a00 */
[----:B------:R-:W4:Y:S08]  /*5a70*/  LDC.64 R20, c[0x4][0x30] ;  /* 0x01000c00ff147b82 */ /* 0x000f300000000a00 */
[----:B01----:R-:W0:Y:S08]  /*5a80*/  LDC.64 R26, c[0x4][0x40] ;  /* 0x01001000ff1a7b82 */ /* 0x003e300000000a00 */
[----:B------:R-:W1:Y:S01]  /*5a90*/  LDC.64 R18, c[0x4][0x60] ;  /* 0x01001800ff127b82 */ /* 0x000e620000000a00 */
[----:B---3--:R-:W-:-:S06]  /*5aa0*/  IMAD.WIDE.U32 R22, R16, 0x8, R22 ;  /* 0x0000000810167825 */ /* 0x008fcc00078e0016 */
[----:B------:R-:W3:Y:S01]  /*5ab0*/  LDG.E.64 R22, desc[UR6][R22.64] ;  /* 0x0000000616167981 */ /* 0x000ee2000c1e1b00 */
[C---:B----4-:R-:W-:Y:S01]  /*5ac0*/  IMAD.WIDE.U32 R20, R16.reuse, 0x8, R20 ;  /* 0x0000000810147825 */ /* 0x050fe200078e0014 */
[----:B------:R-:W-:Y:S01]  /*5ad0*/  UMOV UR18, 0xa108bd3c ;  /* 0xa108bd3c00127882 */ /* 0x000fe20000000000 */
[----:B------:R-:W-:Y:S01]  /*5ae0*/  UMOV UR19, 0x400a37b2 ;  /* 0x400a37b200137882 */ /* 0x000fe20000000000 */
[----:B--2---:R-:W2:Y:S03]  /*5af0*/  LDC.64 R32, c[0x4][0x70] ;  /* 0x01001c00ff207b82 */ /* 0x004ea60000000a00 */
[----:B------:R-:W4:Y:S01]  /*5b00*/  LDG.E.64 R20, desc[UR6][R20.64] ;  /* 0x0000000614147981 */ /* 0x000f22000c1e1b00 */
[----:B0-----:R-:W-:-:S06]  /*5b10*/  IMAD.WIDE.U32 R26, R16, 0x8, R26 ;  /* 0x00000008101a7825 */ /* 0x001fcc00078e001a */
[----:B------:R-:W5:Y:S01]  /*5b20*/  LDG.E.64 R26, desc[UR6][R26.64] ;  /* 0x000000061a1a7981 */ /* 0x000f62000c1e1b00 */
[----:B-1----:R-:W-:-:S06]  /*5b30*/  IMAD.WIDE.U32 R18, R16, 0x8, R18 ;  /* 0x0000000810127825 */ /* 0x002fcc00078e0012 */
[----:B------:R-:W5:Y:S01]  /*5b40*/  LDG.E.64 R18, desc[UR6][R18.64] ;  /* 0x0000000612127981 */ /* 0x000f62000c1e1b00 */
[----:B--2---:R-:W-:Y:S01]  /*5b50*/  IMAD.WIDE.U32 R16, R16, 0x8, R32 ;  /* 0x0000000810107825 */ /* 0x004fe200078e0020 */
[----:B---3--:R-:W-:Y:S01]  /*5b60*/  DMUL R24, R22, -UR18 ;  /* 0x8000001216187c28 */ /* 0x008fe20008000000 */
[----:B------:R-:W-:Y:S01]  /*5b70*/  UMOV UR18, 0x9189614c ;  /* 0x9189614c00127882 */ /* 0x000fe20000000000 */
[----:B------:R-:W-:-:S06]  /*5b80*/  UMOV UR19, 0x3fec23e3 ;  /* 0x3fec23e300137882 */ /* 0x000fcc0000000000 */
[----:B----4-:R-:W-:Y:S01]  /*5b90*/  DFMA R24, R20, UR18, R24 ;  /* 0x0000001214187c2b */ /* 0x010fe20008000018 */
[----:B------:R-:W-:Y:S01]  /*5ba0*/  UMOV UR18, 0xe408db10 ;  /* 0xe408db1000127882 */ /* 0x000fe20000000000 */
[----:B------:R-:W-:-:S06]  /*5bb0*/  UMOV UR19, 0x400a912f ;  /* 0x400a912f00137882 */ /* 0x000fcc0000000000 */
[----:B-----5:R-:W-:-:S08]  /*5bc0*/  DFMA R24, R26, UR18, R24 ;  /* 0x000000121a187c2b */ /* 0x020fd00008000018 */
[----:B------:R-:W-:-:S07]  /*5bd0*/  DFMA R24, R24, R14, R18 ;  /* 0x0000000e1818722b */ /* 0x000fce0000000012 */
[----:B------:R3:W-:Y:S04]  /*5be0*/  STG.E.64 desc[UR6][R16.64], R24 ;  /* 0x0000001810007986 */ /* 0x0007e8000c101b06 */
.L_x_51:
[----:B------:R-:W0:Y:S02]  /*5bf0*/  LDC.64 R20, c[0x4][0x70] ;  /* 0x01001c00ff147b82 */ /* 0x000e240000000a00 */
[----:B0-2---:R-:W2:Y:S06]  /*5c00*/  LDG.E.64 R32, desc[UR6][R20.64+0x8] ;  /* 0x0000080614207981 */ /* 0x005eac000c1e1b00 */
[----:B---3--:R-:W2:Y:S02]  /*5c10*/  LDC.64 R16, c[0x4][0x48] ;  /* 0x01001200ff107b82 */ /* 0x008ea40000000a00 */
[----:B--2---:R0:W-:Y:S04]  /*5c20*/  STG.E.64 desc[UR6][R16.64], R32 ;  /* 0x0000002010007986 */ /* 0x0041e8000c101b06 */
[----:B------:R-:W2:Y:S01]  /*5c30*/  LDG.E.64 R18, desc[UR6][R20.64] ;  /* 0x0000000614127981 */ /* 0x000ea2000c1e1b00 */
[----:B------:R-:W-:Y:S01]  /*5c40*/  UMOV UR18, 0x9d89d89e ;  /* 0x9d89d89e00127882 */ /* 0x000fe20000000000 */
[----:B------:R-:W-:-:S02]  /*5c50*/  UMOV UR19, 0x3fed89d8 ;  /* 0x3fed89d800137882 */ /* 0x000fc40000000000 */
[----:B-1----:R-:W-:Y:S02]  /*5c60*/  DFMA R34, R14, UR18, R30 ;  /* 0x000000120e227c2b */ /* 0x002fe4000800001e */
        /* <DEDUP_REMOVED lines=23> */
.L_x_58:
[----:B------:R-:W-:Y:S01]  /*5de0*/  IMAD.MOV.U32 R36, RZ, RZ, R17 ;  /* 0x000000ffff247224 */ /* 0x000fe200078e0011 */
[----:B------:R-:W-:Y:S01]  /*5df0*/  MOV R38, R18 ;  /* 0x0000001200267202 */ /* 0x000fe20000000f00 */
[----:B------:R-:W-:Y:S01]  /*5e00*/  IMAD.MOV.U32 R39, RZ, RZ, R19 ;  /* 0x000000ffff277224 */ /* 0x000fe200078e0013 */
[----:B------:R-:W-:Y:S06]  /*5e10*/  BRA `(.L_x_57) ;  /* 0x0000000000087947 */ /* 0x000fec0003800000 */
.L_x_56:
[----:B------:R-:W-:Y:S01]  /*5e20*/  DMUL R38, RZ, R18 ;  /* 0x00000012ff267228 */ /* 0x000fe20000000000 */
[----:B------:R-:W-:-:S10]  /*5e30*/  IMAD.MOV.U32 R36, RZ, RZ, RZ ;  /* 0x000000ffff247224 */ /* 0x000fd400078e00ff */
.L_x_57:
        /* <DEDUP_REMOVED lines=13> */
[----:B------:R-:W-:Y:S01]  /*5f10*/  IMAD.MOV.U32 R37, RZ, RZ, 0x3da8ff83 ;  /* 0x3da8ff83ff257424 */ /* 0x000fe200078e00ff */
[----:B------:R-:W-:-:S02]  /*5f20*/  DSETP.NEU.AND P2, PT, |R34|, +INF , PT ;  /* 0x7ff000002200742a */ /* 0x000fc40003f4d200 */
        /* <DEDUP_REMOVED lines=35> */
[----:B------:R-:W-:Y:S02]  /*6160*/  MOV R41, R35 ;  /* 0x0000002300297202 */ /* 0x000fe40000000f00 */
[----:B------:R-:W-:-:S07]  /*6170*/  MOV R40, 0x6190 ;  /* 0x0000619000287802 */ /* 0x000fce0000000f00 */
[----:B------:R-:W-:Y:S05]  /*6180*/  CALL.REL.NOINC `($_Z27rk45_gsl_gpu_evolve_apply_2dddPPdii$__internal_trig_reduction_slowpathd) ;  /* 0x000000a400a47944 */ /* 0x000fea0003c00000 */
[----:B------:R-:W-:Y:S02]  /*6190*/  IMAD.MOV.U32 R38, RZ, RZ, R18 ;  /* 0x000000ffff267224 */ /* 0x000fe400078e0012 */
[----:B------:R-:W-:-:S07]  /*61a0*/  IMAD.MOV.U32 R39, RZ, RZ, R19 ;  /* 0x000000ffff277224 */ /* 0x000fce00078e0013 */
.L_x_62:
[----:B------:R-:W-:Y:S05]  /*61b0*/  BSYNC.RECONVERGENT B5 ;  /* 0x0000000000057941 */ /* 0x000fea0003800200 */
.L_x_61:
[----:B------:R-:W-:Y:S01]  /*61c0*/  VIADD R40, R17, 0x1 ;  /* 0x0000000111287836 */ /* 0x000fe20000000000 */
[----:B------:R-:W-:Y:S06]  /*61d0*/  BRA `(.L_x_63) ;  /* 0x0000000000087947 */ /* 0x000fec0003800000 */
.L_x_60:
[----:B------:R-:W-:Y:S01]  /*61e0*/  DMUL R38, RZ, R34 ;  /* 0x00000022ff267228 */ /* 0x000fe20000000000 */
[----:B------:R-:W-:-:S10]  /*61f0*/  MOV R40, 0x1 ;  /* 0x0000000100287802 */ /* 0x000fd40000000f00 */
.L_x_63:
[----:B------:R-:W-:Y:S05]  /*6200*/  BSYNC.RECONVERGENT B4 ;  /* 0x0000000000047941 */ /* 0x000fea0003800200 */
.L_x_59:
        /* <DEDUP_REMOVED lines=26> */
[----:B------:R-:W-:Y:S02]  /*63b0*/  IMAD.MOV.U32 R16, RZ, RZ, -0x33333333 ;  /* 0xcccccccdff107424 */ /* 0x000fe400078e00ff */
[----:B------:R-:W-:-:S05]  /*63c0*/  IMAD.MOV.U32 R17, RZ, RZ, 0x4034cccc ;  /* 0x4034ccccff117424 */ /* 0x000fca00078e00ff */
        /* <DEDUP_REMOVED lines=22> */
[----:B------:R-:W-:Y:S01]  /*6530*/  MOV R18, R32 ;  /* 0x0000002000127202 */ /* 0x000fe20000000f00 */
[----:B------:R-:W-:Y:S01]  /*6540*/  IMAD.MOV.U32 R17, RZ, RZ, R33 ;  /* 0x000000ffff117224 */ /* 0x000fe200078e0021 */
[----:B------:R-:W-:Y:S01]  /*6550*/  MOV R16, 0x6590 ;  /* 0x0000659000107802 */ /* 0x000fe20000000f00 */
[----:B------:R-:W-:Y:S02]  /*6560*/  IMAD.MOV.U32 R22, RZ, RZ, -0x33333333 ;  /* 0xcccccccdff167424 */ /* 0x000fe400078e00ff */
[----:B------:R-:W-:-:S07]  /*6570*/  IMAD.MOV.U32 R23, RZ, RZ, 0x4034cccc ;  /* 0x4034ccccff177424 */ /* 0x000fce00078e00ff */
[----:B------:R-:W-:Y:S05]  /*6580*/  CALL.REL.NOINC `($__internal_0_$__cuda_sm20_div_rn_f64_full) ;  /* 0x0000009000547944 */ /* 0x000fea0003c00000 */
[----:B------:R-:W-:-:S07]  /*6590*/  MOV R19, R17 ;  /* 0x0000001100137202 */ /* 0x000fce0000000f00 */
.L_x_65:
[----:B------:R-:W-:Y:S05]  /*65a0*/  BSYNC.RECONVERGENT B3 ;  /* 0x0000000000037941 */ /* 0x000fea0003800200 */
.L_x_64:
[----:B------:R-:W0:Y:S01]  /*65b0*/  LDC.64 R16, c[0x4][0x48] ;  /* 0x01001200ff107b82 */ /* 0x000e220000000a00 */
[----:B------:R-:W-:Y:S01]  /*65c0*/  UMOV UR18, 0x51eb851f ;  /* 0x51eb851f00127882 */ /* 0x000fe20000000000 */
[----:B------:R-:W-:Y:S02]  /*65d0*/  UMOV UR19, 0x40139eb8 ;  /* 0x40139eb800137882 */ /* 0x000fe40000000000 */
[----:B------:R-:W-:-:S07]  /*65e0*/  DFMA R36, R36, UR18, R18 ;  /* 0x0000001224247c2b */ /* 0x000fce0008000012 */
[----:B0-----:R0:W-:Y:S01]  /*65f0*/  STG.E.64 desc[UR6][R16.64+0x8], R36 ;  /* 0x0000082410007986 */ /* 0x0011e2000c101b06 */
[----:B------:R-:W-:Y:S05]  /*6600*/  @!P1 BRA `(.L_x_66) ;  /* 0x0000001000049947 */ /* 0x000fea0003800000 */
[----:B------:R-:W-:Y:S01]  /*6610*/  UISETP.GE.U32.AND UP0, UPT, UR8, 0x7, UPT ;  /* 0x000000070800788c */ /* 0x000fe2000bf06070 */
[----:B0-----:R-:W-:-:S08]  /*6620*/  IMAD.MOV.U32 R16, RZ, RZ, RZ ;  /* 0x000000ffff107224 */ /* 0x001fd000078e00ff */
[----:B------:R-:W-:Y:S05]  /*6630*/  BRA.U !UP0, `(.L_x_67) ;  /* 0x0000000508bc7547 */ /* 0x000fea000b800000 */
[----:B------:R-:W-:-:S07]  /*6640*/  IMAD.MOV.U32 R26, RZ, RZ, RZ ;  /* 0x000000ffff1a7224 */ /* 0x000fce00078e00ff */
.L_x_68:
[----:B------:R-:W0:Y:S08]  /*6650*/  LDC.64 R20, c[0x4][0x38] ;  /* 0x01000e00ff147b82 */ /* 0x000e300000000a00 */
[----:B-1----:R-:W1:Y:S08]  /*6660*/  LDC.64 R16, c[0x4][0x30] ;  /* 0x01000c00ff107b82 */ /* 0x002e700000000a00 */
[----:B------:R-:W2:Y:S08]  /*6670*/  LDC.64 R18, c[0x4][0x40] ;  /* 0x01001000ff127b82 */ /* 0x000eb00000000a00 */
[----:B------:R-:W3:Y:S01]  /*6680*/  LDC.64 R22, c[0x4][0x48] ;  /* 0x01001200ff167b82 */ /* 0x000ee20000000a00 */
[----:B0-----:R-:W-:-:S05]  /*6690*/  IMAD.WIDE.U32 R20, R26, 0x8, R20 ;  /* 0x000000081a147825 */ /* 0x001fca00078e0014 */
[----:B------:R-:W4:Y:S02]  /*66a0*/  LDG.E.64 R40, desc[UR6][R20.64] ;  /* 0x0000000614287981 */ /* 0x000f24000c1e1b00 */
[----:B------:R-:W0:Y:S01]  /*66b0*/  LDC.64 R24, c[0x4][0x60] ;  /* 0x01001800ff187b82 */ /* 0x000e220000000a00 */
[----:B-1----:R-:W-:-:S05]  /*66c0*/  IMAD.WIDE.U32 R16, R26, 0x8, R16 ;  /* 0x000000081a107825 */ /* 0x002fca00078e0010 */
[----:B------:R-:W5:Y:S01]  /*66d0*/  LDG.E.64 R38, desc[UR6][R16.64] ;  /* 0x0000000610267981 */ /* 0x000f62000c1e1b00 */
[----:B--2---:R-:W-:-:S05]  /*66e0*/  IMAD.WIDE.U32 R18, R26, 0x8, R18 ;  /* 0x000000081a127825 */ /* 0x004fca00078e0012 */
[----:B------:R-:W2:Y:S01]  /*66f0*/  LDG.E.64 R36, desc[UR6][R18.64] ;  /* 0x0000000612247981 */ /* 0x000ea2000c1e1b00 */
[----:B---3--:R-:W-:-:S05]  /*6700*/  IMAD.WIDE.U32 R22, R26, 0x8, R22 ;  /* 0x000000081a167825 */ /* 0x008fca00078e0016 */
[----:B------:R-:W3:Y:S01]  /*6710*/  LDG.E.64 R34, desc[UR6][R22.64] ;  /* 0x0000000616227981 */ /* 0x000ee2000c1e1b00 */
[----:B0-----:R-:W-:-:S05]  /*6720*/  IMAD.WIDE.U32 R24, R26, 0x8, R24 ;  /* 0x000000081a187825 */ /* 0x001fca00078e0018 */
[----:B------:R-:W3:Y:S01]  /*6730*/  LDG.E.64 R32, desc[UR6][R24.64] ;  /* 0x0000000618207981 */ /* 0x000ee2000c1e1b00 */
[----:B------:R-:W-:Y:S01]  /*6740*/  UMOV UR18, 0xd097b426 ;  /* 0xd097b42600127882 */ /* 0x000fe20000000000 */
[----:B------:R-:W-:Y:S01]  /*6750*/  UMOV UR19, 0x4000425e ;  /* 0x4000425e00137882 */ /* 0x000fe20000000000 */
[----:B------:R-:W-:Y:S01]  /*6760*/  UMOV UR20, 0x2c69cb1a ;  /* 0x2c69cb1a00147882 */ /* 0x000fe20000000000 */
[----:B------:R-:W-:Y:S01]  /*6770*/  UMOV UR21, 0x401cb1a7 ;  /* 0x401cb1a700157882 */ /* 0x000fe20000000000 */
[----:B------:R-:W-:Y:S01]  /*6780*/  UMOV UR22, 0x96b4a5ad ;  /* 0x96b4a5ad00167882 */ /* 0x000fe20000000000 */
[----:B------:R-:W-:Y:S01]  /*6790*/  UMOV UR23, 0x3fca5ad2 ;  /* 0x3fca5ad200177882 */ /* 0x000fe20000000000 */
[----:B----4-:R-:W-:-:S08]  /*67a0*/  DMUL R40, R40, 8 ;  /* 0x4020000028287828 */ /* 0x010fd00000000000 */
[----:B-----5:R-:W-:Y:S02]  /*67b0*/  DFMA R38, R38, UR18, -R40 ;  /* 0x0000001226267c2b */ /* 0x020fe40008000828 */
[----:B------:R-:W0:Y:S06]  /*67c0*/  LDC.64 R40, c[0x4][0x70] ;  /* 0x01001c00ff287b82 */ /* 0x000e2c0000000a00 */
[----:B--2---:R-:W-:-:S08]  /*67d0*/  DFMA R36, R36, UR20, R38 ;  /* 0x0000001424247c2b */ /* 0x004fd00008000026 */
[----:B---3--:R-:W-:-:S08]  /*67e0*/  DFMA R34, R34, -UR22, R36 ;  /* 0x8000001622227c2b */ /* 0x008fd00008000024 */
[----:B------:R-:W-:Y:S01]  /*67f0*/  DFMA R36, R34, R14, R32 ;  /* 0x0000000e2224722b */ /* 0x000fe20000000020 */
[----:B0-----:R-:W-:-:S06]  /*6800*/  IMAD.WIDE.U32 R32, R26, 0x8, R40 ;  /* 0x000000081a207825 */ /* 0x001fcc00078e0028 */
[----:B------:R0:W-:Y:S04]  /*6810*/  STG.E.64 desc[UR6][R32.64], R36 ;  /* 0x0000002420007986 */ /* 0x0001e8000c101b06 */
[----:B------:R-:W2:Y:S04]  /*6820*/  LDG.E.64 R40, desc[UR6][R20.64+0x8] ;  /* 0x0000080614287981 */ /* 0x000ea8000c1e1b00 */
[----:B------:R-:W3:Y:S04]  /*6830*/  LDG.E.64 R38, desc[UR6][R16.64+0x8] ;  /* 0x0000080610267981 */ /* 0x000ee8000c1e1b00 */
[----:B------:R-:W4:Y:S04]  /*6840*/  LDG.E.64 R42, desc[UR6][R18.64+0x8] ;  /* 0x00000806122a7981 */ /* 0x000f28000c1e1b00 */
[----:B------:R-:W5:Y:S04]  /*6850*/  LDG.E.64 R44, desc[UR6][R22.64+0x8] ;  /* 0x00000806162c7981 */ /* 0x000f68000c1e1b00 */
[----:B------:R-:W5:Y:S01]  /*6860*/  LDG.E.64 R34, desc[UR6][R24.64+0x8] ;  /* 0x0000080618227981 */ /* 0x000f62000c1e1b00 */
[----:B--2---:R-:W-:-:S08]  /*6870*/  DMUL R40, R40, 8 ;  /* 0x4020000028287828 */ /* 0x004fd00000000000 */
[----:B---3--:R-:W-:-:S08]  /*6880*/  DFMA R38, R38, UR18, -R40 ;  /* 0x0000001226267c2b */ /* 0x008fd00008000828 */
[----:B----4-:R-:W-:-:S08]  /*6890*/  DFMA R38, R42, UR20, R38 ;  /* 0x000000142a267c2b */ /* 0x010fd00008000026 */
[----:B-----5:R-:W-:-:S08]  /*68a0*/  DFMA R38, R44, -UR22, R38 ;  /* 0x800000162c267c2b */ /* 0x020fd00008000026 */
[----:B------:R-:W-:-:S07]  /*68b0*/  DFMA R38, R38, R14, R34 ;  /* 0x0000000e2626722b */ /* 0x000fce0000000022 */
[----:B------:R1:W-:Y:S04]  /*68c0*/  STG.E.64 desc[UR6][R32.64+0x8], R38 ;  /* 0x0000082620007986 */ /* 0x0003e8000c101b06 */
[----:B------:R-:W2:Y:S04]  /*68d0*/  LDG.E.64 R40, desc[UR6][R20.64+0x10] ;  /* 0x0000100614287981 */ /* 0x000ea8000c1e1b00 */
[----:B0-----:R-:W3:Y:S04]  /*68e0*/  LDG.E.64 R36, desc[UR6][R16.64+0x10] ;  /* 0x0000100610247981 */ /* 0x001ee8000c1e1b00 */
        /* <DEDUP_REMOVED lines=10> */
[----:B-1----:R-:W3:Y:S04]  /*6990*/  LDG.E.64 R38, desc[UR6][R16.64+0x18] ;  /* 0x0000180610267981 */ /* 0x002ee8000c1e1b00 */
        /* <DEDUP_REMOVED lines=43> */
[----:B------:R-:W3:Y:S04]  /*6c50*/  LDG.E.64 R16, desc[UR6][R16.64+0x38] ;  /* 0x0000380610107981 */ /* 0x000ee8000c1e1b00 */
[----:B------:R-:W4:Y:S04]  /*6c60*/  LDG.E.64 R18, desc[UR6][R18.64+0x38] ;  /* 0x0000380612127981 */ /* 0x000f28000c1e1b00 */
[----:B------:R-:W5:Y:S04]  /*6c70*/  LDG.E.64 R22, desc[UR6][R22.64+0x38] ;  /* 0x0000380616167981 */ /* 0x000f68000c1e1b00 */
[----:B------:R-:W5:Y:S01]  /*6c80*/  LDG.E.64 R24, desc[UR6][R24.64+0x38] ;  /* 0x0000380618187981 */ /* 0x000f62000c1e1b00 */
[----:B------:R-:W-:-:S05]  /*6c90*/  VIADD R26, R26, 0x8 ;  /* 0x000000081a1a7836 */ /* 0x000fca0000000000 */
[----:B------:R-:W-:Y:S01]  /*6ca0*/  ISETP.NE.AND P1, PT, R26, UR4, PT ;  /* 0x000000041a007c0c */ /* 0x000fe2000bf25270 */
[----:B--2---:R-:W-:-:S08]  /*6cb0*/  DMUL R36, R20, 8 ;  /* 0x4020000014247828 */ /* 0x004fd00000000000 */
[----:B---3--:R-:W-:-:S08]  /*6cc0*/  DFMA R36, R16, UR18, -R36 ;  /* 0x0000001210247c2b */ /* 0x008fd00008000824 */
[----:B----4-:R-:W-:-:S08]  /*6cd0*/  DFMA R36, R18, UR20, R36 ;  /* 0x0000001412247c2b */ /* 0x010fd00008000024 */
[----:B-----5:R-:W-:-:S08]  /*6ce0*/  DFMA R36, R22, -UR22, R36 ;  /* 0x8000001616247c2b */ /* 0x020fd00008000024 */
[----:B------:R-:W-:-:S07]  /*6cf0*/  DFMA R36, R36, R14, R24 ;  /* 0x0000000e2424722b */ /* 0x000fce0000000018 */
[----:B------:R1:W-:Y:S01]  /*6d00*/  STG.E.64 desc[UR6][R32.64+0x38], R36 ;  /* 0x0000382420007986 */ /* 0x0003e2000c101b06 */
[----:B------:R-:W-:Y:S05]  /*6d10*/  @P1 BRA `(.L_x_68) ;  /* 0xfffffff8004c1947 */ /* 0x000fea000383ffff */
[----:B------:R-:W-:-:S07]  /*6d20*/  MOV R16, UR4 ;  /* 0x0000000400107c02 */ /* 0x000fce0008000f00 */
.L_x_67:
[----:B------:R-:W-:-:S09]  /*6d30*/  UISETP.NE.AND UP0, UPT, UR10, URZ, UPT ;  /* 0x000000ff0a00728c */ /* 0x000fd2000bf05270 */
[----:B------:R-:W-:Y:S05]  /*6d40*/  BRA.U !UP0, `(.L_x_66) ;  /* 0x0000000908347547 */ /* 0x000fea000b800000 */
[----:B------:R-:W-:Y:S02]  /*6d50*/  UISETP.GE.U32.AND UP0, UPT, UR15, 0x3, UPT ;  /* 0x000000030f00788c */ /* 0x000fe4000bf06070 */
[----:B------:R-:W-:-:S07]  /*6d60*/  UISETP.NE.AND UP1, UPT, UR11, URZ, UPT ;  /* 0x000000ff0b00728c */ /* 0x000fce000bf25270 */
[----:B------:R-:W-:Y:S05]  /*6d70*/  BRA.U !UP0, `(.L_x_69) ;  /* 0x0000000108fc7547 */ /* 0x000fea000b800000 */
[----:B------:R-:W0:Y:S08]  /*6d80*/  LDC.64 R26, c[0x4][0x38] ;  /* 0x01000e00ff1a7b82 */ /* 0x000e300000000a00 */
[----:B------:R-:W2:Y:S08]  /*6d90*/  LDC.64 R18, c[0x4][0x30] ;  /* 0x01000c00ff127b82 */ /* 0x000eb00000000a00 */
[----:B------:R-:W3:Y:S08]  /*6da0*/  LDC.64 R24, c[0x4][0x40] ;  /* 0x01001000ff187b82 */ /* 0x000ef00000000a00 */
[----:B------:R-:W4:Y:S01]  /*6db0*/  LDC.64 R22, c[0x4][0x48] ;  /* 0x01001200ff167b82 */ /* 0x000f220000000a00 */
[----:B0-----:R-:W-:-:S05]  /*6dc0*/  IMAD.WIDE.U32 R26, R16, 0x8, R26 ;  /* 0x00000008101a7825 */ /* 0x001fca00078e001a */
[----:B------:R-:W5:Y:S02]  /*6dd0*/  LDG.E.64 R40, desc[UR6][R26.64] ;  /* 0x000000061a287981 */ /* 0x000f64000c1e1b00 */
[----:B------:R-:W0:Y:S01]  /*6de0*/  LDC.64 R20, c[0x4][0x60] ;  /* 0x01001800ff147b82 */ /* 0x000e220000000a00 */
[----:B--2---:R-:W-:-:S05]  /*6df0*/  IMAD.WIDE.U32 R18, R16, 0x8, R18 ;  /* 0x0000000810127825 */ /* 0x004fca00078e0012 */
[----:B-1----:R-:W2:Y:S01]  /*6e00*/  LDG.E.64 R38, desc[UR6][R18.64] ;  /* 0x0000000612267981 */ /* 0x002ea2000c1e1b00 */
[----:B---3--:R-:W-:-:S05]  /*6e10*/  IMAD.WIDE.U32 R24, R16, 0x8, R24 ;  /* 0x0000000810187825 */ /* 0x008fca00078e0018 */
[----:B------:R-:W3:Y:S01]  /*6e20*/  LDG.E.64 R36, desc[UR6][R24.64] ;  /* 0x0000000618247981 */ /* 0x000ee2000c1e1b00 */
[----:B----4-:R-:W-:-:S05]  /*6e30*/  IMAD.WIDE.U32 R22, R16, 0x8, R22 ;  /* 0x0000000810167825 */ /* 0x010fca00078e0016 */
[----:B------:R-:W4:Y:S01]  /*6e40*/  LDG.E.64 R34, desc[UR6][R22.64] ;  /* 0x0000000616227981 */ /* 0x000f22000c1e1b00 */
[----:B0-----:R-:W-:-:S05]  /*6e50*/  IMAD.WIDE.U32 R20, R16, 0x8, R20 ;  /* 0x0000000810147825 */ /* 0x001fca00078e0014 */
[----:B------:R-:W4:Y:S01]  /*6e60*/  LDG.E.64 R32, desc[UR6][R20.64] ;  /* 0x0000000614207981 */ /* 0x000f22000c1e1b00 */
[----:B------:R-:W-:Y:S01]  /*6e70*/  UMOV UR18, 0xd097b426 ;  /* 0xd097b42600127882 */ /* 0x000fe20000000000 */
[----:B------:R-:W-:Y:S01]  /*6e80*/  UMOV UR19, 0x4000425e ;  /* 0x4000425e00137882 */ /* 0x000fe20000000000 */
[----:B------:R-:W-:Y:S01]  /*6e90*/  UMOV UR20, 0x2c69cb1a ;  /* 0x2c69cb1a00147882 */ /* 0x000fe20000000000 */
[----:B------:R-:W-:Y:S01]  /*6ea0*/  UMOV UR21, 0x401cb1a7 ;  /* 0x401cb1a700157882 */ /* 0x000fe20000000000 */
[----:B------:R-:W-:Y:S01]  /*6eb0*/  UMOV UR22, 0x96b4a5ad ;  /* 0x96b4a5ad00167882 */ /* 0x000fe20000000000 */
[----:B------:R-:W-:Y:S01]  /*6ec0*/  UMOV UR23, 0x3fca5ad2 ;  /* 0x3fca5ad200177882 */ /* 0x000fe20000000000 */
[----:B-----5:R-:W-:-:S08]  /*6ed0*/  DMUL R40, R40, 8 ;  /* 0x4020000028287828 */ /* 0x020fd00000000000 */
[----:B--2---:R-:W-:Y:S02]  /*6ee0*/  DFMA R38, R38, UR18, -R40 ;  /* 0x0000001226267c2b */ /* 0x004fe40008000828 */
[----:B------:R-:W0:Y:S06]  /*6ef0*/  LDC.64 R40, c[0x4][0x70] ;  /* 0x01001c00ff287b82 */ /* 0x000e2c0000000a00 */
[----:B---3--:R-:W-:-:S08]  /*6f00*/  DFMA R36, R36, UR20, R38 ;  /* 0x0000001424247c2b */ /* 0x008fd00008000026 */
[----:B----4-:R-:W-:-:S08]  /*6f10*/  DFMA R34, R34, -UR22, R36 ;  /* 0x8000001622227c2b */ /* 0x010fd00008000024 */
        /* <DEDUP_REMOVED lines=14> */
[----:B------:R-:W3:Y:S04]  /*7000*/  LDG.E.64 R40, desc[UR6][R26.64+0x10] ;  /* 0x000010061a287981 */ /* 0x000ee8000c1e1b00 */
[----:B0-----:R-:W4:Y:S04]  /*7010*/  LDG.E.64 R36, desc[UR6][R18.64+0x10] ;  /* 0x0000100612247981 */ /* 0x001f28000c1e1b00 */
[----:B------:R-:W5:Y:S04]  /*7020*/  LDG.E.64 R42, desc[UR6][R24.64+0x10] ;  /* 0x00001006182a7981 */ /* 0x000f68000c1e1b00 */
[----:B------:R-:W2:Y:S04]  /*7030*/  LDG.E.64 R44, desc[UR6][R22.64+0x10] ;  /* 0x00001006162c7981 */ /* 0x000ea8000c1e1b00 */
[----:B------:R-:W2:Y:S01]  /*7040*/  LDG.E.64 R34, desc[UR6][R20.64+0x10] ;  /* 0x0000100614227981 */ /* 0x000ea2000c1e1b00 */
[----:B---3--:R-:W-:-:S08]  /*7050*/  DMUL R40, R40, 8 ;  /* 0x4020000028287828 */ /* 0x008fd00000000000 */
[----:B----4-:R-:W-:-:S08]  /*7060*/  DFMA R36, R36, UR18, -R40 ;  /* 0x0000001224247c2b */ /* 0x010fd00008000828 */
[----:B-----5:R-:W-:-:S08]  /*7070*/  DFMA R36, R42, UR20, R36 ;  /* 0x000000142a247c2b */ /* 0x020fd00008000024 */
[----:B--2---:R-:W-:-:S08]  /*7080*/  DFMA R36, R44, -UR22, R36 ;  /* 0x800000162c247c2b */ /* 0x004fd00008000024 */
[----:B------:R-:W-:-:S07]  /*7090*/  DFMA R34, R36, R14, R34 ;  /* 0x0000000e2422722b */ /* 0x000fce0000000022 */
[----:B------:R0:W-:Y:S04]  /*70a0*/  STG.E.64 desc[UR6][R32.64+0x10], R34 ;  /* 0x0000102220007986 */ /* 0x0001e8000c101b06 */
[----:B------:R-:W2:Y:S04]  /*70b0*/  LDG.E.64 R26, desc[UR6][R26.64+0x18] ;  /* 0x000018061a1a7981 */ /* 0x000ea8000c1e1b00 */
[----:B------:R-:W3:Y:S04]  /*70c0*/  LDG.E.64 R18, desc[UR6][R18.64+0x18] ;  /* 0x0000180612127981 */ /* 0x000ee8000c1e1b00 */
[----:B------:R-:W4:Y:S04]  /*70d0*/  LDG.E.64 R24, desc[UR6][R24.64+0x18] ;  /* 0x0000180618187981 */ /* 0x000f28000c1e1b00 */
[----:B------:R-:W5:Y:S04]  /*70e0*/  LDG.E.64 R22, desc[UR6][R22.64+0x18] ;  /* 0x0000180616167981 */ /* 0x000f68000c1e1b00 */
[----:B------:R-:W5:Y:S01]  /*70f0*/  LDG.E.64 R20, desc[UR6][R20.64+0x18] ;  /* 0x0000180614147981 */ /* 0x000f62000c1e1b00 */
[----:B------:R-:W-:Y:S01]  /*7100*/  VIADD R16, R16, 0x4 ;  /* 0x0000000410107836 */ /* 0x000fe20000000000 */
[----:B--2---:R-:W-:-:S08]  /*7110*/  DMUL R36, R26, 8 ;  /* 0x402000001a247828 */ /* 0x004fd00000000000 */
[----:B---3--:R-:W-:-:S08]  /*7120*/  DFMA R36, R18, UR18, -R36 ;  /* 0x0000001212247c2b */ /* 0x008fd00008000824 */
[----:B----4-:R-:W-:-:S08]  /*7130*/  DFMA R36, R24, UR20, R36 ;  /* 0x0000001418247c2b */ /* 0x010fd00008000024 */
[----:B-----5:R-:W-:-:S08]  /*7140*/  DFMA R36, R22, -UR22, R36 ;  /* 0x8000001616247c2b */ /* 0x020fd00008000024 */
[----:B------:R-:W-:-:S07]  /*7150*/  DFMA R36, R36, R14, R20 ;  /* 0x0000000e2424722b */ /* 0x000fce0000000014 */
[----:B------:R0:W-:Y:S04]  /*7160*/  STG.E.64 desc[UR6][R32.64+0x18], R36 ;  /* 0x0000182420007986 */ /* 0x0001e8000c101b06 */
.L_x_69:
        /* <DEDUP_REMOVED lines=9> */
[----:B------:R-:W2:Y:S02]  /*7200*/  LDG.E.64 R40, desc[UR6][R26.64] ;  /* 0x000000061a287981 */ /* 0x000ea4000c1e1b00 */
[----:B------:R-:W5:Y:S01]  /*7210*/  LDC.64 R20, c[0x4][0x60] ;  /* 0x01001800ff147b82 */ /* 0x000f620000000a00 */
[----:B---3--:R-:W-:-:S05]  /*7220*/  IMAD.WIDE.U32 R18, R16, 0x8, R18 ;  /* 0x0000000810127825 */ /* 0x008fca00078e0012 */
[----:B-1----:R-:W3:Y:S01]  /*7230*/  LDG.E.64 R38, desc[UR6][R18.64] ;  /* 0x0000000612267981 */ /* 0x002ee2000c1e1b00 */
[----:B----4-:R-:W-:-:S05]  /*7240*/  IMAD.WIDE.U32 R24, R16, 0x8, R24 ;  /* 0x0000000810187825 */ /* 0x010fca00078e0018 */
[----:B0-----:R-:W4:Y:S01]  /*7250*/  LDG.E.64 R36, desc[UR6][R24.64] ;  /* 0x0000000618247981 */ /* 0x001f22000c1e1b00 */
[----:B-----5:R-:W-:-:S05]  /*7260*/  IMAD.WIDE.U32 R22, R16, 0x8, R22 ;  /* 0x0000000810167825 */ /* 0x020fca00078e0016 */
[----:B------:R-:W5:Y:S01]  /*7270*/  LDG.E.64 R34, desc[UR6][R22.64] ;  /* 0x0000000616227981 */ /* 0x000f62000c1e1b00 */
[----:B------:R-:W-:-:S05]  /*7280*/  IMAD.WIDE.U32 R20, R16, 0x8, R20 ;  /* 0x0000000810147825 */ /* 0x000fca00078e0014 */
[----:B------:R-:W5:Y:S01]  /*7290*/  LDG.E.64 R32, desc[UR6][R20.64] ;  /* 0x0000000614207981 */ /* 0x000f62000c1e1b00 */
[----:B------:R-:W-:Y:S01]  /*72a0*/  UMOV UR18, 0xd097b426 ;  /* 0xd097b42600127882 */ /* 0x000fe20000000000 */
[----:B------:R-:W-:Y:S01]  /*72b0*/  UMOV UR19, 0x4000425e ;  /* 0x4000425e00137882 */ /* 0x000fe20000000000 */
[----:B------:R-:W-:Y:S01]  /*72c0*/  UMOV UR20, 0x2c69cb1a ;  /* 0x2c69cb1a00147882 */ /* 0x000fe20000000000 */
[----:B------:R-:W-:Y:S01]  /*72d0*/  UMOV UR21, 0x401cb1a7 ;  /* 0x401cb1a700157882 */ /* 0x000fe20000000000 */
[----:B------:R-:W-:Y:S01]  /*72e0*/  UMOV UR22, 0x96b4a5ad ;  /* 0x96b4a5ad00167882 */ /* 0x000fe20000000000 */
[----:B------:R-:W-:Y:S01]  /*72f0*/  UMOV UR23, 0x3fca5ad2 ;  /* 0x3fca5ad200177882 */ /* 0x000fe20000000000 */
[----:B--2---:R-:W-:-:S08]  /*7300*/  DMUL R40, R40, 8 ;  /* 0x4020000028287828 */ /* 0x004fd00000000000 */
[----:B---3--:R-:W-:Y:S02]  /*7310*/  DFMA R38, R38, UR18, -R40 ;  /* 0x0000001226267c2b */ /* 0x008fe40008000828 */
[----:B------:R-:W0:Y:S06]  /*7320*/  LDC.64 R40, c[0x4][0x70] ;  /* 0x01001c00ff287b82 */ /* 0x000e2c0000000a00 */
[----:B----4-:R-:W-:-:S08]  /*7330*/  DFMA R36, R36, UR20, R38 ;  /* 0x0000001424247c2b */ /* 0x010fd00008000026 */
[----:B-----5:R-:W-:-:S08]  /*7340*/  DFMA R34, R34, -UR22, R36 ;  /* 0x8000001622227c2b */ /* 0x020fd00008000024 */
[----:B------:R-:W-:Y:S01]  /*7350*/  DFMA R34, R34, R14, R32 ;  /* 0x0000000e2222722b */ /* 0x000fe20000000020 */
[----:B0-----:R-:W-:-:S06]  /*7360*/  IMAD.WIDE.U32 R32, R16, 0x8, R40 ;  /* 0x0000000810207825 */ /* 0x001fcc00078e0028 */
[----:B------:R2:W-:Y:S04]  /*7370*/  STG.E.64 desc[UR6][R32.64], R34 ;  /* 0x0000002220007986 */ /* 0x0005e8000c101b06 */
[----:B------:R-:W3:Y:S04]  /*7380*/  LDG.E.64 R26, desc[UR6][R26.64+0x8] ;  /* 0x000008061a1a7981 */ /* 0x000ee8000c1e1b00 */
[----:B------:R-:W4:Y:S04]  /*7390*/  LDG.E.64 R18, desc[UR6][R18.64+0x8] ;  /* 0x0000080612127981 */ /* 0x000f28000c1e1b00 */
[----:B------:R-:W5:Y:S04]  /*73a0*/  LDG.E.64 R24, desc[UR6][R24.64+0x8] ;  /* 0x0000080618187981 */ /* 0x000f68000c1e1b00 */
[----:B------:R-:W2:Y:S04]  /*73b0*/  LDG.E.64 R22, desc[UR6][R22.64+0x8] ;  /* 0x0000080616167981 */ /* 0x000ea8000c1e1b00 */
[----:B------:R-:W2:Y:S01]  /*73c0*/  LDG.E.64 R20, desc[UR6][R20.64+0x8] ;  /* 0x0000080614147981 */ /* 0x000ea2000c1e1b00 */
[----:B------:R-:W-:Y:S01]  /*73d0*/  VIADD R16, R16, 0x2 ;  /* 0x0000000210107836 */ /* 0x000fe20000000000 */
[----:B---3--:R-:W-:-:S08]  /*73e0*/  DMUL R36, R26, 8 ;  /* 0x402000001a247828 */ /* 0x008fd00000000000 */
[----:B----4-:R-:W-:-:S08]  /*73f0*/  DFMA R36, R18, UR18, -R36 ;  /* 0x0000001212247c2b */ /* 0x010fd00008000824 */
[----:B-----5:R-:W-:-:S08]  /*7400*/  DFMA R36, R24, UR20, R36 ;  /* 0x0000001418247c2b */ /* 0x020fd00008000024 */
[----:B--2---:R-:W-:-:S08]  /*7410*/  DFMA R36, R22, -UR22, R36 ;  /* 0x8000001616247c2b */ /* 0x004fd00008000024 */
[----:B------:R-:W-:-:S07]  /*7420*/  DFMA R36, R36, R14, R20 ;  /* 0x0000000e2424722b */ /* 0x000fce0000000014 */
[----:B------:R2:W-:Y:S04]  /*7430*/  STG.E.64 desc[UR6][R32.64+0x8], R36 ;  /* 0x0000082420007986 */ /* 0x0005e8000c101b06 */
.L_x_70:
[----:B------:R-:W-:Y:S05]  /*7440*/  BRA.U !UP1, `(.L_x_66) ;  /* 0x0000000109747547 */ /* 0x000fea000b800000 */
[----:B------:R-:W3:Y:S08]  /*7450*/  LDC.64 R22, c[0x4][0x38] ;  /* 0x01000e00ff167b82 */ /* 0x000ef00000000a00 */
[----:B------:R-:W4:Y:S08]  /*7460*/  LDC.64 R20, c[0x4][0x30] ;  /* 0x01000c00ff147b82 */ /* 0x000f300000000a00 */
[----:B------:R-:W5:Y:S08]  /*7470*/  LDC.64 R26, c[0x4][0x40] ;  /* 0x01001000ff1a7b82 */ /* 0x000f700000000a00 */
[----:B012---:R-:W0:Y:S01]  /*7480*/  LDC.64 R32, c[0x4][0x48] ;  /* 0x01001200ff207b82 */ /* 0x007e220000000a00 */
[----:B---3--:R-:W-:-:S06]  /*7490*/  IMAD.WIDE.U32 R22, R16, 0x8, R22 ;  /* 0x0000000810167825 */ /* 0x008fcc00078e0016 */
[----:B------:R-:W2:Y:S01]  /*74a0*/  LDG.E.64 R22, desc[UR6][R22.64] ;  /* 0x0000000616167981 */ /* 0x000ea2000c1e1b00 */
[----:B------:R-:W1:Y:S01]  /*74b0*/  LDC.64 R18, c[0x4][0x60] ;  /* 0x01001800ff127b82 */ /* 0x000e620000000a00 */
[----:B----4-:R-:W-:-:S06]  /*74c0*/  IMAD.WIDE.U32 R20, R16, 0x8, R20 ;  /* 0x0000000810147825 */ /* 0x010fcc00078e0014 */
[----:B------:R-:W3:Y:S01]  /*74d0*/  LDG.E.64 R20, desc[UR6][R20.64] ;  /* 0x0000000614147981 */ /* 0x000ee2000c1e1b00 */
[----:B-----5:R-:W-:-:S06]  /*74e0*/  IMAD.WIDE.U32 R26, R16, 0x8, R26 ;  /* 0x00000008101a7825 */ /* 0x020fcc00078e001a */
[----:B------:R-:W4:Y:S01]  /*74f0*/  LDG.E.64 R26, desc[UR6][R26.64] ;  /* 0x000000061a1a7981 */ /* 0x000f22000c1e1b00 */
[----:B0-----:R-:W-:-:S06]  /*7500*/  IMAD.WIDE.U32 R32, R16, 0x8, R32 ;  /* 0x0000000810207825 */ /* 0x001fcc00078e0020 */
[----:B------:R-:W5:Y:S01]  /*7510*/  LDG.E.64 R32, desc[UR6][R32.64] ;  /* 0x0000000620207981 */ /* 0x000f62000c1e1b00 */
[----:B-1----:R-:W-:-:S06]  /*7520*/  IMAD.WIDE.U32 R18, R16, 0x8, R18 ;  /* 0x0000000810127825 */ /* 0x002fcc00078e0012 */
[----:B------:R-:W5:Y:S01]  /*7530*/  LDG.E.64 R18, desc[UR6][R18.64] ;  /* 0x0000000612127981 */ /* 0x000f62000c1e1b00 */
[----:B------:R-:W-:Y:S01]  /*7540*/  UMOV UR18, 0xd097b426 ;  /* 0xd097b42600127882 */ /* 0x000fe20000000000 */
[----:B------:R-:W-:Y:S01]  /*7550*/  UMOV UR19, 0x4000425e ;  /* 0x4000425e00137882 */ /* 0x000fe20000000000 */
[----:B--2---:R-:W-:Y:S01]  /*7560*/  DMUL R24, R22, -8 ;  /* 0xc020000016187828 */ /* 0x004fe20000000000 */
[----:B------:R-:W0:Y:S07]  /*7570*/  LDC.64 R22, c[0x4][0x70] ;  /* 0x01001c00ff167b82 */ /* 0x000e2e0000000a00 */
[----:B---3--:R-:W-:Y:S01]  /*7580*/  DFMA R24, R20, UR18, R24 ;  /* 0x0000001214187c2b */ /* 0x008fe20008000018 */
[----:B------:R-:W-:Y:S01]  /*7590*/  UMOV UR18, 0x2c69cb1a ;  /* 0x2c69cb1a00127882 */ /* 0x000fe20000000000 */
[----:B------:R-:W-:-:S06]  /*75a0*/  UMOV UR19, 0x401cb1a7 ;  /* 0x401cb1a700137882 */ /* 0x000fcc0000000000 */
[----:B----4-:R-:W-:Y:S01]  /*75b0*/  DFMA R24, R26, UR18, R24 ;  /* 0x000000121a187c2b */ /* 0x010fe20008000018 */
[----:B------:R-:W-:Y:S01]  /*75c0*/  UMOV UR18, 0x96b4a5ad ;  /* 0x96b4a5ad00127882 */ /* 0x000fe20000000000 */
[----:B------:R-:W-:-:S06]  /*75d0*/  UMOV UR19, 0x3fca5ad2 ;  /* 0x3fca5ad200137882 */ /* 0x000fcc0000000000 */
[----:B-----5:R-:W-:Y:S01]  /*75e0*/  DFMA R24, R32, -UR18, R24 ;  /* 0x8000001220187c2b */ /* 0x020fe20008000018 */
[----:B0-----:R-:W-:-:S07]  /*75f0*/  IMAD.WIDE.U32 R16, R16, 0x8, R22 ;  /* 0x0000000810107825 */ /* 0x001fce00078e0016 */
[----:B------:R-:W-:-:S07]  /*7600*/  DFMA R24, R24, R14, R18 ;  /* 0x0000000e1818722b */ /* 0x000fce0000000012 */
[----:B------:R3:W-:Y:S04]  /*7610*/  STG.E.64 desc[UR6][R16.64], R24 ;  /* 0x0000001810007986 */ /* 0x0007e8000c101b06 */
.L_x_66:
[----:B------:R-:W0:Y:S02]  /*7620*/  LDC.64 R20, c[0x4][0x70] ;  /* 0x01001c00ff147b82 */ /* 0x000e240000000a00 */
[----:B012---:R-:W2:Y:S06]  /*7630*/  LDG.E.64 R36, desc[UR6][R20.64+0x8] ;  /* 0x0000080614247981 */ /* 0x007eac000c1e1b00 */
[----:B---3--:R-:W2:Y:S02]  /*7640*/  LDC.64 R16, c[0x4][0x50] ;  /* 0x01001400ff107b82 */ /* 0x008ea40000000a00 */
[----:B--2---:R0:W-:Y:S04]  /*7650*/  STG.E.64 desc[UR6][R16.64], R36 ;  /* 0x0000002410007986 */ /* 0x0041e8000c101b06 */
[----:B------:R-:W2:Y:S01]  /*7660*/  LDG.E.64 R18, desc[UR6][R20.64] ;  /* 0x0000000614127981 */ /* 0x000ea2000c1e1b00 */
[----:B------:R-:W-:-:S02]  /*7670*/  DADD R32, R14, R30 ;  /* 0x000000000e207229 */ /* 0x000fc4000000001e */
        /* <DEDUP_REMOVED lines=23> */
.L_x_73:
[----:B------:R-:W-:Y:S01]  /*77f0*/  MOV R34, R17 ;  /* 0x0000001100227202 */ /* 0x000fe20000000f00 */
[----:B------:R-:W-:Y:S02]  /*7800*/  IMAD.MOV.U32 R38, RZ, RZ, R18 ;  /* 0x000000ffff267224 */ /* 0x000fe400078e0012 */
[----:B------:R-:W-:Y:S01]  /*7810*/  IMAD.MOV.U32 R39, RZ, RZ, R19 ;  /* 0x000000ffff277224 */ /* 0x000fe200078e0013 */
[----:B------:R-:W-:Y:S06]  /*7820*/  BRA `(.L_x_72) ;  /* 0x0000000000087947 */ /* 0x000fec0003800000 */
.L_x_71:
[----:B------:R-:W-:Y:S01]  /*7830*/  DMUL R38, RZ, R18 ;  /* 0x00000012ff267228 */ /* 0x000fe20000000000 */
[----:B------:R-:W-:-:S10]  /*7840*/  IMAD.MOV.U32 R34, RZ, RZ, RZ ;  /* 0x000000ffff227224 */ /* 0x000fd400078e00ff */
.L_x_72:
[----:B------:R-:W0:Y:S01]  /*7850*/  LDCU.64 UR18, c[0x4][0x98] ;  /* 0x01001300ff1277ac */ /* 0x000e220008000a00 */
[----:B------:R-:W-:-:S04]  /*7860*/  SHF.L.U32 R16, R34, 0x6, RZ ;  /* 0x0000000622107819 */ /* 0x000fc800000006ff */
        /* <DEDUP_REMOVED lines=47> */
[----:B------:R-:W-:Y:S01]  /*7b60*/  MOV R18, R32 ;  /* 0x0000002000127202 */ /* 0x000fe20000000f00 */
[----:B------:R-:W-:Y:S01]  /*7b70*/  IMAD.MOV.U32 R41, RZ, RZ, R33 ;  /* 0x000000ffff297224 */ /* 0x000fe200078e0021 */
[----:B------:R-:W-:-:S07]  /*7b80*/  MOV R40, 0x7ba0 ;  /* 0x00007ba000287802 */ /* 0x000fce0000000f00 */
[----:B------:R-:W-:Y:S05]  /*7b90*/  CALL.REL.NOINC `($_Z27rk45_gsl_gpu_evolve_apply_2dddPPdii$__internal_trig_reduction_slowpathd) ;  /* 0x0000008c00207944 */ /* 0x000fea0003c00000 */
[----:B------:R-:W-:Y:S02]  /*7ba0*/  IMAD.MOV.U32 R34, RZ, RZ, R18 ;  /* 0x000000ffff227224 */ /* 0x000fe400078e0012 */
[----:B------:R-:W-:-:S07]  /*7bb0*/  IMAD.MOV.U32 R35, RZ, RZ, R19 ;  /* 0x000000ffff237224 */ /* 0x000fce00078e0013 */
.L_x_77:
[----:B------:R-:W-:Y:S05]  /*7bc0*/  BSYNC.RECONVERGENT B5 ;  /* 0x0000000000057941 */ /* 0x000fea0003800200 */
.L_x_76:
[----:B------:R-:W-:Y:S01]  /*7bd0*/  IADD3 R40, PT, PT, R17, 0x1, RZ ;  /* 0x0000000111287810 */ /* 0x000fe20007ffe0ff */
[----:B------:R-:W-:Y:S06]  /*7be0*/  BRA `(.L_x_78) ;  /* 0x0000000000087947 */ /* 0x000fec0003800000 */
.L_x_75:
[----:B------:R-:W-:Y:S01]  /*7bf0*/  DMUL R34, RZ, R32 ;  /* 0x00000020ff227228 */ /* 0x000fe20000000000 */
[----:B------:R-:W-:-:S10]  /*7c00*/  IMAD.MOV.U32 R40, RZ, RZ, 0x1 ;  /* 0x00000001ff287424 */ /* 0x000fd400078e00ff */
.L_x_78:
[----:B------:R-:W-:Y:S05]  /*7c10*/  BSYNC.RECONVERGENT B4 ;  /* 0x0000000000047941 */ /* 0x000fea0003800200 */
.L_x_74:
[----:B------:R-:W0:Y:S01]  /*7c20*/  LDCU.64 UR18, c[0x4][0x98] ;  /* 0x01001300ff1277ac */ /* 0x000e220008000a00 */
[C---:B------:R-:W-:Y:S01]  /*7c30*/  IMAD.SHL.U32 R16, R40.reuse, 0x40, RZ ;  /* 0x0000004028107824 */ /* 0x040fe200078e00ff */
[----:B------:R-:W-:Y:S02]  /*7c40*/  LOP3.LUT R41, R40, 0x1, RZ, 0xc0, !PT ;  /* 0x0000000128297812 */ /* 0x000fe400078ec0ff */
[----:B------:R-:W-:Y:S01]  /*7c50*/  MOV R46, 0x20fd8164 ;  /* 0x20fd8164002e7802 */ /* 0x000fe20000000f00 */
[----:B------:R-:W-:Y:S01]  /*7c60*/  DMUL R42, R34, R34 ;  /* 0x00000022222a7228 */ /* 0x000fe20000000000 */
        /* <DEDUP_REMOVED lines=8> */
[----:B------:R-:W-:Y:S01]  /*7cf0*/  IMAD.MOV.U32 R41, RZ, RZ, 0x3da8ff83 ;  /* 0x3da8ff83ff297424 */ /* 0x000fe200078e00ff */
        /* <DEDUP_REMOVED lines=8> */
[----:B------:R-:W-:-:S08]  /*7d80*/  DFMA R16, R42, R16, R22 ;  /* 0x000000102a10722b */ /* 0x000fd00000000016 */
[----:B----4-:R-:W-:Y:S02]  /*7d90*/  DFMA R24, R42, R16, R24 ;  /* 0x000000102a18722b */ /* 0x010fe40000000018 */
[----:B------:R-:W0:Y:S01]  /*7da0*/  MUFU.RCP64H R17, 20.79998779296875 ;  /* 0x4034cccc00117908 */ /* 0x000e220000001800 */
[----:B------:R-:W-:-:S05]  /*7db0*/  MOV R16, 0x1 ;  /* 0x0000000100107802 */ /* 0x000fca0000000f00 */
[----:B------:R-:W-:-:S08]  /*7dc0*/  DFMA R24, R42, R24, R26 ;  /* 0x000000182a18722b */ /* 0x000fd0000000001a */
[----:B------:R-:W-:Y:S02]  /*7dd0*/  DFMA R34, R24, R34, R34 ;  /* 0x000000221822722b */ /* 0x000fe40000000022 */
[----:B------:R-:W-:Y:S02]  /*7de0*/  DFMA R24, R42, R24, 1 ;  /* 0x3ff000002a18742b */ /* 0x000fe40000000018 */
[----:B0-----:R-:W-:-:S08]  /*7df0*/  DFMA R20, R16, -R18, 1 ;  /* 0x3ff000001014742b */ /* 0x001fd00000000812 */
[----:B------:R-:W-:Y:S02]  /*7e00*/  FSEL R22, R24, R34, !P1 ;  /* 0x0000002218167208 */ /* 0x000fe40004800000 */
[----:B------:R-:W-:Y:S01]  /*7e10*/  FSEL R23, R25, R35, !P1 ;  /* 0x0000002319177208 */ /* 0x000fe20004800000 */
[----:B------:R-:W-:Y:S01]  /*7e20*/  DFMA R24, R20, R20, R20 ;  /* 0x000000141418722b */ /* 0x000fe20000000014 */
[----:B------:R-:W-:-:S04]  /*7e30*/  LOP3.LUT P1, RZ, R40, 0x2, RZ, 0xc0, !PT ;  /* 0x0000000228ff7812 */ /* 0x000fc8000782c0ff */
[----:B------:R-:W-:-:S03]  /*7e40*/  DADD R20, RZ, -R22 ;  /* 0x00000000ff147229 */ /* 0x000fc60000000816 */
[----:B------:R-:W-:-:S07]  /*7e50*/  DFMA R24, R16, R24, R16 ;  /* 0x000000181018722b */ /* 0x000fce0000000010 */
[----:B------:R-:W-:Y:S01]  /*7e60*/  FSEL R34, R22, R20, !P1 ;  /* 0x0000001416227208 */ /* 0x000fe20004800000 */
[----:B------:R-:W-:Y:S01]  /*7e70*/  DFMA R16, R24, -R18, 1 ;  /* 0x3ff000001810742b */ /* 0x000fe20000000812 */
[----:B------:R-:W-:Y:S02]  /*7e80*/  FSEL R35, R23, R21, !P1 ;  /* 0x0000001517237208 */ /* 0x000fe40004800000 */
[----:B-1----:R-:W-:-:S04]  /*7e90*/  ISETP.LT.AND P1, PT, RZ, UR5, PT ;  /* 0x00000005ff007c0c */ /* 0x002fc8000bf21270 */
[----:B------:R-:W-:Y:S02]  /*7ea0*/  DMUL R34, R34, 0.5 ;  /* 0x3fe0000022227828 */ /* 0x000fe40000000000 */
[----:B------:R-:W-:-:S06]  /*7eb0*/  DFMA R24, R24, R16, R24 ;  /* 0x000000101818722b */ /* 0x000fcc0000000018 */
[----:B------:R-:W-:-:S08]  /*7ec0*/  DFMA R36, R36, -0.5, R34 ;  /* 0xbfe000002424782b */ /* 0x000fd00000000022 */
        /* <DEDUP_REMOVED lines=14> */
.L_x_80:
[----:B------:R-:W-:Y:S05]  /*7fb0*/  BSYNC.RECONVERGENT B3 ;  /* 0x0000000000037941 */ /* 0x000fea0003800200 */
.L_x_79:
        /* <DEDUP_REMOVED lines=9> */
[----:B------:R-:W-:-:S07]  /*8050*/  IMAD.MOV.U32 R50, RZ, RZ, RZ ;  /* 0x000000ffff327224 */ /* 0x000fce00078e00ff */
.L_x_83:
[----:B-1----:R-:W1:Y:S08]  /*8060*/  LDC.64 R36, c[0x4][0x38] ;  /* 0x01000e00ff247b82 */ /* 0x002e700000000a00 */
[----:B------:R-:W2:Y:S08]  /*8070*/  LDC.64 R18, c[0x4][0x30] ;  /* 0x01000c00ff127b82 */ /* 0x000eb00000000a00 */
[----:B------:R-:W3:Y:S08]  /*8080*/  LDC.64 R26, c[0x4][0x40] ;  /* 0x01001000ff1a7b82 */ /* 0x000ef00000000a00 */
[----:B------:R-:W4:Y:S01]  /*8090*/  LDC.64 R24, c[0x4][0x48] ;  /* 0x01001200ff187b82 */ /* 0x000f220000000a00 */
[----:B-1----:R-:W-:-:S05]  /*80a0*/  IMAD.WIDE.U32 R36, R50, 0x8, R36 ;  /* 0x0000000832247825 */ /* 0x002fca00078e0024 */
[----:B------:R-:W5:Y:S02]  /*80b0*/  LDG.E.64 R44, desc[UR6][R36.64] ;  /* 0x00000006242c7981 */ /* 0x000f64000c1e1b00 */
[----:B------:R-:W1:Y:S01]  /*80c0*/  LDC.64 R22, c[0x4][0x50] ;  /* 0x01001400ff167b82 */ /* 0x000e620000000a00 */
[----:B--2---:R-:W-:-:S05]  /*80d0*/  IMAD.WIDE.U32 R18, R50, 0x8, R18 ;  /* 0x0000000832127825 */ /* 0x004fca00078e0012 */
[----:B------:R-:W2:Y:S02]  /*80e0*/  LDG.E.64 R42, desc[UR6][R18.64] ;  /* 0x00000006122a7981 */ /* 0x000ea4000c1e1b00 */
[----:B------:R-:W0:Y:S01]  /*80f0*/  LDC.64 R20, c[0x4][0x60] ;  /* 0x01001800ff147b82 */ /* 0x000e220000000a00 */
[----:B---3--:R-:W-:-:S05]  /*8100*/  IMAD.WIDE.U32 R26, R50, 0x8, R26 ;  /* 0x00000008321a7825 */ /* 0x008fca00078e001a */
[----:B------:R-:W3:Y:S01]  /*8110*/  LDG.E.64 R46, desc[UR6][R26.64] ;  /* 0x000000061a2e7981 */ /* 0x000ee2000c1e1b00 */
[----:B----4-:R-:W-:-:S05]  /*8120*/  IMAD.WIDE.U32 R24, R50, 0x8, R24 ;  /* 0x0000000832187825 */ /* 0x010fca00078e0018 */
[----:B------:R-:W4:Y:S01]  /*8130*/  LDG.E.64 R40, desc[UR6][R24.64] ;  /* 0x0000000618287981 */ /* 0x000f22000c1e1b00 */
[----:B-1----:R-:W-:-:S05]  /*8140*/  IMAD.WIDE.U32 R22, R50, 0x8, R22 ;  /* 0x0000000832167825 */ /* 0x002fca00078e0016 */
[----:B0-----:R-:W4:Y:S01]  /*8150*/  LDG.E.64 R38, desc[UR6][R22.64] ;  /* 0x0000000616267981 */ /* 0x001f22000c1e1b00 */
[----:B------:R-:W-:-:S05]  /*8160*/  IMAD.WIDE.U32 R20, R50, 0x8, R20 ;  /* 0x0000000832147825 */ /* 0x000fca00078e0014 */
[----:B------:R-:W4:Y:S01]  /*8170*/  LDG.E.64 R16, desc[UR6][R20.64] ;  /* 0x0000000614107981 */ /* 0x000f22000c1e1b00 */
[----:B------:R-:W-:Y:S01]  /*8180*/  UMOV UR18, 0xbda12f68 ;  /* 0xbda12f6800127882 */ /* 0x000fe20000000000 */
[----:B------:R-:W-:Y:S01]  /*8190*/  UMOV UR19, 0x3fd2f684 ;  /* 0x3fd2f68400137882 */ /* 0x000fe20000000000 */
[----:B------:R-:W-:Y:S01]  /*81a0*/  UMOV UR20, 0xba0961b6 ;  /* 0xba0961b600147882 */ /* 0x000fe20000000000 */
[----:B------:R-:W-:Y:S01]  /*81b0*/  UMOV UR21, 0x3ff61b58 ;  /* 0x3ff61b5800157882 */ /* 0x000fe20000000000 */
[----:B------:R-:W-:Y:S01]  /*81c0*/  UMOV UR22, 0x3f604fd8 ;  /* 0x3f604fd800167882 */ /* 0x000fe20000000000 */
[----:B------:R-:W-:Y:S01]  /*81d0*/  UMOV UR23, 0x3fdcfd81 ;  /* 0x3fdcfd8100177882 */ /* 0x000fe20000000000 */
[----:B------:R-:W-:Y:S01]  /*81e0*/  UMOV UR24, 0x9999999a ;  /* 0x9999999a00187882 */ /* 0x000fe20000000000 */
[----:B------:R-:W-:Y:S01]  /*81f0*/  UMOV UR25, 0x3fd19999 ;  /* 0x3fd1999900197882 */ /* 0x000fe20000000000 */
[----:B-----5:R-:W-:-:S08]  /*8200*/  DADD R44, R44, R44 ;  /* 0x000000002c2c7229 */ /* 0x020fd0000000002c */
[----:B--2---:R-:W-:-:S08]  /*8210*/  DFMA R42, R42, -UR18, R44 ;  /* 0x800000122a2a7c2b */ /* 0x004fd0000800002c */
[----:B---3--:R-:W-:Y:S02]  /*8220*/  DFMA R46, R46, -UR20, R42 ;  /* 0x800000142e2e7c2b */ /* 0x008fe4000800002a */
[----:B------:R-:W0:Y:S06]  /*8230*/  LDC.64 R42, c[0x4][0x70] ;  /* 0x01001c00ff2a7b82 */ /* 0x000e2c0000000a00 */
[----:B----4-:R-:W-:-:S08]  /*8240*/  DFMA R40, R40, UR22, R46 ;  /* 0x0000001628287c2b */ /* 0x010fd0000800002e */
[----:B------:R-:W-:-:S08]  /*8250*/  DFMA R38, R38, -UR24, R40 ;  /* 0x8000001826267c2b */ /* 0x000fd00008000028 */
[----:B------:R-:W-:Y:S01]  /*8260*/  DFMA R52, R38, R14, R16 ;  /* 0x0000000e2634722b */ /* 0x000fe20000000010 */
[----:B0-----:R-:W-:-:S06]  /*8270*/  IMAD.WIDE.U32 R16, R50, 0x8, R42 ;  /* 0x0000000832107825 */ /* 0x001fcc00078e002a */
[----:B------:R0:W-:Y:S04]  /*8280*/  STG.E.64 desc[UR6][R16.64], R52 ;  /* 0x0000003410007986 */ /* 0x0001e8000c101b06 */
[----:B------:R-:W2:Y:S04]  /*8290*/  LDG.E.64 R46, desc[UR6][R36.64+0x8] ;  /* 0x00000806242e7981 */ /* 0x000ea8000c1e1b00 */
[----:B------:R-:W3:Y:S04]  /*82a0*/  LDG.E.64 R44, desc[UR6][R18.64+0x8] ;  /* 0x00000806122c7981 */ /* 0x000ee8000c1e1b00 */
[----:B------:R-:W4:Y:S04]  /*82b0*/  LDG.E.64 R42, desc[UR6][R26.64+0x8] ;  /* 0x000008061a2a7981 */ /* 0x000f28000c1e1b00 */
[----:B------:R-:W5:Y:S04]  /*82c0*/  LDG.E.64 R40, desc[UR6][R24.64+0x8] ;  /* 0x0000080618287981 */ /* 0x000f68000c1e1b00 */
[----:B------:R-:W5:Y:S04]  /*82d0*/  LDG.E.64 R38, desc[UR6][R22.64+0x8] ;  /* 0x0000080616267981 */ /* 0x000f68000c1e1b00 */
[----:B------:R-:W0:Y:S01]  /*82e0*/  LDG.E.64 R48, desc[UR6][R20.64+0x8] ;  /* 0x0000080614307981 */ /* 0x000e22000c1e1b00 */
[----:B--2---:R-:W-:-:S08]  /*82f0*/  DADD R46, R46, R46 ;  /* 0x000000002e2e7229 */ /* 0x004fd0000000002e */
[----:B---3--:R-:W-:-:S08]  /*8300*/  DFMA R44, R44, -UR18, R46 ;  /* 0x800000122c2c7c2b */ /* 0x008fd0000800002e */
[----:B----4-:R-:W-:-:S08]  /*8310*/  DFMA R42, R42, -UR20, R44 ;  /* 0x800000142a2a7c2b */ /* 0x010fd0000800002c */
[----:B-----5:R-:W-:-:S08]  /*8320*/  DFMA R40, R40, UR22, R42 ;  /* 0x0000001628287c2b */ /* 0x020fd0000800002a */
[----:B------:R-:W-:-:S08]  /*8330*/  DFMA R38, R38, -UR24, R40 ;  /* 0x8000001826267c2b */ /* 0x000fd00008000028 */
[----:B0-----:R-:W-:-:S07]  /*8340*/  DFMA R52, R38, R14, R48 ;  /* 0x0000000e2634722b */ /* 0x001fce0000000030 */
[----:B------:R1:W-:Y:S04]  /*8350*/  STG.E.64 desc[UR6][R16.64+0x8], R52 ;  /* 0x0000083410007986 */ /* 0x0003e8000c101b06 */
[----:B------:R-:W2:Y:S04]  /*8360*/  LDG.E.64 R48, desc[UR6][R36.64+0x10] ;  /* 0x0000100624307981 */ /* 0x000ea8000c1e1b00 */
[----:B------:R-:W3:Y:S04]  /*8370*/  LDG.E.64 R46, desc[UR6][R18.64+0x10] ;  /* 0x00001006122e7981 */ /* 0x000ee8000c1e1b00 */
[----:B------:R-:W4:Y:S04]  /*8380*/  LDG.E.64 R44, desc[UR6][R26.64+0x10] ;  /* 0x000010061a2c7981 */ /* 0x000f28000c1e1b00 */
[----:B------:R-:W5:Y:S04]  /*8390*/  LDG.E.64 R42, desc[UR6][R24.64+0x10] ;  /* 0x00001006182a7981 */ /* 0x000f68000c1e1b00 */
[----:B------:R-:W5:Y:S04]  /*83a0*/  LDG.E.64 R40, desc[UR6][R22.64+0x10] ;  /* 0x0000100616287981 */ /* 0x000f68000c1e1b00 */
[----:B------:R-:W5:Y:S01]  /*83b0*/  LDG.E.64 R38, desc[UR6][R20.64+0x10] ;  /* 0x0000100614267981 */ /* 0x000f62000c1e1b00 */
[----:B--2---:R-:W-:-:S08]  /*83c0*/  DADD R48, R48, R48 ;  /* 0x0000000030307229 */ /* 0x004fd00000000030 */
[----:B---3--:R-:W-:-:S08]  /*83d0*/  DFMA R46, R46, -UR18, R48 ;  /* 0x800000122e2e7c2b */ /* 0x008fd00008000030 */
[----:B----4-:R-:W-:-:S08]  /*83e0*/  DFMA R44, R44, -UR20, R46 ;  /* 0x800000142c2c7c2b */ /* 0x010fd0000800002e */
[----:B-----5:R-:W-:-:S08]  /*83f0*/  DFMA R42, R42, UR22, R44 ;  /* 0x000000162a2a7c2b */ /* 0x020fd0000800002c */
[----:B------:R-:W-:-:S08]  /*8400*/  DFMA R40, R40, -UR24, R42 ;  /* 0x8000001828287c2b */ /* 0x000fd0000800002a */
[----:B------:R-:W-:-:S07]  /*8410*/  DFMA R38, R40, R14, R38 ;  /* 0x0000000e2826722b */ /* 0x000fce0000000026 */
[----:B------:R1:W-:Y:S04]  /*8420*/  STG.E.64 desc[UR6][R16.64+0x10], R38 ;  /* 0x0000102610007986 */ /* 0x0003e8000c101b06 */
[----:B------:R-:W2:Y:S04]  /*8430*/  LDG.E.64 R36, desc[UR6][R36.64+0x18] ;  /* 0x0000180624247981 */ /* 0x000ea8000c1e1b00 */
[----:B------:R-:W3:Y:S04]  /*8440*/  LDG.E.64 R18, desc[UR6][R18.64+0x18] ;  /* 0x0000180612127981 */ /* 0x000ee8000c1e1b00 */
[----:B------:R-:W4:Y:S04]  /*8450*/  LDG.E.64 R26, desc[UR6][R26.64+0x18] ;  /* 0x000018061a1a7981 */ /* 0x000f28000c1e1b00 */
[----:B------:R-:W5:Y:S04]  /*8460*/  LDG.E.64 R24, desc[UR6][R24.64+0x18] ;  /* 0x0000180618187981 */ /* 0x000f68000c1e1b00 */
[----:B------:R-:W5:Y:S04]  /*8470*/  LDG.E.64 R22, desc[UR6][R22.64+0x18] ;  /* 0x0000180616167981 */ /* 0x000f68000c1e1b00 */
[----:B------:R-:W5:Y:S01]  /*8480*/  LDG.E.64 R20, desc[UR6][R20.64+0x18] ;  /* 0x0000180614147981 */ /* 0x000f62000c1e1b00 */
[----:B------:R-:W-:-:S04]  /*8490*/  IADD3 R50, PT, PT, R50, 0x4, RZ ;  /* 0x0000000432327810 */ /* 0x000fc80007ffe0ff */
[----:B------:R-:W-:Y:S01]  /*84a0*/  ISETP.NE.AND P1, PT, R50, UR12, PT ;  /* 0x0000000c32007c0c */ /* 0x000fe2000bf25270 */
[----:B--2---:R-:W-:-:S08]  /*84b0*/  DADD R40, R36, R36 ;  /* 0x0000000024287229 */ /* 0x004fd00000000024 */
[----:B---3--:R-:W-:-:S08]  /*84c0*/  DFMA R40, R18, -UR18, R40 ;  /* 0x8000001212287c2b */ /* 0x008fd00008000028 */
[----:B----4-:R-:W-:-:S08]  /*84d0*/  DFMA R40, R26, -UR20, R40 ;  /* 0x800000141a287c2b */ /* 0x010fd00008000028 */
[----:B-----5:R-:W-:-:S08]  /*84e0*/  DFMA R40, R24, UR22, R40 ;  /* 0x0000001618287c2b */ /* 0x020fd00008000028 */
[----:B------:R-:W-:-:S08]  /*84f0*/  DFMA R40, R22, -UR24, R40 ;  /* 0x8000001816287c2b */ /* 0x000fd00008000028 */
[----:B------:R-:W-:-:S07]  /*8500*/  DFMA R40, R40, R14, R20 ;  /* 0x0000000e2828722b */ /* 0x000fce0000000014 */
[----:B------:R1:W-:Y:S01]  /*8510*/  STG.E.64 desc[UR6][R16.64+0x18], R40 ;  /* 0x0000182810007986 */ /* 0x0003e2000c101b06 */
[----:B------:R-:W-:Y:S05]  /*8520*/  @P1 BRA `(.L_x_83) ;  /* 0xfffffff800cc1947 */ /* 0x000fea000383ffff */
[----:B------:R-:W-:-:S07]  /*8530*/  IMAD.U32 R42, RZ, RZ, UR12 ;  /* 0x0000000cff2a7e24 */ /* 0x000fce000f8e00ff */
.L_x_82:
[----:B------:R-:W-:-:S09]  /*8540*/  UISETP.NE.AND UP0, UPT, UR11, URZ, UPT ;  /* 0x000000ff0b00728c */ /* 0x000fd2000bf05270 */
[----:B------:R-:W-:Y:S05]  /*8550*/  BRA.U !UP0, `(.L_x_81) ;  /* 0x0000000508607547 */ /* 0x000fea000b800000 */
[----:B------:R-:W-:Y:S02]  /*8560*/  UISETP.NE.AND UP0, UPT, UR16, URZ, UPT ;  /* 0x000000ff1000728c */ /* 0x000fe4000bf05270 */
[----:B------:R-:W-:-:S07]  /*8570*/  UISETP.NE.AND UP1, UPT, UR13, URZ, UPT ;  /* 0x000000ff0d00728c */ /* 0x000fce000bf25270 */
[----:B------:R-:W-:Y:S05]  /*8580*/  BRA.U !UP0, `(.L_x_84) ;  /* 0x0000000108c47547 */ /* 0x000fea000b800000 */
[----:B------:R-:W2:Y:S08]  /*8590*/  LDC.64 R26, c[0x4][0x38] ;  /* 0x01000e00ff1a7b82 */ /* 0x000eb00000000a00 */
[----:B01----:R-:W0:Y:S08]  /*85a0*/  LDC.64 R16, c[0x4][0x30] ;  /* 0x01000c00ff107b82 */ /* 0x003e300000000a00 */
[----:B------:R-:W1:Y:S08]  /*85b0*/  LDC.64 R24, c[0x4][0x40] ;  /* 0x01001000ff187b82 */ /* 0x000e700000000a00 */
[----:B------:R-:W3:Y:S01]  /*85c0*/  LDC.64 R22, c[0x4][0x48] ;  /* 0x01001200ff167b82 */ /* 0x000ee20000000a00 */
[----:B--2---:R-:W-:-:S05]  /*85d0*/  IMAD.WIDE.U32 R26, R42, 0x8, R26 ;  /* 0x000000082a1a7825 */ /* 0x004fca00078e001a */
[----:B------:R-:W2:Y:S02]  /*85e0*/  LDG.E.64 R46, desc[UR6][R26.64] ;  /* 0x000000061a2e7981 */ /* 0x000ea4000c1e1b00 */
[----:B------:R-:W4:Y:S01]  /*85f0*/  LDC.64 R20, c[0x4][0x50] ;  /* 0x01001400ff147b82 */ /* 0x000f220000000a00 */
[----:B0-----:R-:W-:-:S05]  /*8600*/  IMAD.WIDE.U32 R16, R42, 0x8, R16 ;  /* 0x000000082a107825 */ /* 0x001fca00078e0010 */
[----:B------:R-:W5:Y:S02]  /*8610*/  LDG.E.64 R44, desc[UR6][R16.64] ;  /* 0x00000006102c7981 */ /* 0x000f64000c1e1b00 */
[----:B------:R-:W0:Y:S01]  /*8620*/  LDC.64 R18, c[0x4][0x60] ;  /* 0x01001800ff127b82 */ /* 0x000e220000000a00 */
[----:B-1----:R-:W-:-:S05]  /*8630*/  IMAD.WIDE.U32 R24, R42, 0x8, R24 ;  /* 0x000000082a187825 */ /* 0x002fca00078e0018 */
[----:B------:R-:W5:Y:S01]  /*8640*/  LDG.E.64 R48, desc[UR6][R24.64] ;  /* 0x0000000618307981 */ /* 0x000f62000c1e1b00 */
        /* <DEDUP_REMOVED lines=14> */
[----:B--2---:R-:W-:-:S08]  /*8730*/  DADD R46, R46, R46 ;  /* 0x000000002e2e7229 */ /* 0x004fd0000000002e */
[----:B-----5:R-:W-:-:S08]  /*8740*/  DFMA R44, R44, -UR18, R46 ;  /* 0x800000122c2c7c2b */ /* 0x020fd0000800002e */
[----:B------:R-:W-:Y:S02]  /*8750*/  DFMA R48, R48, -UR20, R44 ;  /* 0x8000001430307c2b */ /* 0x000fe4000800002c */
[----:B------:R-:W0:Y:S06]  /*8760*/  LDC.64 R44, c[0x4][0x70] ;  /* 0x01001c00ff2c7b82 */ /* 0x000e2c0000000a00 */
[----:B---3--:R-:W-:-:S08]  /*8770*/  DFMA R40, R40, UR22, R48 ;  /* 0x0000001628287c2b */ /* 0x008fd00008000030 */
[----:B----4-:R-:W-:-:S08]  /*8780*/  DFMA R38, R38, -UR24, R40 ;  /* 0x8000001826267c2b */ /* 0x010fd00008000028 */
[----:B------:R-:W-:Y:S01]  /*8790*/  DFMA R36, R38, R14, R36 ;  /* 0x0000000e2624722b */ /* 0x000fe20000000024 */
[----:B0-----:R-:W-:-:S06]  /*87a0*/  IMAD.WIDE.U32 R44, R42, 0x8, R44 ;  /* 0x000000082a2c7825 */ /* 0x001fcc00078e002c */
[----:B------:R2:W-:Y:S04]  /*87b0*/  STG.E.64 desc[UR6][R44.64], R36 ;  /* 0x000000242c007986 */ /* 0x0005e8000c101b06 */
[----:B------:R-:W3:Y:S04]  /*87c0*/  LDG.E.64 R26, desc[UR6][R26.64+0x8] ;  /* 0x000008061a1a7981 */ /* 0x000ee8000c1e1b00 */
[----:B------:R-:W4:Y:S04]  /*87d0*/  LDG.E.64 R16, desc[UR6][R16.64+0x8] ;  /* 0x0000080610107981 */ /* 0x000f28000c1e1b00 */
[----:B------:R-:W5:Y:S04]  /*87e0*/  LDG.E.64 R24, desc[UR6][R24.64+0x8] ;  /* 0x0000080618187981 */ /* 0x000f68000c1e1b00 */
[----:B------:R-:W2:Y:S04]  /*87f0*/  LDG.E.64 R22, desc[UR6][R22.64+0x8] ;  /* 0x0000080616167981 */ /* 0x000ea8000c1e1b00 */
[----:B------:R-:W2:Y:S04]  /*8800*/  LDG.E.64 R20, desc[UR6][R20.64+0x8] ;  /* 0x0000080614147981 */ /* 0x000ea8000c1e1b00 */
[----:B------:R-:W2:Y:S01]  /*8810*/  LDG.E.64 R18, desc[UR6][R18.64+0x8] ;  /* 0x0000080612127981 */ /* 0x000ea2000c1e1b00 */
[----:B------:R-:W-:Y:S01]  /*8820*/  VIADD R42, R42, 0x2 ;  /* 0x000000022a2a7836 */ /* 0x000fe20000000000 */
[----:B---3--:R-:W-:-:S08]  /*8830*/  DADD R38, R26, R26 ;  /* 0x000000001a267229 */ /* 0x008fd0000000001a */
[----:B----4-:R-:W-:-:S08]  /*8840*/  DFMA R38, R16, -UR18, R38 ;  /* 0x8000001210267c2b */ /* 0x010fd00008000026 */
[----:B-----5:R-:W-:-:S08]  /*8850*/  DFMA R38, R24, -UR20, R38 ;  /* 0x8000001418267c2b */ /* 0x020fd00008000026 */
[----:B--2---:R-:W-:-:S08]  /*8860*/  DFMA R38, R22, UR22, R38 ;  /* 0x0000001616267c2b */ /* 0x004fd00008000026 */
[----:B------:R-:W-:-:S08]  /*8870*/  DFMA R38, R20, -UR24, R38 ;  /* 0x8000001814267c2b */ /* 0x000fd00008000026 */
[----:B------:R-:W-:-:S07]  /*8880*/  DFMA R38, R38, R14, R18 ;  /* 0x0000000e2626722b */ /* 0x000fce0000000012 */
[----:B------:R2:W-:Y:S04]  /*8890*/  STG.E.64 desc[UR6][R44.64+0x8], R38 ;  /* 0x000008262c007986 */ /* 0x0005e8000c101b06 */
.L_x_84:
[----:B------:R-:W-:Y:S05]  /*88a0*/  BRA.U !UP1, `(.L_x_81) ;  /* 0x00000001098c7547 */ /* 0x000fea000b800000 */
[----:B01----:R-:W0:Y:S08]  /*88b0*/  LDC.64 R16, c[0x4][0x30] ;  /* 0x01000c00ff107b82 */ /* 0x003e300000000a00 */
[----:B------:R-:W1:Y:S08]  /*88c0*/  LDC.64 R18, c[0x4][0x38] ;  /* 0x01000e00ff127b82 */ /* 0x000e700000000a00 */
[----:B------:R-:W3:Y:S08]  /*88d0*/  LDC.64 R20, c[0x4][0x40] ;  /* 0x01001000ff147b82 */ /* 0x000ef00000000a00 */
[----:B------:R-:W4:Y:S01]  /*88e0*/  LDC.64 R22, c[0x4][0x48] ;  /* 0x01001200ff167b82 */ /* 0x000f220000000a00 */
[----:B0-----:R-:W-:-:S06]  /*88f0*/  IMAD.WIDE.U32 R16, R42, 0x8, R16 ;  /* 0x000000082a107825 */ /* 0x001fcc00078e0010 */
[----:B------:R-:W5:Y:S01]  /*8900*/  LDG.E.64 R16, desc[UR6][R16.64] ;  /* 0x0000000610107981 */ /* 0x000f62000c1e1b00 */
[----:B------:R-:W0:Y:S01]  /*8910*/  LDC.64 R24, c[0x4][0x50] ;  /* 0x01001400ff187b82 */ /* 0x000e220000000a00 */
[----:B-1----:R-:W-:-:S06]  /*8920*/  IMAD.WIDE.U32 R18, R42, 0x8, R18 ;  /* 0x000000082a127825 */ /* 0x002fcc00078e0012 */
[----:B------:R-:W2:Y:S01]  /*8930*/  LDG.E.64 R18, desc[UR6][R18.64] ;  /* 0x0000000612127981 */ /* 0x000ea2000c1e1b00 */
[----:B------:R-:W1:Y:S01]  /*8940*/  LDC.64 R26, c[0x4][0x60] ;  /* 0x01001800ff1a7b82 */ /* 0x000e620000000a00 */
[----:B---3--:R-:W-:-:S06]  /*8950*/  IMAD.WIDE.U32 R20, R42, 0x8, R20 ;  /* 0x000000082a147825 */ /* 0x008fcc00078e0014 */
[----:B------:R-:W3:Y:S01]  /*8960*/  LDG.E.64 R20, desc[UR6][R20.64] ;  /* 0x0000000614147981 */ /* 0x000ee2000c1e1b00 */
[----:B----4-:R-:W-:-:S06]  /*8970*/  IMAD.WIDE.U32 R22, R42, 0x8, R22 ;  /* 0x000000082a167825 */ /* 0x010fcc00078e0016 */
[----:B------:R-:W4:Y:S01]  /*8980*/  LDG.E.64 R22, desc[UR6][R22.64] ;  /* 0x0000000616167981 */ /* 0x000f22000c1e1b00 */
[----:B0-----:R-:W-:-:S06]  /*8990*/  IMAD.WIDE.U32 R24, R42, 0x8, R24 ;  /* 0x000000082a187825 */ /* 0x001fcc00078e0018 */
[----:B------:R-:W4:Y:S01]  /*89a0*/  LDG.E.64 R24, desc[UR6][R24.64] ;  /* 0x0000000618187981 */ /* 0x000f22000c1e1b00 */
[----:B-1----:R-:W-:-:S06]  /*89b0*/  IMAD.WIDE.U32 R26, R42, 0x8, R26 ;  /* 0x000000082a1a7825 */ /* 0x002fcc00078e001a */
[----:B------:R-:W4:Y:S01]  /*89c0*/  LDG.E.64 R26, desc[UR6][R26.64] ;  /* 0x000000061a1a7981 */ /* 0x000f22000c1e1b00 */
[----:B------:R-:W-:Y:S01]  /*89d0*/  UMOV UR18, 0xbda12f68 ;  /* 0xbda12f6800127882 */ /* 0x000fe20000000000 */
[----:B------:R-:W-:Y:S02]  /*89e0*/  UMOV UR19, 0x3fd2f684 ;  /* 0x3fd2f68400137882 */ /* 0x000fe40000000000 */
[----:B-----5:R-:W-:Y:S01]  /*89f0*/  DMUL R16, R16, -UR18 ;  /* 0x8000001210107c28 */ /* 0x020fe20008000000 */
[----:B------:R-:W-:Y:S01]  /*8a00*/  UMOV UR18, 0xba0961b6 ;  /* 0xba0961b600127882 */ /* 0x000fe20000000000 */
[----:B------:R-:W-:-:S06]  /*8a10*/  UMOV UR19, 0x3ff61b58 ;  /* 0x3ff61b5800137882 */ /* 0x000fcc0000000000 */
[----:B--2---:R-:W-:Y:S01]  /*8a20*/  DFMA R16, R18, 2, R16 ;  /* 0x400000001210782b */ /* 0x004fe20000000010 */
[----:B------:R-:W0:Y:S07]  /*8a30*/  LDC.64 R18, c[0x4][0x70] ;  /* 0x01001c00ff127b82 */ /* 0x000e2e0000000a00 */
[----:B---3--:R-:W-:Y:S01]  /*8a40*/  DFMA R16, R20, -UR18, R16 ;  /* 0x8000001214107c2b */ /* 0x008fe20008000010 */
[----:B------:R-:W-:Y:S01]  /*8a50*/  UMOV UR18, 0x3f604fd8 ;  /* 0x3f604fd800127882 */ /* 0x000fe20000000000 */
[----:B------:R-:W-:-:S06]  /*8a60*/  UMOV UR19, 0x3fdcfd81 ;  /* 0x3fdcfd8100137882 */ /* 0x000fcc0000000000 */
[----:B----4-:R-:W-:Y:S01]  /*8a70*/  DFMA R16, R22, UR18, R16 ;  /* 0x0000001216107c2b */ /* 0x010fe20008000010 */
[----:B------:R-:W-:Y:S01]  /*8a80*/  UMOV UR18, 0x9999999a ;  /* 0x9999999a00127882 */ /* 0x000fe20000000000 */
[----:B------:R-:W-:-:S06]  /*8a90*/  UMOV UR19, 0x3fd19999 ;  /* 0x3fd1999900137882 */ /* 0x000fcc0000000000 */
[----:B------:R-:W-:Y:S01]  /*8aa0*/  DFMA R16, R24, -UR18, R16 ;  /* 0x8000001218107c2b */ /* 0x000fe20008000010 */
[----:B0-----:R-:W-:-:S07]  /*8ab0*/  IMAD.WIDE.U32 R42, R42, 0x8, R18 ;  /* 0x000000082a2a7825 */ /* 0x001fce00078e0012 */
[----:B------:R-:W-:-:S07]  /*8ac0*/  DFMA R16, R16, R14, R26 ;  /* 0x0000000e1010722b */ /* 0x000fce000000001a */
[----:B------:R3:W-:Y:S04]  /*8ad0*/  STG.E.64 desc[UR6][R42.64], R16 ;  /* 0x000000102a007986 */ /* 0x0007e8000c101b06 */
.L_x_81:
[----:B------:R-:W4:Y:S02]  /*8ae0*/  LDC.64 R20, c[0x4][0x70] ;  /* 0x01001c00ff147b82 */ /* 0x000f240000000a00 */
[----:B----4-:R-:W4:Y:S06]  /*8af0*/  LDG.E.64 R36, desc[UR6][R20.64+0x8] ;  /* 0x0000080614247981 */ /* 0x010f2c000c1e1b00 */
[----:B01-3--:R-:W4:Y:S02]  /*8b00*/  LDC.64 R16, c[0x4][0x58] ;  /* 0x01001600ff107b82 */ /* 0x00bf240000000a00 */
[----:B----4-:R0:W-:Y:S04]  /*8b10*/  STG.E.64 desc[UR6][R16.64], R36 ;  /* 0x0000002410007986 */ /* 0x0101e8000c101b06 */
[----:B------:R-:W3:Y:S01]  /*8b20*/  LDG.E.64 R18, desc[UR6][R20.64] ;  /* 0x0000000614127981 */ /* 0x000ee2000c1e1b00 */
[----:B--2---:R-:W-:-:S02]  /*8b30*/  DFMA R38, R14, 0.5, R30 ;  /* 0x3fe000000e26782b */ /* 0x004fc4000000001e */
[----:B---3--:R-:W-:-:S14]  /*8b40*/  DSETP.NEU.AND P1, PT, |R18|, +INF , PT ;  /* 0x7ff000001200742a */ /* 0x008fdc0003f2d200 */
        /* <DEDUP_REMOVED lines=22> */
.L_x_87:
[----:B------:R-:W-:Y:S01]  /*8cb0*/  MOV R40, R17 ;  /* 0x0000001100287202 */ /* 0x000fe20000000f00 */
[----:B------:R-:W-:Y:S02]  /*8cc0*/  IMAD.MOV.U32 R42, RZ, RZ, R18 ;  /* 0x000000ffff2a7224 */ /* 0x000fe400078e0012 */
[----:B------:R-:W-:Y:S01]  /*8cd0*/  IMAD.MOV.U32 R43, RZ, RZ, R19 ;  /* 0x000000ffff2b7224 */ /* 0x000fe200078e0013 */
[----:B------:R-:W-:Y:S06]  /*8ce0*/  BRA `(.L_x_86) ;  /* 0x0000000000087947 */ /* 0x000fec0003800000 */
.L_x_85:
[----:B------:R-:W-:Y:S01]  /*8cf0*/  DMUL R42, RZ, R18 ;  /* 0x00000012ff2a7228 */ /* 0x000fe20000000000 */
[----:B------:R-:W-:-:S10]  /*8d00*/  IMAD.MOV.U32 R40, RZ, RZ, RZ ;  /* 0x000000ffff287224 */ /* 0x000fd400078e00ff */
.L_x_86:
        /* <DEDUP_REMOVED lines=55> */
.L_x_91:
[----:B------:R-:W-:Y:S05]  /*9080*/  BSYNC.RECONVERGENT B5 ;  /* 0x0000000000057941 */ /* 0x000fea0003800200 */
.L_x_90:
[----:B------:R-:W-:Y:S01]  /*9090*/  IADD3 R42, PT, PT, R17, 0x1, RZ ;  /* 0x00000001112a7810 */ /* 0x000fe20007ffe0ff */
[----:B------:R-:W-:Y:S06]  /*90a0*/  BRA `(.L_x_92) ;  /* 0x0000000000087947 */ /* 0x000fec0003800000 */
.L_x_89:
[----:B------:R-:W-:Y:S01]  /*90b0*/  DMUL R40, RZ, R38 ;  /* 0x00000026ff287228 */ /* 0x000fe20000000000 */
[----:B------:R-:W-:-:S10]  /*90c0*/  IMAD.MOV.U32 R42, RZ, RZ, 0x1 ;  /* 0x00000001ff2a7424 */ /* 0x000fd400078e00ff */
.L_x_92:
[----:B------:R-:W-:Y:S05]  /*90d0*/  BSYNC.RECONVERGENT B4 ;  /* 0x0000000000047941 */ /* 0x000fea0003800200 */
.L_x_88:
        /* <DEDUP_REMOVED lines=57> */
.L_x_94:
[----:B------:R-:W-:Y:S05]  /*9470*/  BSYNC.RECONVERGENT B3 ;  /* 0x0000000000037941 */ /* 0x000fea0003800200 */
.L_x_93:
        /* <DEDUP_REMOVED lines=10> */
.L_x_97:
[----:B0-----:R-:W0:Y:S08]  /*9520*/  LDC.64 R26, c[0x4][0x40] ;  /* 0x01001000ff1a7b82 */ /* 0x001e300000000a00 */
[----:B------:R-:W1:Y:S08]  /*9530*/  LDC.64 R18, c[0x4][0x30] ;  /* 0x01000c00ff127b82 */ /* 0x000e700000000a00 */
[----:B------:R-:W2:Y:S08]  /*9540*/  LDC.64 R20, c[0x4][0x48] ;  /* 0x01001200ff147b82 */ /* 0x000eb00000000a00 */
[----:B------:R-:W3:Y:S01]  /*9550*/  LDC.64 R24, c[0x4][0x50] ;  /* 0x01001400ff187b82 */ /* 0x000ee20000000a00 */
[----:B0-----:R-:W-:-:S05]  /*9560*/  IMAD.WIDE.U32 R26, R36, 0x8, R26 ;  /* 0x00000008241a7825 */ /* 0x001fca00078e001a */
[----:B------:R-:W4:Y:S02]  /*9570*/  LDG.E.64 R40, desc[UR6][R26.64] ;  /* 0x000000061a287981 */ /* 0x000f24000c1e1b00 */
[----:B------:R-:W0:Y:S01]  /*9580*/  LDC.64 R22, c[0x4][0x58] ;  /* 0x01001600ff167b82 */ /* 0x000e220000000a00 */
[----:B-1----:R-:W-:-:S05]  /*9590*/  IMAD.WIDE.U32 R18, R36, 0x8, R18 ;  /* 0x0000000824127825 */ /* 0x002fca00078e0012 */
[----:B------:R-:W5:Y:S02]  /*95a0*/  LDG.E.64 R38, desc[UR6][R18.64] ;  /* 0x0000000612267981 */ /* 0x000f64000c1e1b00 */
[----:B------:R-:W1:Y:S01]  /*95b0*/  LDC.64 R16, c[0x4][0x60] ;  /* 0x01001800ff107b82 */ /* 0x000e620000000a00 */
[----:B--2---:R-:W-:-:S05]  /*95c0*/  IMAD.WIDE.U32 R20, R36, 0x8, R20 ;  /* 0x0000000824147825 */ /* 0x004fca00078e0014 */
[----:B------:R-:W2:Y:S01]  /*95d0*/  LDG.E.64 R42, desc[UR6][R20.64] ;  /* 0x00000006142a7981 */ /* 0x000ea2000c1e1b00 */
[----:B---3--:R-:W-:-:S05]  /*95e0*/  IMAD.WIDE.U32 R24, R36, 0x8, R24 ;  /* 0x0000000824187825 */ /* 0x008fca00078e0018 */
[----:B------:R-:W3:Y:S01]  /*95f0*/  LDG.E.64 R44, desc[UR6][R24.64] ;  /* 0x00000006182c7981 */ /* 0x000ee2000c1e1b00 */
[----:B0-----:R-:W-:-:S05]  /*9600*/  IMAD.WIDE.U32 R22, R36, 0x8, R22 ;  /* 0x0000000824167825 */ /* 0x001fca00078e0016 */
[----:B------:R-:W3:Y:S01]  /*9610*/  LDG.E.64 R46, desc[UR6][R22.64] ;  /* 0x00000006162e7981 */ /* 0x000ee2000c1e1b00 */
[----:B-1----:R-:W-:-:S05]  /*9620*/  IMAD.WIDE.U32 R16, R36, 0x8, R16 ;  /* 0x0000000824107825 */ /* 0x002fca00078e0010 */
[----:B------:R-:W3:Y:S01]  /*9630*/  LDG.E.64 R48, desc[UR6][R16.64] ;  /* 0x0000000610307981 */ /* 0x000ee2000c1e1b00 */
        /* <DEDUP_REMOVED lines=10> */
[----:B----4-:R-:W-:-:S08]  /*96e0*/  DMUL R40, R40, UR18 ;  /* 0x0000001228287c28 */ /* 0x010fd00008000000 */
[----:B-----5:R-:W-:-:S08]  /*96f0*/  DFMA R38, R38, UR20, R40 ;  /* 0x0000001426267c2b */ /* 0x020fd00008000028 */
[----:B--2---:R-:W-:-:S08]  /*9700*/  DFMA R38, R42, UR22, R38 ;  /* 0x000000162a267c2b */ /* 0x004fd00008000026 */
[----:B---3--:R-:W-:-:S08]  /*9710*/  DFMA R38, R44, -UR24, R38 ;  /* 0x800000182c267c2b */ /* 0x008fd00008000026 */
[----:B------:R-:W-:-:S08]  /*9720*/  DFMA R38, R46, UR26, R38 ;  /* 0x0000001a2e267c2b */ /* 0x000fd00008000026 */
[----:B------:R-:W-:Y:S02]  /*9730*/  DFMA R48, R38, R14, R48 ;  /* 0x0000000e2630722b */ /* 0x000fe40000000030 */
[----:B------:R-:W2:Y:S05]  /*9740*/  LDG.E.64 R38, desc[UR6][R16.64+0x8] ;  /* 0x0000080610267981 */ /* 0x000eaa000c1e1b00 */
[----:B------:R2:W-:Y:S04]  /*9750*/  STG.E.64 desc[UR6][R16.64], R48 ;  /* 0x0000003010007986 */ /* 0x0005e8000c101b06 */
[----:B------:R-:W3:Y:S04]  /*9760*/  LDG.E.64 R50, desc[UR6][R26.64+0x8] ;  /* 0x000008061a327981 */ /* 0x000ee8000c1e1b00 */
[----:B------:R-:W4:Y:S04]  /*9770*/  LDG.E.64 R46, desc[UR6][R18.64+0x8] ;  /* 0x00000806122e7981 */ /* 0x000f28000c1e1b00 */
[----:B------:R-:W5:Y:S04]  /*9780*/  LDG.E.64 R44, desc[UR6][R20.64+0x8] ;  /* 0x00000806142c7981 */ /* 0x000f68000c1e1b00 */
[----:B------:R-:W2:Y:S04]  /*9790*/  LDG.E.64 R42, desc[UR6][R24.64+0x8] ;  /* 0x00000806182a7981 */ /* 0x000ea8000c1e1b00 */
[----:B------:R-:W2:Y:S01]  /*97a0*/  LDG.E.64 R40, desc[UR6][R22.64+0x8] ;  /* 0x0000080616287981 */ /* 0x000ea2000c1e1b00 */
[----:B---3--:R-:W-:-:S08]  /*97b0*/  DMUL R50, R50, UR18 ;  /* 0x0000001232327c28 */ /* 0x008fd00008000000 */
[----:B----4-:R-:W-:-:S08]  /*97c0*/  DFMA R46, R46, UR20, R50 ;  /* 0x000000142e2e7c2b */ /* 0x010fd00008000032 */
[----:B-----5:R-:W-:-:S08]  /*97d0*/  DFMA R44, R44, UR22, R46 ;  /* 0x000000162c2c7c2b */ /* 0x020fd0000800002e */
[----:B--2---:R-:W-:-:S08]  /*97e0*/  DFMA R42, R42, -UR24, R44 ;  /* 0x800000182a2a7c2b */ /* 0x004fd0000800002c */
[----:B------:R-:W-:-:S08]  /*97f0*/  DFMA R40, R40, UR26, R42 ;  /* 0x0000001a28287c2b */ /* 0x000fd0000800002a */
[----:B------:R-:W-:Y:S01]  /*9800*/  DFMA R48, R40, R14, R38 ;  /* 0x0000000e2830722b */ /* 0x000fe20000000026 */
[----:B------:R-:W2:Y:S06]  /*9810*/  LDG.E.64 R38, desc[UR6][R16.64+0x10] ;  /* 0x0000100610267981 */ /* 0x000eac000c1e1b00 */
        /* <DEDUP_REMOVED lines=10> */
[----:B------:R-:W-:Y:S02]  /*98c0*/  DFMA R40, R40, UR26, R42 ;  /* 0x0000001a28287c2b */ /* 0x000fe4000800002a */
[----:B------:R-:W2:Y:S06]  /*98d0*/  LDG.E.64 R42, desc[UR6][R16.64+0x18] ;  /* 0x00001806102a7981 */ /* 0x000eac000c1e1b00 */
[----:B------:R-:W-:-:S07]  /*98e0*/  DFMA R38, R40, R14, R38 ;  /* 0x0000000e2826722b */ /* 0x000fce0000000026 */
[----:B------:R0:W-:Y:S04]  /*98f0*/  STG.E.64 desc[UR6][R16.64+0x10], R38 ;  /* 0x0000102610007986 */ /* 0x0001e8000c101b06 */
[----:B------:R-:W3:Y:S04]  /*9900*/  LDG.E.64 R26, desc[UR6][R26.64+0x18] ;  /* 0x000018061a1a7981 */ /* 0x000ee8000c1e1b00 */
[----:B------:R-:W4:Y:S04]  /*9910*/  LDG.E.64 R18, desc[UR6][R18.64+0x18] ;  /* 0x0000180612127981 */ /* 0x000f28000c1e1b00 */
[----:B------:R-:W5:Y:S04]  /*9920*/  LDG.E.64 R20, desc[UR6][R20.64+0x18] ;  /* 0x0000180614147981 */ /* 0x000f68000c1e1b00 */
[----:B------:R-:W2:Y:S04]  /*9930*/  LDG.E.64 R24, desc[UR6][R24.64+0x18] ;  /* 0x0000180618187981 */ /* 0x000ea8000c1e1b00 */
[----:B------:R-:W2:Y:S01]  /*9940*/  LDG.E.64 R22, desc[UR6][R22.64+0x18] ;  /* 0x0000180616167981 */ /* 0x000ea2000c1e1b00 */
[----:B------:R-:W-:-:S04]  /*9950*/  IADD3 R36, PT, PT, R36, 0x4, RZ ;  /* 0x0000000424247810 */ /* 0x000fc80007ffe0ff */
[----:B------:R-:W-:Y:S01]  /*9960*/  ISETP.NE.AND P1, PT, R36, UR12, PT ;  /* 0x0000000c24007c0c */ /* 0x000fe2000bf25270 */
[----:B---3--:R-:W-:-:S08]  /*9970*/  DMUL R40, R26, UR18 ;  /* 0x000000121a287c28 */ /* 0x008fd00008000000 */
[----:B----4-:R-:W-:-:S08]  /*9980*/  DFMA R40, R18, UR20, R40 ;  /* 0x0000001412287c2b */ /* 0x010fd00008000028 */
[----:B-----5:R-:W-:-:S08]  /*9990*/  DFMA R40, R20, UR22, R40 ;  /* 0x0000001614287c2b */ /* 0x020fd00008000028 */
[----:B--2---:R-:W-:-:S08]  /*99a0*/  DFMA R40, R24, -UR24, R40 ;  /* 0x8000001818287c2b */ /* 0x004fd00008000028 */
[----:B------:R-:W-:-:S08]  /*99b0*/  DFMA R40, R22, UR26, R40 ;  /* 0x0000001a16287c2b */ /* 0x000fd00008000028 */
[----:B------:R-:W-:-:S07]  /*99c0*/  DFMA R40, R40, R14, R42 ;  /* 0x0000000e2828722b */ /* 0x000fce000000002a */
[----:B------:R0:W-:Y:S01]  /*99d0*/  STG.E.64 desc[UR6][R16.64+0x18], R40 ;  /* 0x0000182810007986 */ /* 0x0001e2000c101b06 */
[----:B------:R-:W-:Y:S05]  /*99e0*/  @P1 BRA `(.L_x_97) ;  /* 0xfffffff800cc1947 */ /* 0x000fea000383ffff */
[----:B------:R-:W-:-:S07]  /*99f0*/  IMAD.U32 R44, RZ, RZ, UR12 ;  /* 0x0000000cff2c7e24 */ /* 0x000fce000f8e00ff */
.L_x_96:
[----:B------:R-:W-:-:S09]  /*9a00*/  UISETP.NE.AND UP0, UPT, UR11, URZ, UPT ;  /* 0x000000ff0b00728c */ /* 0x000fd2000bf05270 */
[----:B------:R-:W-:Y:S05]  /*9a10*/  BRA.U !UP0, `(.L_x_95) ;  /* 0x0000000508607547 */ /* 0x000fea000b800000 */
[----:B------:R-:W-:Y:S02]  /*9a20*/  UISETP.NE.AND UP0, UPT, UR16, URZ, UPT ;  /* 0x000000ff1000728c */ /* 0x000fe4000bf05270 */
[----:B------:R-:W-:-:S07]  /*9a30*/  UISETP.NE.AND UP1, UPT, UR13, URZ, UPT ;  /* 0x000000ff0d00728c */ /* 0x000fce000bf25270 */
[----:B------:R-:W-:Y:S05]  /*9a40*/  BRA.U !UP0, `(.L_x_98) ;  /* 0x0000000108c47547 */ /* 0x000fea000b800000 */
[----:B------:R-:W1:Y:S08]  /*9a50*/  LDC.64 R20, c[0x4][0x40] ;  /* 0x01001000ff147b82 */ /* 0x000e700000000a00 */
[----:B------:R-:W2:Y:S08]  /*9a60*/  LDC.64 R18, c[0x4][0x30] ;  /* 0x01000c00ff127b82 */ /* 0x000eb00000000a00 */
[----:B------:R-:W3:Y:S08]  /*9a70*/  LDC.64 R24, c[0x4][0x48] ;  /* 0x01001200ff187b82 */ /* 0x000ef00000000a00 */
[----:B------:R-:W4:Y:S01]  /*9a80*/  LDC.64 R36, c[0x4][0x50] ;  /* 0x01001400ff247b82 */ /* 0x000f220000000a00 */
[----:B-1----:R-:W-:-:S05]  /*9a90*/  IMAD.WIDE.U32 R20, R44, 0x8, R20 ;  /* 0x000000082c147825 */ /* 0x002fca00078e0014 */
[----:B------:R-:W5:Y:S02]  /*9aa0*/  LDG.E.64 R22, desc[UR6][R20.64] ;  /* 0x0000000614167981 */ /* 0x000f64000c1e1b00 */
[----:B0-----:R-:W0:Y:S01]  /*9ab0*/  LDC.64 R40, c[0x4][0x58] ;  /* 0x01001600ff287b82 */ /* 0x001e220000000a00 */
[----:B--2---:R-:W-:-:S05]  /*9ac0*/  IMAD.WIDE.U32 R18, R44, 0x8, R18 ;  /* 0x000000082c127825 */ /* 0x004fca00078e0012 */
[----:B------:R-:W2:Y:S02]  /*9ad0*/  LDG.E.64 R16, desc[UR6][R18.64] ;  /* 0x0000000612107981 */ /* 0x000ea4000c1e1b00 */
[----:B------:R-:W1:Y:S01]  /*9ae0*/  LDC.64 R46, c[0x4][0x60] ;  /* 0x01001800ff2e7b82 */ /* 0x000e620000000a00 */
[----:B---3--:R-:W-:-:S05]  /*9af0*/  IMAD.WIDE.U32 R24, R44, 0x8, R24 ;  /* 0x000000082c187825 */ /* 0x008fca00078e0018 */
[----:B------:R-:W3:Y:S01]  /*9b00*/  LDG.E.64 R26, desc[UR6][R24.64] ;  /* 0x00000006181a7981 */ /* 0x000ee2000c1e1b00 */
[----:B----4-:R-:W-:-:S05]  /*9b10*/  IMAD.WIDE.U32 R36, R44, 0x8, R36 ;  /* 0x000000082c247825 */ /* 0x010fca00078e0024 */
[----:B------:R-:W4:Y:S01]  /*9b20*/  LDG.E.64 R38, desc[UR6][R36.64] ;  /* 0x0000000624267981 */ /* 0x000f22000c1e1b00 */
[----:B0-----:R-:W-:-:S05]  /*9b30*/  IMAD.WIDE.U32 R40, R44, 0x8, R40 ;  /* 0x000000082c287825 */ /* 0x001fca00078e0028 */
[----:B------:R-:W4:Y:S01]  /*9b40*/  LDG.E.64 R42, desc[UR6][R40.64] ;  /* 0x00000006282a7981 */ /* 0x000f22000c1e1b00 */
[----:B-1----:R-:W-:-:S05]  /*9b50*/  IMAD.WIDE.U32 R46, R44, 0x8, R46 ;  /* 0x000000082c2e7825 */ /* 0x002fca00078e002e */
        /* <DEDUP_REMOVED lines=11> */
[----:B-----5:R-:W-:-:S08]  /*9c10*/  DMUL R22, R22, UR18 ;  /* 0x0000001216167c28 */ /* 0x020fd00008000000 */
[----:B--2---:R-:W-:-:S08]  /*9c20*/  DFMA R16, R16, UR20, R22 ;  /* 0x0000001410107c2b */ /* 0x004fd00008000016 */
[----:B---3--:R-:W-:Y:S01]  /*9c30*/  DFMA R16, R26, UR22, R16 ;  /* 0x000000161a107c2b */ /* 0x008fe20008000010 */
[----:B------:R-:W2:Y:S07]  /*9c40*/  LDG.E.64 R26, desc[UR6][R46.64+0x8] ;  /* 0x000008062e1a7981 */ /* 0x000eae000c1e1b00 */
[----:B----4-:R-:W-:-:S08]  /*9c50*/  DFMA R16, R38, -UR24, R16 ;  /* 0x8000001826107c2b */ /* 0x010fd00008000010 */
[----:B------:R-:W-:-:S08]  /*9c60*/  DFMA R16, R42, UR26, R16 ;  /* 0x0000001a2a107c2b */ /* 0x000fd00008000010 */
[----:B------:R-:W-:-:S07]  /*9c70*/  DFMA R16, R16, R14, R48 ;  /* 0x0000000e1010722b */ /* 0x000fce0000000030 */
[----:B------:R1:W-:Y:S04]  /*9c80*/  STG.E.64 desc[UR6][R46.64], R16 ;  /* 0x000000102e007986 */ /* 0x0003e8000c101b06 */
[----:B------:R-:W3:Y:S04]  /*9c90*/  LDG.E.64 R20, desc[UR6][R20.64+0x8] ;  /* 0x0000080614147981 */ /* 0x000ee8000c1e1b00 */
[----:B------:R-:W4:Y:S04]  /*9ca0*/  LDG.E.64 R18, desc[UR6][R18.64+0x8] ;  /* 0x0000080612127981 */ /* 0x000f28000c1e1b00 */
[----:B------:R-:W5:Y:S04]  /*9cb0*/  LDG.E.64 R24, desc[UR6][R24.64+0x8] ;  /* 0x0000080618187981 */ /* 0x000f68000c1e1b00 */
[----:B------:R-:W2:Y:S04]  /*9cc0*/  LDG.E.64 R36, desc[UR6][R36.64+0x8] ;  /* 0x0000080624247981 */ /* 0x000ea8000c1e1b00 */
[----:B------:R-:W2:Y:S01]  /*9cd0*/  LDG.E.64 R40, desc[UR6][R40.64+0x8] ;  /* 0x0000080628287981 */ /* 0x000ea2000c1e1b00 */
[----:B------:R-:W-:Y:S01]  /*9ce0*/  VIADD R44, R44, 0x2 ;  /* 0x000000022c2c7836 */ /* 0x000fe20000000000 */
[----:B---3--:R-:W-:-:S08]  /*9cf0*/  DMUL R22, R20, UR18 ;  /* 0x0000001214167c28 */ /* 0x008fd00008000000 */
[----:B----4-:R-:W-:-:S08]  /*9d00*/  DFMA R22, R18, UR20, R22 ;  /* 0x0000001412167c2b */ /* 0x010fd00008000016 */
[----:B-----5:R-:W-:-:S08]  /*9d10*/  DFMA R22, R24, UR22, R22 ;  /* 0x0000001618167c2b */ /* 0x020fd00008000016 */
[----:B--2---:R-:W-:-:S08]  /*9d20*/  DFMA R22, R36, -UR24, R22 ;  /* 0x8000001824167c2b */ /* 0x004fd00008000016 */
[----:B------:R-:W-:-:S08]  /*9d30*/  DFMA R22, R40, UR26, R22 ;  /* 0x0000001a28167c2b */ /* 0x000fd00008000016 */
[----:B------:R-:W-:-:S07]  /*9d40*/  DFMA R22, R22, R14, R26 ;  /* 0x0000000e1616722b */ /* 0x000fce000000001a */
[----:B------:R1:W-:Y:S04]  /*9d50*/  STG.E.64 desc[UR6][R46.64+0x8], R22 ;  /* 0x000008162e007986 */ /* 0x0003e8000c101b06 */
.L_x_98:
[----:B------:R-:W-:Y:S05]  /*9d60*/  BRA.U !UP1, `(.L_x_95) ;  /* 0x00000001098c7547 */ /* 0x000fea000b800000 */
[----:B01----:R-:W0:Y:S08]  /*9d70*/  LDC.64 R16, c[0x4][0x40] ;  /* 0x01001000ff107b82 */ /* 0x003e300000000a00 */
[----:B------:R-:W1:Y:S08]  /*9d80*/  LDC.64 R18, c[0x4][0x30] ;  /* 0x01000c00ff127b82 */ /* 0x000e700000000a00 */
[----:B------:R-:W2:Y:S08]  /*9d90*/  LDC.64 R20, c[0x4][0x48] ;  /* 0x01001200ff147b82 */ /* 0x000eb00000000a00 */
[----:B------:R-:W3:Y:S01]  /*9da0*/  LDC.64 R22, c[0x4][0x50] ;  /* 0x01001400ff167b82 */ /* 0x000ee20000000a00 */
[----:B0-----:R-:W-:-:S06]  /*9db0*/  IMAD.WIDE.U32 R16, R44, 0x8, R16 ;  /* 0x000000082c107825 */ /* 0x001fcc00078e0010 */
[----:B------:R-:W4:Y:S01]  /*9dc0*/  LDG.E.64 R16, desc[UR6][R16.64] ;  /* 0x0000000610107981 */ /* 0x000f22000c1e1b00 */
[----:B------:R-:W0:Y:S01]  /*9dd0*/  LDC.64 R24, c[0x4][0x58] ;  /* 0x01001600ff187b82 */ /* 0x000e220000000a00 */
[----:B-1----:R-:W-:-:S06]  /*9de0*/  IMAD.WIDE.U32 R18, R44, 0x8, R18 ;  /* 0x000000082c127825 */ /* 0x002fcc00078e0012 */
[----:B------:R-:W5:Y:S01]  /*9df0*/  LDG.E.64 R18, desc[UR6][R18.64] ;  /* 0x0000000612127981 */ /* 0x000f62000c1e1b00 */
[C---:B--2---:R-:W-:Y:S01]  /*9e00*/  IMAD.WIDE.U32 R20, R44.reuse, 0x8, R20 ;  /* 0x000000082c147825 */ /* 0x044fe200078e0014 */
[----:B------:R-:W1:Y:S05]  /*9e10*/  LDC.64 R26, c[0x4][0x60] ;  /* 0x01001800ff1a7b82 */ /* 0x000e6a0000000a00 */
[----:B------:R-:W2:Y:S01]  /*9e20*/  LDG.E.64 R20, desc[UR6][R20.64] ;  /* 0x0000000614147981 */ /* 0x000ea2000c1e1b00 */
[----:B---3--:R-:W-:-:S06]  /*9e30*/  IMAD.WIDE.U32 R22, R44, 0x8, R22 ;  /* 0x000000082c167825 */ /* 0x008fcc00078e0016 */
[----:B------:R-:W3:Y:S01]  /*9e40*/  LDG.E.64 R22, desc[UR6][R22.64] ;  /* 0x0000000616167981 */ /* 0x000ee2000c1e1b00 */
[----:B0-----:R-:W-:-:S06]  /*9e50*/  IMAD.WIDE.U32 R24, R44, 0x8, R24 ;  /* 0x000000082c187825 */ /* 0x001fcc00078e0018 */
[----:B------:R-:W3:Y:S01]  /*9e60*/  LDG.E.64 R24, desc[UR6][R24.64] ;  /* 0x0000000618187981 */ /* 0x000ee2000c1e1b00 */
[----:B-1----:R-:W-:-:S05]  /*9e70*/  IMAD.WIDE.U32 R44, R44, 0x8, R26 ;  /* 0x000000082c2c7825 */ /* 0x002fca00078e001a */
[----:B------:R-:W3:Y:S01]  /*9e80*/  LDG.E.64 R26, desc[UR6][R44.64] ;  /* 0x000000062c1a7981 */ /* 0x000ee2000c1e1b00 */
[----:B------:R-:W-:Y:S01]  /*9e90*/  UMOV UR18, 0x459aa352 ;  /* 0x459aa35200127882 */ /* 0x000fe20000000000 */
[----:B------:R-:W-:Y:S02]  /*9ea0*/  UMOV UR19, 0x3fe09b89 ;  /* 0x3fe09b8900137882 */ /* 0x000fe40000000000 */
[----:B----4-:R-:W-:Y:S01]  /*9eb0*/  DMUL R16, R16, UR18 ;  /* 0x0000001210107c28 */ /* 0x010fe20008000000 */
[----:B------:R-:W-:Y:S01]  /*9ec0*/  UMOV UR18, 0xc901e574 ;  /* 0xc901e57400127882 */ /* 0x000fe20000000000 */
[----:B------:R-:W-:-:S06]  /*9ed0*/  UMOV UR19, 0x3fbe573a ;  /* 0x3fbe573a00137882 */ /* 0x000fcc0000000000 */
[----:B-----5:R-:W-:Y:S01]  /*9ee0*/  DFMA R16, R18, UR18, R16 ;  /* 0x0000001212107c2b */ /* 0x020fe20008000010 */
[----:B------:R-:W-:Y:S01]  /*9ef0*/  UMOV UR18, 0xaacfd498 ;  /* 0xaacfd49800127882 */ /* 0x000fe20000000000 */
[----:B------:R-:W-:-:S06]  /*9f00*/  UMOV UR19, 0x3fe0323a ;  /* 0x3fe0323a00137882 */ /* 0x000fcc0000000000 */
[----:B--2---:R-:W-:Y:S01]  /*9f10*/  DFMA R16, R20, UR18, R16 ;  /* 0x0000001214107c2b */ /* 0x004fe20008000010 */
[----:B------:R-:W-:Y:S01]  /*9f20*/  UMOV UR18, 0x70a3d70a ;  /* 0x70a3d70a00127882 */ /* 0x000fe20000000000 */
[----:B------:R-:W-:-:S06]  /*9f30*/  UMOV UR19, 0x3fc70a3d ;  /* 0x3fc70a3d00137882 */ /* 0x000fcc0000000000 */
[----:B---3--:R-:W-:Y:S01]  /*9f40*/  DFMA R16, R22, -UR18, R16 ;  /* 0x8000001216107c2b */ /* 0x008fe20008000010 */
[----:B------:R-:W-:Y:S01]  /*9f50*/  UMOV UR18, 0x29e4129e ;  /* 0x29e4129e00127882 */ /* 0x000fe20000000000 */
[----:B------:R-:W-:-:S06]  /*9f60*/  UMOV UR19, 0x3fa29e41 ;  /* 0x3fa29e4100137882 */ /* 0x000fcc0000000000 */
[----:B------:R-:W-:-:S08]  /*9f70*/  DFMA R16, R24, UR18, R16 ;  /* 0x0000001218107c2b */ /* 0x000fd00008000010 */
[----:B------:R-:W-:-:S07]  /*9f80*/  DFMA R16, R16, R14, R26 ;  /* 0x0000000e1010722b */ /* 0x000fce000000001a */
[----:B------:R2:W-:Y:S04]  /*9f90*/  STG.E.64 desc[UR6][R44.64], R16 ;  /* 0x000000102c007986 */ /* 0x0005e8000c101b06 */
.L_x_95:
[----:B------:R-:W3:Y:S02]  /*9fa0*/  LDC.64 R20, c[0x4][0x60] ;  /* 0x01001800ff147b82 */ /* 0x000ee40000000a00 */
[----:B---3--:R-:W3:Y:S06]  /*9fb0*/  LDG.E.64 R36, desc[UR6][R20.64+0x8] ;  /* 0x0000080614247981 */ /* 0x008eec000c1e1b00 */
[----:B012---:R-:W3:Y:S02]  /*9fc0*/  LDC.64 R16, c[0x4][0x80] ;  /* 0x01002000ff107b82 */ /* 0x007ee40000000a00 */
[----:B---3--:R0:W-:Y:S04]  /*9fd0*/  STG.E.64 desc[UR6][R16.64], R36 ;  /* 0x0000002410007986 */ /* 0x0081e8000c101b06 */
        /* <DEDUP_REMOVED lines=24> */
.L_x_101:
[----:B------:R-:W-:Y:S01]  /*a160*/  MOV R38, R17 ;  /* 0x0000001100267202 */ /* 0x000fe20000000f00 */
[----:B------:R-:W-:Y:S02]  /*a170*/  IMAD.MOV.U32 R42, RZ, RZ, R18 ;  /* 0x000000ffff2a7224 */ /* 0x000fe400078e0012 */
[----:B------:R-:W-:Y:S01]  /*a180*/  IMAD.MOV.U32 R43, RZ, RZ, R19 ;  /* 0x000000ffff2b7224 */ /* 0x000fe200078e0013 */
[----:B------:R-:W-:Y:S06]  /*a190*/  BRA `(.L_x_100) ;  /* 0x0000000000087947 */ /* 0x000fec0003800000 */
.L_x_99:
[----:B------:R-:W-:Y:S01]  /*a1a0*/  DMUL R42, RZ, R18 ;  /* 0x00000012ff2a7228 */ /* 0x000fe20000000000 */
[----:B------:R-:W-:-:S10]  /*a1b0*/  IMAD.MOV.U32 R38, RZ, RZ, RZ ;  /* 0x000000ffff267224 */ /* 0x000fd400078e00ff */
.L_x_100:
[----:B------:R-:W0:Y:S01]  /*a1c0*/  LDCU.64 UR18, c[0x4][0x98] ;  /* 0x01001300ff1277ac */ /* 0x000e220008000a00 */
[C---:B------:R-:W-:Y:S01]  /*a1d0*/  SHF.L.U32 R16, R38.reuse, 0x6, RZ ;  /* 0x0000000626107819 */ /* 0x040fe200000006ff */
[----:B------:R-:W1:Y:S01]  /*a1e0*/  MUFU.RCP64H R47, 20.79998779296875 ;  /* 0x4034cccc002f7908 */ /* 0x000e620000001800 */
[----:B------:R-:W-:Y:S01]  /*a1f0*/  LOP3.LUT R39, R38, 0x1, RZ, 0xc0, !PT ;  /* 0x0000000126277812 */ /* 0x000fe200078ec0ff */
[----:B------:R-:W-:Y:S01]  /*a200*/  IMAD.MOV.U32 R48, RZ, RZ, 0x20fd8164 ;  /* 0x20fd8164ff307424 */ /* 0x000fe200078e00ff */
[----:B------:R-:W-:Y:S01]  /*a210*/  LOP3.LUT R16, R16, 0x40, RZ, 0xc0, !PT ;  /* 0x0000004010107812 */ /* 0x000fe200078ec0ff */
[----:B------:R-:W-:Y:S01]  /*a220*/  DMUL R44, R42, R42 ;  /* 0x0000002a2a2c7228 */ /* 0x000fe20000000000 */
[----:B------:R-:W-:Y:S01]  /*a230*/  MOV R40, 0xcccccccd ;  /* 0xcccccccd00287802 */ /* 0x000fe20000000f00 */
[----:B------:R-:W-:Y:S01]  /*a240*/  IMAD.MOV.U32 R41, RZ, RZ, 0x4034cccc ;  /* 0x4034ccccff297424 */ /* 0x000fe200078e00ff */
[----:B------:R-:W2:Y:S01]  /*a250*/  LDCU UR5, c[0x0][0x3a4] ;  /* 0x00007480ff0577ac */ /* 0x000ea20008000800 */
[----:B0-----:R-:W-:-:S05]  /*a260*/  IADD3 R50, P1, PT, R16, UR18, RZ ;  /* 0x0000001210327c10 */ /* 0x001fca000ff3e0ff */
[----:B------:R-:W-:-:S05]  /*a270*/  IMAD.X R51, RZ, RZ, UR19, P1 ;  /* 0x00000013ff337e24 */ /* 0x000fca00088e06ff */
[----:B------:R-:W3:Y:S04]  /*a280*/  LDG.E.128.CONSTANT R16, desc[UR6][R50.64] ;  /* 0x0000000632107981 */ /* 0x000ee8000c1e9d00 */
[----:B------:R-:W4:Y:S04]  /*a290*/  LDG.E.128.CONSTANT R20, desc[UR6][R50.64+0x10] ;  /* 0x0000100632147981 */ /* 0x000f28000c1e9d00 */
[----:B------:R-:W5:Y:S01]  /*a2a0*/  LDG.E.128.CONSTANT R24, desc[UR6][R50.64+0x20] ;  /* 0x0000200632187981 */ /* 0x000f62000c1e9d00 */
[----:B------:R-:W-:Y:S01]  /*a2b0*/  ISETP.NE.U32.AND P1, PT, R39, 0x1, PT ;  /* 0x000000012700780c */ /* 0x000fe20003f25070 */
[----:B------:R-:W-:Y:S01]  /*a2c0*/  IMAD.MOV.U32 R39, RZ, RZ, 0x3da8ff83 ;  /* 0x3da8ff83ff277424 */ /* 0x000fe200078e00ff */
[----:B------:R-:W-:Y:S01]  /*a2d0*/  LOP3.LUT P2, RZ, R38, 0x2, RZ, 0xc0, !PT ;  /* 0x0000000226ff7812 */ /* 0x000fe2000784c0ff */
[----:B------:R-:W-:Y:S01]  /*a2e0*/  IMAD.MOV.U32 R46, RZ, RZ, 0x1 ;  /* 0x00000001ff2e7424 */ /* 0x000fe200078e00ff */
[----:B------:R-:W-:Y:S01]  /*a2f0*/  FSEL R48, R48, -8.06006814911005101289e+34, !P1 ;  /* 0xf9785eba30307808 */ /* 0x000fe20004800000 */
[----:B------:R-:W-:Y:S01]  /*a300*/  BSSY.RECONVERGENT B3, `(.L_x_102) ;  /* 0x0000023000037945 */ /* 0x000fe20003800200 */
[----:B------:R-:W-:-:S06]  /*a310*/  FSEL R49, -R39, 0.11223486810922622681, !P1 ;  /* 0x3de5db6527317808 */ /* 0x000fcc0004800100 */
[----:B---3--:R-:W-:Y:S02]  /*a320*/  DFMA R48, R44, R48, R16 ;  /* 0x000000302c30722b */ /* 0x008fe40000000010 */
[----:B-1----:R-:W-:-:S06]  /*a330*/  DFMA R16, R46, -R40, 1 ;  /* 0x3ff000002e10742b */ /* 0x002fcc0000000828 */
[----:B------:R-:W-:Y:S02]  /*a340*/  DFMA R18, R44, R48, R18 ;  /* 0x000000302c12722b */ /* 0x000fe40000000012 */
[----:B------:R-:W-:-:S06]  /*a350*/  DFMA R16, R16, R16, R16 ;  /* 0x000000101010722b */ /* 0x000fcc0000000010 */
[----:B----4-:R-:W-:Y:S02]  /*a360*/  DFMA R18, R44, R18, R20 ;  /* 0x000000122c12722b */ /* 0x010fe40000000014 */
[----:B------:R-:W-:Y:S02]  /*a370*/  DFMA R46, R46, R16, R46 ;  /* 0x000000102e2e722b */ /* 0x000fe4000000002e */
[----:B------:R-:W-:-:S04]  /*a380*/  DFMA R16, R36, -0.5, R34 ;  /* 0xbfe000002410782b */ /* 0x000fc80000000022 */
[----:B------:R-:W-:Y:S02]  /*a390*/  DFMA R22, R44, R18, R22 ;  /* 0x000000122c16722b */ /* 0x000fe40000000016 */
[----:B------:R-:W-:-:S04]  /*a3a0*/  DFMA R20, R46, -R40, 1 ;  /* 0x3ff000002e14742b */ /* 0x000fc80000000828 */
[----:B------:R-:W-:Y:S02]  /*a3b0*/  FSETP.GEU.AND P4, PT, |R17|, 6.5827683646048100446e-37, PT ;  /* 0x036000001100780b */ /* 0x000fe40003f8e200 */
[----:B-----5:R-:W-:Y:S02]  /*a3c0*/  DFMA R22, R44, R22, R24 ;  /* 0x000000162c16722b */ /* 0x020fe40000000018 */
[----:B------:R-:W-:-:S06]  /*a3d0*/  DFMA R18, R46, R20, R46 ;  /* 0x000000142e12722b */ /* 0x000fcc000000002e */
[----:B------:R-:W-:Y:S02]  /*a3e0*/  DFMA R22, R44, R22, R26 ;  /* 0x000000162c16722b */ /* 0x000fe4000000001a */
[----:B------:R-:W-:-:S06]  /*a3f0*/  DMUL R20, R18, R16 ;  /* 0x0000001012147228 */ /* 0x000fcc0000000000 */
[----:B------:R-:W-:Y:S02]  /*a400*/  DFMA R42, R22, R42, R42 ;  /* 0x0000002a162a722b */ /* 0x000fe4000000002a */
[----:B------:R-:W-:Y:S02]  /*a410*/  DFMA R40, R20, -R40, R16 ;  /* 0x800000281428722b */ /* 0x000fe40000000010 */
[----:B------:R-:W-:-:S06]  /*a420*/  DFMA R22, R44, R22, 1 ;  /* 0x3ff000002c16742b */ /* 0x000fcc0000000016 */
[----:B------:R-:W-:-:S04]  /*a430*/  DFMA R18, R18, R40, R20 ;  /* 0x000000281212722b */ /* 0x000fc80000000014 */
[----:B------:R-:W-:Y:S02]  /*a440*/  FSEL R22, R22, R42, !P1 ;  /* 0x0000002a16167208 */ /* 0x000fe40004800000 */
[----:B------:R-:W-:Y:S02]  /*a450*/  FSEL R23, R23, R43, !P1 ;  /* 0x0000002b17177208 */ /* 0x000fe40004800000 */
[----:B--2---:R-:W-:Y:S02]  /*a460*/  ISETP.LT.AND P1, PT, RZ, UR5, PT ;  /* 0x00000005ff007c0c */ /* 0x004fe4000bf21270 */
[----:B------:R-:W-:Y:S02]  /*a470*/  FFMA R24, RZ, 2.8249998092651367188, R19 ;  /* 0x4034ccccff187823 */ /* 0x000fe40000000013 */
[----:B------:R-:W-:-:S03]  /*a480*/  DADD R20, RZ, -R22 ;  /* 0x00000000ff147229 */ /* 0x000fc60000000816 */
[----:B------:R-:W-:-:S07]  /*a490*/  FSETP.GT.AND P3, PT, |R24|, 1.469367938527859385e-39, PT ;  /* 0x001000001800780b */ /* 0x000fce0003f64200 */
[----:B------:R-:W-:Y:S02]  /*a4a0*/  FSEL R26, R22, R20, !P2 ;  /* 0x00000014161a7208 */ /* 0x000fe40005000000 */
[----:B------:R-:W-:-:S04]  /*a4b0*/  FSEL R27, R23, R21, !P2 ;  /* 0x00000015171b7208 */ /* 0x000fc80005000000 */
[----:B------:R-:W-:Y:S05]  /*a4c0*/  @P3 BRA P4, `(.L_x_103) ;  /* 0x0000000000183947 */ /* 0x000fea0002000000 */
[----:B------:R-:W-:Y:S01]  /*a4d0*/  MOV R18, R16 ;  /* 0x0000001000127202 */ /* 0x000fe20000000f00 */
[----:B------:R-:W-:Y:S01]  /*a4e0*/  IMAD.MOV.U32 R22, RZ, RZ, -0x33333333 ;  /* 0xcccccccdff167424 */ /* 0x000fe200078e00ff */
[----:B------:R-:W-:Y:S01]  /*a4f0*/  MOV R16, 0xa520 ;  /* 0x0000a52000107802 */ /* 0x000fe20000000f00 */
[----:B------:R-:W-:-:S07]  /*a500*/  IMAD.MOV.U32 R23, RZ, RZ, 0x4034cccc ;  /* 0x4034ccccff177424 */ /* 0x000fce00078e00ff */
[----:B------:R-:W-:Y:S05]  /*a510*/  CALL.REL.NOINC `($__internal_0_$__cuda_sm20_div_rn_f64_full) ;  /* 0x0000005000707944 */ /* 0x000fea0003c00000 */
[----:B------:R-:W-:-:S07]  /*a520*/  MOV R19, R17 ;  /* 0x0000001100137202 */ /* 0x000fce0000000f00 */
.L_x_103:
[----:B------:R-:W-:Y:S05]  /*a530*/  BSYNC.RECONVERGENT B3 ;  /* 0x0000000000037941 */ /* 0x000fea0003800200 */
.L_x_102:
        /* <DEDUP_REMOVED lines=10> */
.L_x_106:
        /* <DEDUP_REMOVED lines=26> */
[----:B-----5:R-:W-:Y:S01]  /*a780*/  DFMA R36, R38, UR20, -R36 ;  /* 0x0000001426247c2b */ /* 0x020fe20008000824 */
[----:B------:R-:W0:Y:S07]  /*a790*/  LDC.64 R38, c[0x4][0x78] ;  /* 0x01001e00ff267b82 */ /* 0x000e2e0000000a00 */
[----:B--2---:R-:W-:-:S08]  /*a7a0*/  DFMA R36, R40, -UR22, R36 ;  /* 0x8000001628247c2b */ /* 0x004fd00008000024 */
[----:B---3--:R-:W-:-:S08]  /*a7b0*/  DFMA R36, R42, UR24, R36 ;  /* 0x000000182a247c2b */ /* 0x008fd00008000024 */
[----:B------:R-:W-:-:S08]  /*a7c0*/  DFMA R26, R26, UR26, R36 ;  /* 0x0000001a1a1a7c2b */ /* 0x000fd00008000024 */
[----:B------:R-:W-:Y:S01]  /*a7d0*/  DMUL R40, R26, R14 ;  /* 0x0000000e1a287228 */ /* 0x000fe20000000000 */
[----:B0-----:R-:W-:-:S06]  /*a7e0*/  IMAD.WIDE.U32 R26, R34, 0x8, R38 ;  /* 0x00000008221a7825 */ /* 0x001fcc00078e0026 */
[----:B------:R0:W-:Y:S04]  /*a7f0*/  STG.E.64 desc[UR6][R26.64], R40 ;  /* 0x000000281a007986 */ /* 0x0001e8000c101b06 */
[----:B------:R-:W2:Y:S04]  /*a800*/  LDG.E.64 R44, desc[UR6][R24.64+0x8] ;  /* 0x00000806182c7981 */ /* 0x000ea8000c1e1b00 */
[----:B------:R-:W3:Y:S04]  /*a810*/  LDG.E.64 R42, desc[UR6][R16.64+0x8] ;  /* 0x00000806102a7981 */ /* 0x000ee8000c1e1b00 */
[----:B------:R-:W4:Y:S04]  /*a820*/  LDG.E.64 R46, desc[UR6][R22.64+0x8] ;  /* 0x00000806162e7981 */ /* 0x000f28000c1e1b00 */
[----:B------:R-:W5:Y:S04]  /*a830*/  LDG.E.64 R38, desc[UR6][R20.64+0x8] ;  /* 0x0000080614267981 */ /* 0x000f68000c1e1b00 */
[----:B------:R-:W5:Y:S01]  /*a840*/  LDG.E.64 R36, desc[UR6][R18.64+0x8] ;  /* 0x0000080612247981 */ /* 0x000f62000c1e1b00 */
[----:B--2---:R-:W-:-:S08]  /*a850*/  DMUL R44, R44, UR18 ;  /* 0x000000122c2c7c28 */ /* 0x004fd00008000000 */
[----:B---3--:R-:W-:-:S08]  /*a860*/  DFMA R42, R42, UR20, -R44 ;  /* 0x000000142a2a7c2b */ /* 0x008fd0000800082c */
[----:B----4-:R-:W-:-:S08]  /*a870*/  DFMA R42, R46, -UR22, R42 ;  /* 0x800000162e2a7c2b */ /* 0x010fd0000800002a */
[----:B-----5:R-:W-:-:S08]  /*a880*/  DFMA R38, R38, UR24, R42 ;  /* 0x0000001826267c2b */ /* 0x020fd0000800002a */
[----:B------:R-:W-:-:S08]  /*a890*/  DFMA R36, R36, UR26, R38 ;  /* 0x0000001a24247c2b */ /* 0x000fd00008000026 */
[----:B0-----:R-:W-:-:S07]  /*a8a0*/  DMUL R40, R36, R14 ;  /* 0x0000000e24287228 */ /* 0x001fce0000000000 */
        /* <DEDUP_REMOVED lines=59> */
[----:B------:R-:W-:-:S07]  /*ac60*/  DMUL R36, R36, R14 ;  /* 0x0000000e24247228 */ /* 0x000fce0000000000 */
[----:B------:R0:W-:Y:S04]  /*ac70*/  STG.E.64 desc[UR6][R26.64+0x30], R36 ;  /* 0x000030241a007986 */ /* 0x0001e8000c101b06 */
[----:B------:R-:W2:Y:S04]  /*ac80*/  LDG.E.64 R24, desc[UR6][R24.64+0x38] ;  /* 0x0000380618187981 */ /* 0x000ea8000c1e1b00 */
[----:B------:R-:W3:Y:S04]  /*ac90*/  LDG.E.64 R16, desc[UR6][R16.64+0x38] ;  /* 0x0000380610107981 */ /* 0x000ee8000c1e1b00 */
[----:B------:R-:W4:Y:S04]  /*aca0*/  LDG.E.64 R22, desc[UR6][R22.64+0x38] ;  /* 0x0000380616167981 */ /* 0x000f28000c1e1b00 */
[----:B------:R-:W5:Y:S04]  /*acb0*/  LDG.E.64 R20, desc[UR6][R20.64+0x38] ;  /* 0x0000380614147981 */ /* 0x000f68000c1e1b00 */
[----:B------:R-:W5:Y:S01]  /*acc0*/  LDG.E.64 R18, desc[UR6][R18.64+0x38] ;  /* 0x0000380612127981 */ /* 0x000f62000c1e1b00 */
[----:B------:R-:W-:-:S04]  /*acd0*/  IADD3 R34, PT, PT, R34, 0x8, RZ ;  /* 0x0000000822227810 */ /* 0x000fc80007ffe0ff */
[----:B------:R-:W-:Y:S01]  /*ace0*/  ISETP.NE.AND P1, PT, R34, UR4, PT ;  /* 0x0000000422007c0c */ /* 0x000fe2000bf25270 */
[----:B--2---:R-:W-:-:S08]  /*acf0*/  DMUL R38, R24, UR18 ;  /* 0x0000001218267c28 */ /* 0x004fd00008000000 */
[----:B---3--:R-:W-:-:S08]  /*ad00*/  DFMA R38, R16, UR20, -R38 ;  /* 0x0000001410267c2b */ /* 0x008fd00008000826 */
[----:B----4-:R-:W-:-:S08]  /*ad10*/  DFMA R38, R22, -UR22, R38 ;  /* 0x8000001616267c2b */ /* 0x010fd00008000026 */
[----:B-----5:R-:W-:-:S08]  /*ad20*/  DFMA R38, R20, UR24, R38 ;  /* 0x0000001814267c2b */ /* 0x020fd00008000026 */
[----:B------:R-:W-:-:S08]  /*ad30*/  DFMA R38, R18, UR26, R38 ;  /* 0x0000001a12267c2b */ /* 0x000fd00008000026 */
[----:B------:R-:W-:-:S07]  /*ad40*/  DMUL R38, R38, R14 ;  /* 0x0000000e26267228 */ /* 0x000fce0000000000 */
[----:B------:R0:W-:Y:S01]  /*ad50*/  STG.E.64 desc[UR6][R26.64+0x38], R38 ;  /* 0x000038261a007986 */ /* 0x0001e2000c101b06 */
[----:B------:R-:W-:Y:S05]  /*ad60*/  @P1 BRA `(.L_x_106) ;  /* 0xfffffff8001c1947 */ /* 0x000fea000383ffff */
[----:B------:R-:W-:-:S07]  /*ad70*/  IMAD.U32 R16, RZ, RZ, UR4 ;  /* 0x00000004ff107e24 */ /* 0x000fce000f8e00ff */
.L_x_105:
        /* <DEDUP_REMOVED lines=10> */
[----:B0-----:R-:W5:Y:S02]  /*ae20*/  LDG.E.64 R36, desc[UR6][R22.64] ;  /* 0x0000000616247981 */ /* 0x001f64000c1e1b00 */
[----:B------:R-:W0:Y:S01]  /*ae30*/  LDC.64 R26, c[0x4][0x58] ;  /* 0x01001600ff1a7b82 */ /* 0x000e220000000a00 */
[----:B--2---:R-:W-:-:S05]  /*ae40*/  IMAD.WIDE.U32 R18, R16, 0x8, R18 ;  /* 0x0000000810127825 */ /* 0x004fca00078e0012 */
[----:B------:R-:W2:Y:S01]  /*ae50*/  LDG.E.64 R38, desc[UR6][R18.64] ;  /* 0x0000000612267981 */ /* 0x000ea2000c1e1b00 */
        /* <DEDUP_REMOVED lines=17> */
[----:B--2---:R-:W-:Y:S01]  /*af70*/  DFMA R36, R38, UR20, -R36 ;  /* 0x0000001426247c2b */ /* 0x004fe20008000824 */
[----:B------:R-:W0:Y:S07]  /*af80*/  LDC.64 R38, c[0x4][0x78] ;  /* 0x01001e00ff267b82 */ /* 0x000e2e0000000a00 */
[----:B---3--:R-:W-:-:S08]  /*af90*/  DFMA R36, R40, -UR22, R36 ;  /* 0x8000001628247c2b */ /* 0x008fd00008000024 */
[----:B----4-:R-:W-:-:S08]  /*afa0*/  DFMA R36, R42, UR24, R36 ;  /* 0x000000182a247c2b */ /* 0x010fd00008000024 */
        /* <DEDUP_REMOVED lines=33> */
[----:B------:R-:W-:Y:S01]  /*b1c0*/  VIADD R16, R16, 0x4 ;  /* 0x0000000410107836 */ /* 0x000fe20000000000 */
[----:B--2---:R-:W-:-:S08]  /*b1d0*/  DMUL R38, R22, UR18 ;  /* 0x0000001216267c28 */ /* 0x004fd00008000000 */
[----:B---3--:R-:W-:-:S08]  /*b1e0*/  DFMA R38, R18, UR20, -R38 ;  /* 0x0000001412267c2b */ /* 0x008fd00008000826 */
[----:B----4-:R-:W-:-:S08]  /*b1f0*/  DFMA R38, R20, -UR22, R38 ;  /* 0x8000001614267c2b */ /* 0x010fd00008000026 */
[----:B-----5:R-:W-:-:S08]  /*b200*/  DFMA R38, R24, UR24, R38 ;  /* 0x0000001818267c2b */ /* 0x020fd00008000026 */
[----:B------:R-:W-:-:S08]  /*b210*/  DFMA R38, R26, UR26, R38 ;  /* 0x0000001a1a267c2b */ /* 0x000fd00008000026 */
[----:B------:R-:W-:-:S07]  /*b220*/  DMUL R38, R38, R14 ;  /* 0x0000000e26267228 */ /* 0x000fce0000000000 */
[----:B------:R1:W-:Y:S04]  /*b230*/  STG.E.64 desc[UR6][R34.64+0x18], R38 ;  /* 0x0000182622007986 */ /* 0x0003e8000c101b06 */
.L_x_107:
[----:B------:R-:W-:Y:S05]  /*b240*/  BRA.U !UP1, `(.L_x_104) ;  /* 0x0000000509547547 */ /* 0x000fea000b800000 */
[----:B------:R-:W-:Y:S02]  /*b250*/  UISETP.NE.AND UP0, UPT, UR16, URZ, UPT ;  /* 0x000000ff1000728c */ /* 0x000fe4000bf05270 */
[----:B------:R-:W-:-:S07]  /*b260*/  UISETP.NE.AND UP1, UPT, UR13, URZ, UPT ;  /* 0x000000ff0d00728c */ /* 0x000fce000bf25270 */
[----:B------:R-:W-:Y:S05]  /*b270*/  BRA.U !UP0, `(.L_x_108) ;  /* 0x0000000108bc7547 */ /* 0x000fea000b800000 */
[----:B0-----:R-:W0:Y:S08]  /*b280*/  LDC.64 R26, c[0x4][0x40] ;  /* 0x01001000ff1a7b82 */ /* 0x001e300000000a00 */
[----:B------:R-:W2:Y:S08]  /*b290*/  LDC.64 R18, c[0x4][0x30] ;  /* 0x01000c00ff127b82 */ /* 0x000eb00000000a00 */
[----:B------:R-:W3:Y:S08]  /*b2a0*/  LDC.64 R24, c[0x4][0x48] ;  /* 0x01001200ff187b82 */ /* 0x000ef00000000a00 */
[----:B------:R-:W4:Y:S01]  /*b2b0*/  LDC.64 R22, c[0x4][0x50] ;  /* 0x01001400ff167b82 */ /* 0x000f220000000a00 */
[----:B0-----:R-:W-:-:S05]  /*b2c0*/  IMAD.WIDE.U32 R26, R16, 0x8, R26 ;  /* 0x00000008101a7825 */ /* 0x001fca00078e001a */
[----:B-1----:R-:W5:Y:S02]  /*b2d0*/  LDG.E.64 R36, desc[UR6][R26.64] ;  /* 0x000000061a247981 */ /* 0x002f64000c1e1b00 */
        /* <DEDUP_REMOVED lines=28> */
[----:B------:R-:W3:Y:S04]  /*b4a0*/  LDG.E.64 R26, desc[UR6][R26.64+0x8] ;  /* 0x000008061a1a7981 */ /* 0x000ee8000c1e1b00 */
[----:B------:R-:W4:Y:S04]  /*b4b0*/  LDG.E.64 R18, desc[UR6][R18.64+0x8] ;  /* 0x0000080612127981 */ /* 0x000f28000c1e1b00 */
[----:B------:R-:W5:Y:S04]  /*b4c0*/  LDG.E.64 R24, desc[UR6][R24.64+0x8] ;  /* 0x0000080618187981 */ /* 0x000f68000c1e1b00 */
[----:B------:R-:W2:Y:S04]  /*b4d0*/  LDG.E.64 R22, desc[UR6][R22.64+0x8] ;  /* 0x0000080616167981 */ /* 0x000ea8000c1e1b00 */
[----:B------:R-:W2:Y:S01]  /*b4e0*/  LDG.E.64 R20, desc[UR6][R20.64+0x8] ;  /* 0x0000080614147981 */ /* 0x000ea2000c1e1b00 */
[----:B------:R-:W-:Y:S01]  /*b4f0*/  IADD3 R16, PT, PT, R16, 0x2, RZ ;  /* 0x0000000210107810 */ /* 0x000fe20007ffe0ff */
[----:B---3--:R-:W-:-:S08]  /*b500*/  DMUL R38, R26, UR18 ;  /* 0x000000121a267c28 */ /* 0x008fd00008000000 */
[----:B----4-:R-:W-:-:S08]  /*b510*/  DFMA R38, R18, UR20, -R38 ;  /* 0x0000001412267c2b */ /* 0x010fd00008000826 */
[----:B-----5:R-:W-:-:S08]  /*b520*/  DFMA R38, R24, -UR22, R38 ;  /* 0x8000001618267c2b */ /* 0x020fd00008000026 */
[----:B--2---:R-:W-:-:S08]  /*b530*/  DFMA R38, R22, UR24, R38 ;  /* 0x0000001816267c2b */ /* 0x004fd00008000026 */
[----:B------:R-:W-:-:S08]  /*b540*/  DFMA R38, R20, UR26, R38 ;  /* 0x0000001a14267c2b */ /* 0x000fd00008000026 */
[----:B------:R-:W-:-:S07]  /*b550*/  DMUL R38, R38, R14 ;  /* 0x0000000e26267228 */ /* 0x000fce0000000000 */
[----:B------:R2:W-:Y:S04]  /*b560*/  STG.E.64 desc[UR6][R34.64+0x8], R38 ;  /* 0x0000082622007986 */ /* 0x0005e8000c101b06 */
.L_x_108:
[----:B------:R-:W-:Y:S05]  /*b570*/  BRA.U !UP1, `(.L_x_104) ;  /* 0x0000000109887547 */ /* 0x000fea000b800000 */
[----:B------:R-:W3:Y:S08]  /*b580*/  LDC.64 R20, c[0x4][0x40] ;  /* 0x01001000ff147b82 */ /* 0x000ef00000000a00 */
[----:B------:R-:W4:Y:S08]  /*b590*/  LDC.64 R18, c[0x4][0x30] ;  /* 0x01000c00ff127b82 */ /* 0x000f300000000a00 */
[----:B------:R-:W5:Y:S08]  /*b5a0*/  LDC.64 R22, c[0x4][0x48] ;  /* 0x01001200ff167b82 */ /* 0x000f700000000a00 */
[----:B------:R-:W1:Y:S01]  /*b5b0*/  LDC.64 R24, c[0x4][0x50] ;  /* 0x01001400ff187b82 */ /* 0x000e620000000a00 */
[----:B---3--:R-:W-:-:S06]  /*b5c0*/  IMAD.WIDE.U32 R20, R16, 0x8, R20 ;  /* 0x0000000810147825 */ /* 0x008fcc00078e0014 */
[----:B------:R-:W3:Y:S01]  /*b5d0*/  LDG.E.64 R20, desc[UR6][R20.64] ;  /* 0x0000000614147981 */ /* 0x000ee2000c1e1b00 */
[----:B0-----:R-:W0:Y:S01]  /*b5e0*/  LDC.64 R26, c[0x4][0x58] ;  /* 0x01001600ff1a7b82 */ /* 0x001e220000000a00 */
[----:B----4-:R-:W-:-:S06]  /*b5f0*/  IMAD.WIDE.U32 R18, R16, 0x8, R18 ;  /* 0x0000000810127825 */ /* 0x010fcc00078e0012 */
[----:B------:R-:W4:Y:S01]  /*b600*/  LDG.E.64 R18, desc[UR6][R18.64] ;  /* 0x0000000612127981 */ /* 0x000f22000c1e1b00 */
[----:B-----5:R-:W-:-:S06]  /*b610*/  IMAD.WIDE.U32 R22, R16, 0x8, R22 ;  /* 0x0000000810167825 */ /* 0x020fcc00078e0016 */
[----:B------:R-:W5:Y:S01]  /*b620*/  LDG.E.64 R22, desc[UR6][R22.64] ;  /* 0x0000000616167981 */ /* 0x000f62000c1e1b00 */
[----:B-1----:R-:W-:-:S06]  /*b630*/  IMAD.WIDE.U32 R24, R16, 0x8, R24 ;  /* 0x0000000810187825 */ /* 0x002fcc00078e0018 */
[----:B------:R-:W2:Y:S01]  /*b640*/  LDG.E.64 R24, desc[UR6][R24.64] ;  /* 0x0000000618187981 */ /* 0x000ea2000c1e1b00 */
[----:B0-----:R-:W-:-:S06]  /*b650*/  IMAD.WIDE.U32 R26, R16, 0x8, R26 ;  /* 0x00000008101a7825 */ /* 0x001fcc00078e001a */
[----:B------:R-:W2:Y:S01]  /*b660*/  LDG.E.64 R26, desc[UR6][R26.64] ;  /* 0x000000061a1a7981 */ /* 0x000ea2000c1e1b00 */
[----:B------:R-:W-:Y:S01]  /*b670*/  UMOV UR18, 0x6cceb75d ;  /* 0x6cceb75d00127882 */ /* 0x000fe20000000000 */
[----:B------:R-:W-:Y:S02]  /*b680*/  UMOV UR19, 0x3f9ea8fd ;  /* 0x3f9ea8fd00137882 */ /* 0x000fe40000000000 */
[----:B---3--:R-:W-:Y:S01]  /*b690*/  DMUL R20, R20, -UR18 ;  /* 0x8000001214147c28 */ /* 0x008fe20008000000 */
[----:B------:R-:W-:Y:S01]  /*b6a0*/  UMOV UR18, 0x16c16c17 ;  /* 0x16c16c1700127882 */ /* 0x000fe20000000000 */
[----:B------:R-:W-:-:S06]  /*b6b0*/  UMOV UR19, 0x3f66c16c ;  /* 0x3f66c16c00137882 */ /* 0x000fcc0000000000 */
[----:B----4-:R-:W-:Y:S01]  /*b6c0*/  DFMA R20, R18, UR18, R20 ;  /* 0x0000001212147c2b */ /* 0x010fe20008000014 */
[----:B------:R-:W-:Y:S01]  /*b6d0*/  UMOV UR18, 0xb17fafde ;  /* 0xb17fafde00127882 */ /* 0x000fe20000000000 */
[----:B------:R-:W-:Y:S01]  /*b6e0*/  UMOV UR19, 0x3f9de693 ;  /* 0x3f9de69300137882 */ /* 0x000fe20000000000 */
[----:B------:R-:W0:Y:S05]  /*b6f0*/  LDC.64 R18, c[0x4][0x78] ;  /* 0x01001e00ff127b82 */ /* 0x000e2a0000000a00 */
[----:B-----5:R-:W-:Y:S01]  /*b700*/  DFMA R20, R22, -UR18, R20 ;  /* 0x8000001216147c2b */ /* 0x020fe20008000014 */
[----:B------:R-:W-:Y:S01]  /*b710*/  UMOV UR18, 0x47ae147b ;  /* 0x47ae147b00127882 */ /* 0x000fe20000000000 */
[----:B------:R-:W-:-:S06]  /*b720*/  UMOV UR19, 0x3f947ae1 ;  /* 0x3f947ae100137882 */ /* 0x000fcc0000000000 */
[----:B--2---:R-:W-:Y:S01]  /*b730*/  DFMA R20, R24, UR18, R20 ;  /* 0x0000001218147c2b */ /* 0x004fe20008000014 */
[----:B------:R-:W-:Y:S01]  /*b740*/  UMOV UR18, 0x29e4129e ;  /* 0x29e4129e00127882 */ /* 0x000fe20000000000 */
[----:B------:R-:W-:-:S06]  /*b750*/  UMOV UR19, 0x3fa29e41 ;  /* 0x3fa29e4100137882 */ /* 0x000fcc0000000000 */
[----:B------:R-:W-:Y:S01]  /*b760*/  DFMA R20, R26, UR18, R20 ;  /* 0x000000121a147c2b */ /* 0x000fe20008000014 */
[----:B0-----:R-:W-:-:S07]  /*b770*/  IMAD.WIDE.U32 R16, R16, 0x8, R18 ;  /* 0x0000000810107825 */ /* 0x001fce00078e0012 */
[----:B------:R-:W-:-:S07]  /*b780*/  DMUL R20, R20, R14 ;  /* 0x0000000e14147228 */ /* 0x000fce0000000000 */
[----:B------:R3:W-:Y:S04]  /*b790*/  STG.E.64 desc[UR6][R16.64], R20 ;  /* 0x0000001410007986 */ /* 0x0007e8000c101b06 */
.L_x_104:
[----:B------:R-:W4:Y:S01]  /*b7a0*/  LDC.64 R18, c[0x4][RZ] ;  /* 0x01000000ff127b82 */ /* 0x000f220000000a00 */
[----:B------:R-:W5:Y:S01]  /*b7b0*/  LDCU UR5, c[0x0][0x3a4] ;  /* 0x00007480ff0577ac */ /* 0x000f620008000800 */
[----:B0-----:R-:W-:Y:S01]  /*b7c0*/  FSEL R26, R32, R28, P0 ;  /* 0x0000001c201a7208 */ /* 0x001fe20000000000 */
[----:B------:R-:W-:Y:S01]  /*b7d0*/  IMAD.MOV.U32 R32, RZ, RZ, 0x0 ;  /* 0x00000000ff207424 */ /* 0x000fe200078e00ff */
[----:B------:R-:W-:Y:S01]  /*b7e0*/  FSEL R27, R33, R29, P0 ;  /* 0x0000001d211b7208 */ /* 0x000fe20000000000 */
[----:B------:R-:W-:-:S03]  /*b7f0*/  IMAD.MOV.U32 R33, RZ, RZ, 0x100000 ;  /* 0x00100000ff217424 */ /* 0x000fc600078e00ff */
[----:B---3--:R-:W0:Y:S01]  /*b800*/  LDC.64 R16, c[0x4][0x88] ;  /* 0x01002200ff107b82 */ /* 0x008e220000000a00 */
[----:B-----5:R-:W-:Y:S01]  /*b810*/  UISETP.GT.AND UP0, UPT, UR5, URZ, UPT ;  /* 0x000000ff0500728c */ /* 0x020fe2000bf04270 */
[----:B----4-:R3:W-:Y:S04]  /*b820*/  STG.E.64 desc[UR6][R18.64], R26 ;  /* 0x0000001a12007986 */ /* 0x0107e8000c101b06 */
[----:B0-----:R3:W-:Y:S04]  /*b830*/  STG.E.64 desc[UR6][R16.64], R14 ;  /* 0x0000000e10007986 */ /* 0x0017e8000c101b06 */
[----:B------:R-:W-:Y:S05]  /*b840*/  BRA.U !UP0, `(.L_x_109) ;  /* 0x0000002108f07547 */ /* 0x000fea000b800000 */
[----:B------:R-:W-:Y:S01]  /*b850*/  UISETP.GE.U32.AND UP0, UPT, UR8, 0x7, UPT ;  /* 0x000000070800788c */ /* 0x000fe2000bf06070 */
[----:B------:R-:W-:Y:S01]  /*b860*/  MOV R25, RZ ;  /* 0x000000ff00197202 */ /* 0x000fe20000000f00 */
[----:B------:R-:W-:Y:S02]  /*b870*/  IMAD.MOV.U32 R32, RZ, RZ, 0x0 ;  /* 0x00000000ff207424 */ /* 0x000fe400078e00ff */
[----:B------:R-:W-:-:S05]  /*b880*/  IMAD.MOV.U32 R33, RZ, RZ, 0x100000 ;  /* 0x00100000ff217424 */ /* 0x000fca00078e00ff */
[----:B------:R-:W-:Y:S05]  /*b890*/  BRA.U !UP0, `(.L_x_110) ;  /* 0x0000001108987547 */ /* 0x000fea000b800000 */
[----:B------:R-:W-:Y:S02]  /*b8a0*/  HFMA2 R25, -RZ, RZ, 0, 0 ;  /* 0x00000000ff197431 */ /* 0x000fe400000001ff */
[----:B------:R-:W-:Y:S02]  /*b8b0*/  IMAD.MOV.U32 R32, RZ, RZ, 0x0 ;  /* 0x00000000ff207424 */ /* 0x000fe400078e00ff */
[----:B------:R-:W-:-:S07]  /*b8c0*/  IMAD.MOV.U32 R33, RZ, RZ, 0x100000 ;  /* 0x00100000ff217424 */ /* 0x000fce00078e00ff */
.L_x_127:
[----:B-1----:R-:W0:Y:S08]  /*b8d0*/  LDC.64 R36, c[0x4][0x80] ;  /* 0x01002000ff247b82 */ /* 0x002e300000000a00 */
[----:B--2---:R-:W1:Y:S08]  /*b8e0*/  LDC.64 R38, c[0x4][0x60] ;  /* 0x01001800ff267b82 */ /* 0x004e700000000a00 */
[----:B------:R-:W2:Y:S01]  /*b8f0*/  LDC.64 R34, c[0x4][0x78] ;  /* 0x01001e00ff227b82 */ /* 0x000ea20000000a00 */
[----:B0-----:R-:W-:-:S05]  /*b900*/  IMAD.WIDE.U32 R36, R25, 0x8, R36 ;  /* 0x0000000819247825 */ /* 0x001fca00078e0024 */
[----:B------:R-:W4:Y:S01]  /*b910*/  LDG.E.64 R20, desc[UR6][R36.64] ;  /* 0x0000000624147981 */ /* 0x000f22000c1e1b00 */
[----:B-1----:R-:W-:-:S05]  /*b920*/  IMAD.WIDE.U32 R38, R25, 0x8, R38 ;  /* 0x0000000819267825 */ /* 0x002fca00078e0026 */
[----:B---3--:R-:W3:Y:S01]  /*b930*/  LDG.E.64 R18, desc[UR6][R38.64] ;  /* 0x0000000626127981 */ /* 0x008ee2000c1e1b00 */
[----:B--2---:R-:W-:-:S05]  /*b940*/  IMAD.WIDE.U32 R34, R25, 0x8, R34 ;  /* 0x0000000819227825 */ /* 0x004fca00078e0022 */
[----:B------:R-:W2:Y:S01]  /*b950*/  LDG.E.64 R16, desc[UR6][R34.64] ;  /* 0x0000000622107981 */ /* 0x000ea2000c1e1b00 */
[----:B------:R-:W-:Y:S01]  /*b960*/  UMOV UR18, 0xa0b5ed8d ;  /* 0xa0b5ed8d00127882 */ /* 0x000fe20000000000 */
[----:B------:R-:W-:Y:S01]  /*b970*/  UMOV UR19, 0x3eb0c6f7 ;  /* 0x3eb0c6f700137882 */ /* 0x000fe20000000000 */
[----:B------:R-:W-:Y:S01]  /*b980*/  VIADD R25, R25, 0x8 ;  /* 0x0000000819197836 */ /* 0x000fe20000000000 */
[----:B------:R-:W-:Y:S04]  /*b990*/  BSSY.RECONVERGENT B3, `(.L_x_111) ;  /* 0x0000017000037945 */ /* 0x000fe80003800200 */
[----:B------:R-:W-:Y:S01]  /*b9a0*/  ISETP.NE.AND P0, PT, R25, UR4, PT ;  /* 0x0000000419007c0c */ /* 0x000fe2000bf05270 */
[----:B----4-:R-:W-:-:S08]  /*b9b0*/  DMUL R20, R20, R14 ;  /* 0x0000000e14147228 */ /* 0x010fd00000000000 */
[----:B---3--:R-:W-:-:S08]  /*b9c0*/  DFMA R18, RZ, |R20|, |R18| ;  /* 0x40000014ff12722b */ /* 0x008fd00000000412 */
[----:B------:R-:W-:Y:S01]  /*b9d0*/  DFMA R22, RZ, R18, UR18 ;  /* 0x00000012ff167e2b */ /* 0x000fe20008000012 */
[----:B--2---:R-:W-:Y:S02]  /*b9e0*/  FSETP.GEU.AND P2, PT, |R17|, 6.5827683646048100446e-37, PT ;  /* 0x036000001100780b */ /* 0x004fe40003f4e200 */
[----:B------:R-:W-:-:S03]  /*b9f0*/  MOV R18, 0x1 ;  /* 0x0000000100127802 */ /* 0x000fc60000000f00 */
[----:B------:R-:W0:Y:S03]  /*ba00*/  MUFU.RCP64H R19, R23 ;  /* 0x0000001700137308 */ /* 0x000e260000001800 */
[----:B0-----:R-:W-:-:S08]  /*ba10*/  DFMA R20, -R22, R18, 1 ;  /* 0x3ff000001614742b */ /* 0x001fd00000000112 */
[----:B------:R-:W-:-:S08]  /*ba20*/  DFMA R20, R20, R20, R20 ;  /* 0x000000141414722b */ /* 0x000fd00000000014 */
[----:B------:R-:W-:-:S08]  /*ba30*/  DFMA R20, R18, R20, R18 ;  /* 0x000000141214722b */ /* 0x000fd00000000012 */
[----:B------:R-:W-:-:S08]  /*ba40*/  DFMA R18, -R22, R20, 1 ;  /* 0x3ff000001612742b */ /* 0x000fd00000000114 */
[----:B------:R-:W-:-:S08]  /*ba50*/  DFMA R18, R20, R18, R20 ;  /* 0x000000121412722b */ /* 0x000fd00000000014 */
[----:B------:R-:W-:-:S08]  /*ba60*/  DMUL R20, R16, R18 ;  /* 0x0000001210147228 */ /* 0x000fd00000000000 */
[----:B------:R-:W-:-:S08]  /*ba70*/  DFMA R40, -R22, R20, R16 ;  /* 0x000000141628722b */ /* 0x000fd00000000110 */
[----:B------:R-:W-:-:S10]  /*ba80*/  DFMA R18, R18, R40, R20 ;  /* 0x000000281212722b */ /* 0x000fd40000000014 */
[----:B------:R-:W-:-:S05]  /*ba90*/  FFMA R20, RZ, R23, R19 ;  /* 0x00000017ff147223 */ /* 0x000fca0000000013 */
[----:B------:R-:W-:-:S13]  /*baa0*/  FSETP.GT.AND P1, PT, |R20|, 1.469367938527859385e-39, PT ;  /* 0x001000001400780b */ /* 0x000fda0003f24200 */
[----:B------:R-:W-:Y:S05]  /*bab0*/  @P1 BRA P2, `(.L_x_112) ;  /* 0x0000000000101947 */ /* 0x000fea0001000000 */
[----:B------:R-:W-:Y:S01]  /*bac0*/  IMAD.MOV.U32 R18, RZ, RZ, R16 ;  /* 0x000000ffff127224 */ /* 0x000fe200078e0010 */
[----:B------:R-:W-:-:S07]  /*bad0*/  MOV R16, 0xbaf0 ;  /* 0x0000baf000107802 */ /* 0x000fce0000000f00 */
[----:B------:R-:W-:Y:S05]  /*bae0*/  CALL.REL.NOINC `($__internal_0_$__cuda_sm20_div_rn_f64_full) ;  /* 0x0000003800fc7944 */ /* 0x000fea0003c00000 */
[----:B------:R-:W-:-:S07]  /*baf0*/  MOV R19, R17 ;  /* 0x0000001100137202 */ /* 0x000fce0000000f00 */
.L_x_112:
[----:B------:R-:W-:Y:S05]  /*bb00*/  BSYNC.RECONVERGENT B3 ;  /* 0x0000000000037941 */ /* 0x000fea0003800200 */
.L_x_111:
[----:B------:R-:W2:Y:S04]  /*bb10*/  LDG.E.64 R22, desc[UR6][R36.64+0x8] ;  /* 0x0000080624167981 */ /* 0x000ea8000c1e1b00 */
[----:B------:R-:W3:Y:S04]  /*bb20*/  LDG.E.64 R16, desc[UR6][R38.64+0x8] ;  /* 0x0000080626107981 */ /* 0x000ee8000c1e1b00 */
[----:B------:R-:W4:Y:S01]  /*bb30*/  LDG.E.64 R20, desc[UR6][R34.64+0x8] ;  /* 0x0000080622147981 */ /* 0x000f22000c1e1b00 */
[----:B------:R-:W-:Y:S01]  /*bb40*/  UMOV UR18, 0xa0b5ed8d ;  /* 0xa0b5ed8d00127882 */ /* 0x000fe20000000000 */
[----:B------:R-:W-:Y:S01]  /*bb50*/  UMOV UR19, 0x3eb0c6f7 ;  /* 0x3eb0c6f700137882 */ /* 0x000fe20000000000 */
[----:B------:R-:W-:Y:S01]  /*bb60*/  DSETP.MAX.AND P3, P4, |R18|, R32, PT ;  /* 0x000000201200722a */ /* 0x000fe20003c6f200 */
[----:B------:R-:W-:Y:S01]  /*bb70*/  IMAD.MOV.U32 R24, RZ, RZ, R18 ;  /* 0x000000ffff187224 */ /* 0x000fe200078e0012 */
[----:B------:R-:W-:Y:S01]  /*bb80*/  MOV R18, R33 ;  /* 0x0000002100127202 */ /* 0x000fe20000000f00 */
[----:B------:R-:W-:Y:S03]  /*bb90*/  BSSY.RECONVERGENT B3, `(.L_x_113) ;  /* 0x000001b000037945 */ /* 0x000fe60003800200 */
[----:B------:R-:W-:-:S02]  /*bba0*/  FSEL R19, |R19|, R18, P3 ;  /* 0x0000001213137208 */ /* 0x000fc40001800200 */
[----:B------:R-:W-:-:S06]  /*bbb0*/  SEL R32, R24, R32, P3 ;  /* 0x0000002018207207 */ /* 0x000fcc0001800000 */
[----:B------:R-:W-:-:S05]  /*bbc0*/  @P4 LOP3.LUT R19, R18, 0x80000, RZ, 0xfc, !PT ;  /* 0x0008000012134812 */ /* 0x000fca00078efcff */
[----:B------:R-:W-:Y:S01]  /*bbd0*/  IMAD.MOV.U32 R33, RZ, RZ, R19 ;  /* 0x000000ffff217224 */ /* 0x000fe200078e0013 */
[----:B--2---:R-:W-:-:S08]  /*bbe0*/  DMUL R22, R22, R14 ;  /* 0x0000000e16167228 */ /* 0x004fd00000000000 */
[----:B---3--:R-:W-:Y:S01]  /*bbf0*/  DFMA R22, RZ, |R22|, |R16| ;  /* 0x40000016ff16722b */ /* 0x008fe20000000410 */
[----:B----4-:R-:W-:Y:S01]  /*bc00*/  FSETP.GEU.AND P2, PT, |R21|, 6.5827683646048100446e-37, PT ;  /* 0x036000001500780b */ /* 0x010fe20003f4e200 */
[----:B------:R-:W-:-:S06]  /*bc10*/  IMAD.MOV.U32 R16, RZ, RZ, 0x1 ;  /* 0x00000001ff107424 */ /* 0x000fcc00078e00ff */
[----:B------:R-:W-:-:S06]  /*bc20*/  DFMA R22, RZ, R22, UR18 ;  /* 0x00000012ff167e2b */ /* 0x000fcc0008000016 */
[----:B------:R-:W0:Y:S02]  /*bc30*/  MUFU.RCP64H R17, R23 ;  /* 0x0000001700117308 */ /* 0x000e240000001800 */
        /* <DEDUP_REMOVED lines=12> */
[----:B------:R-:W-:Y:S02]  /*bd00*/  MOV R17, R21 ;  /* 0x0000001500117202 */ /* 0x000fe40000000f00 */
[----:B------:R-:W-:-:S07]  /*bd10*/  MOV R16, 0xbd30 ;  /* 0x0000bd3000107802 */ /* 0x000fce0000000f00 */
[----:B------:R-:W-:Y:S05]  /*bd20*/  CALL.REL.NOINC `($__internal_0_$__cuda_sm20_div_rn_f64_full) ;  /* 0x00000038006c7944 */ /* 0x000fea0003c00000 */
[----:B------:R-:W-:-:S07]  /*bd30*/  IMAD.MOV.U32 R16, RZ, RZ, R18 ;  /* 0x000000ffff107224 */ /* 0x000fce00078e0012 */
.L_x_114:
[----:B------:R-:W-:Y:S05]  /*bd40*/  BSYNC.RECONVERGENT B3 ;  /* 0x0000000000037941 */ /* 0x000fea0003800200 */
.L_x_113:
[----:B------:R-:W2:Y:S04]  /*bd50*/  LDG.E.64 R22, desc[UR6][R36.64+0x10] ;  /* 0x0000100624167981 */ /* 0x000ea8000c1e1b00 */
[----:B------:R-:W3:Y:S04]  /*bd60*/  LDG.E.64 R18, desc[UR6][R38.64+0x10] ;  /* 0x0000100626127981 */ /* 0x000ee8000c1e1b00 */
[----:B------:R-:W4:Y:S01]  /*bd70*/  LDG.E.64 R20, desc[UR6][R34.64+0x10] ;  /* 0x0000100622147981 */ /* 0x000f22000c1e1b00 */
[----:B------:R-:W-:Y:S01]  /*bd80*/  UMOV UR18, 0xa0b5ed8d ;  /* 0xa0b5ed8d00127882 */ /* 0x000fe20000000000 */
[----:B------:R-:W-:Y:S01]  /*bd90*/  UMOV UR19, 0x3eb0c6f7 ;  /* 0x3eb0c6f700137882 */ /* 0x000fe20000000000 */
[----:B------:R-:W-:Y:S01]  /*bda0*/  DSETP.MAX.AND P3, P4, R32, |R16|, PT ;  /* 0x400000102000722a */ /* 0x000fe20003c6f000 */
[----:B------:R-:W-:Y:S01]  /*bdb0*/  MOV R24, R32 ;  /* 0x0000002000187202 */ /* 0x000fe20000000f00 */
[----:B------:R-:W-:Y:S04]  /*bdc0*/  BSSY.RECONVERGENT B3, `(.L_x_115) ;  /* 0x000001b000037945 */ /* 0x000fe80003800200 */
[----:B------:R-:W-:Y:S01]  /*bdd0*/  SEL R32, R24, R16, P3 ;  /* 0x0000001018207207 */ /* 0x000fe20001800000 */
        /* <DEDUP_REMOVED lines=13> */
[----:B------:R-:W-:Y:S01]  /*beb0*/  DFMA R18, R18, R42, R40 ;  /* 0x0000002a1212722b */ /* 0x000fe20000000028 */
[----:B------:R-:W-:-:S05]  /*bec0*/  IMAD.MOV.U32 R40, RZ, RZ, R17 ;  /* 0x000000ffff287224 */ /* 0x000fca00078e0011 */
[----:B------:R-:W-:Y:S02]  /*bed0*/  FSEL R33, R33, |R40|, P3 ;  /* 0x4000002821217208 */ /* 0x000fe40001800000 */
[----:B------:R-:W-:Y:S02]  /*bee0*/  @P4 LOP3.LUT R33, R40, 0x80000, RZ, 0xfc, !PT ;  /* 0x0008000028214812 */ /* 0x000fe400078efcff */
        /* <DEDUP_REMOVED lines=8> */
.L_x_116:
[----:B------:R-:W-:Y:S05]  /*bf70*/  BSYNC.RECONVERGENT B3 ;  /* 0x0000000000037941 */ /* 0x000fea0003800200 */
.L_x_115:
        /* <DEDUP_REMOVED lines=34> */
.L_x_118:
[----:B------:R-:W-:Y:S05]  /*c1a0*/  BSYNC.RECONVERGENT B3 ;  /* 0x0000000000037941 */ /* 0x000fea0003800200 */
.L_x_117:
        /* <DEDUP_REMOVED lines=34> */
.L_x_120:
[----:B------:R-:W-:Y:S05]  /*c3d0*/  BSYNC.RECONVERGENT B3 ;  /* 0x0000000000037941 */ /* 0x000fea0003800200 */
.L_x_119:
        /* <DEDUP_REMOVED lines=34> */
.L_x_122:
[----:B------:R-:W-:Y:S05]  /*c600*/  BSYNC.RECONVERGENT B3 ;  /* 0x0000000000037941 */ /* 0x000fea0003800200 */
.L_x_121:
        /* <DEDUP_REMOVED lines=34> */
.L_x_124:
[----:B------:R-:W-:Y:S05]  /*c830*/  BSYNC.RECONVERGENT B3 ;  /* 0x0000000000037941 */ /* 0x000fea0003800200 */
.L_x_123:
[----:B------:R-:W2:Y:S04]  /*c840*/  LDG.E.64 R36, desc[UR6][R36.64+0x38] ;  /* 0x0000380624247981 */ /* 0x000ea8000c1e1b00 */
[----:B------:R-:W3:Y:S04]  /*c850*/  LDG.E.64 R38, desc[UR6][R38.64+0x38] ;  /* 0x0000380626267981 */ /* 0x000ee8000c1e1b00 */
[----:B------:R-:W4:Y:S01]  /*c860*/  LDG.E.64 R34, desc[UR6][R34.64+0x38] ;  /* 0x0000380622227981 */ /* 0x000f22000c1e1b00 */
[----:B------:R-:W-:Y:S01]  /*c870*/  UMOV UR18, 0xa0b5ed8d ;  /* 0xa0b5ed8d00127882 */ /* 0x000fe20000000000 */
[----:B------:R-:W-:Y:S01]  /*c880*/  UMOV UR19, 0x3eb0c6f7 ;  /* 0x3eb0c6f700137882 */ /* 0x000fe20000000000 */
[----:B------:R-:W-:Y:S01]  /*c890*/  DSETP.MAX.AND P3, P4, R32, |R18|, PT ;  /* 0x400000122000722a */ /* 0x000fe20003c6f000 */
[----:B------:R-:W-:Y:S01]  /*c8a0*/  IMAD.MOV.U32 R24, RZ, RZ, R19 ;  /* 0x000000ffff187224 */ /* 0x000fe200078e0013 */
[----:B------:R-:W-:Y:S04]  /*c8b0*/  BSSY.RECONVERGENT B3, `(.L_x_125) ;  /* 0x000001b000037945 */ /* 0x000fe80003800200 */
[----:B------:R-:W-:-:S08]  /*c8c0*/  FSEL R33, R33, |R24|, P3 ;  /* 0x4000001821217208 */ /* 0x000fd00001800000 */
[----:B------:R-:W-:Y:S01]  /*c8d0*/  @P4 LOP3.LUT R33, R24, 0x80000, RZ, 0xfc, !PT ;  /* 0x0008000018214812 */ /* 0x000fe200078efcff */
[----:B--2---:R-:W-:-:S08]  /*c8e0*/  DMUL R16, R36, R14 ;  /* 0x0000000e24107228 */ /* 0x004fd00000000000 */
[----:B---3--:R-:W-:Y:S01]  /*c8f0*/  DFMA R16, RZ, |R16|, |R38| ;  /* 0x40000010ff10722b */ /* 0x008fe20000000426 */
[----:B----4-:R-:W-:-:S07]  /*c900*/  FSETP.GEU.AND P2, PT, |R35|, 6.5827683646048100446e-37, PT ;  /* 0x036000002300780b */ /* 0x010fce0003f4e200 */
[----:B------:R-:W-:Y:S01]  /*c910*/  DFMA R22, RZ, R16, UR18 ;  /* 0x00000012ff167e2b */ /* 0x000fe20008000010 */
[----:B------:R-:W-:-:S05]  /*c920*/  IMAD.MOV.U32 R16, RZ, RZ, 0x1 ;  /* 0x00000001ff107424 */ /* 0x000fca00078e00ff */
        /* <DEDUP_REMOVED lines=9> */
[----:B------:R-:W-:-:S04]  /*c9c0*/  MOV R20, R32 ;  /* 0x0000002000147202 */ /* 0x000fc80000000f00 */
[----:B------:R-:W-:-:S05]  /*c9d0*/  SEL R32, R20, R18, P3 ;  /* 0x0000001214207207 */ /* 0x000fca0001800000 */
        /* <DEDUP_REMOVED lines=8> */
.L_x_126:
[----:B------:R-:W-:Y:S05]  /*ca60*/  BSYNC.RECONVERGENT B3 ;  /* 0x0000000000037941 */ /* 0x000fea0003800200 */
.L_x_125:
[----:B------:R-:W-:Y:S01]  /*ca70*/  DSETP.MAX.AND P1, P2, R32, |R16|, PT ;  /* 0x400000102000722a */ /* 0x000fe20003a2f000 */
[----:B------:R-:W-:Y:S01]  /*ca80*/  IMAD.MOV.U32 R18, RZ, RZ, R33 ;  /* 0x000000ffff127224 */ /* 0x000fe200078e0021 */
[----:B------:R-:W-:-:S04]  /*ca90*/  MOV R19, R17 ;  /* 0x0000001100137202 */ /* 0x000fc80000000f00 */
[----:B------:R-:W-:Y:S02]  /*caa0*/  FSEL R21, R18, |R19|, P1 ;  /* 0x4000001312157208 */ /* 0x000fe40000800000 */
[----:B------:R-:W-:-:S06]  /*cab0*/  SEL R32, R32, R16, P1 ;  /* 0x0000001020207207 */ /* 0x000fcc0000800000 */
[----:B------:R-:W-:-:S05]  /*cac0*/  @P2 LOP3.LUT R21, R19, 0x80000, RZ, 0xfc, !PT ;  /* 0x0008000013152812 */ /* 0x000fca00078efcff */
[----:B------:R-:W-:Y:S01]  /*cad0*/  IMAD.MOV.U32 R33, RZ, RZ, R21 ;  /* 0x000000ffff217224 */ /* 0x000fe200078e0015 */
[----:B------:R-:W-:Y:S06]  /*cae0*/  @P0 BRA `(.L_x_127) ;  /* 0xffffffec00780947 */ /* 0x000fec000383ffff */
[----:B------:R-:W-:-:S07]  /*caf0*/  IMAD.U32 R25, RZ, RZ, UR4 ;  /* 0x00000004ff197e24 */ /* 0x000fce000f8e00ff */
.L_x_110:
[----:B------:R-:W-:-:S09]  /*cb00*/  UISETP.NE.AND UP0, UPT, UR10, URZ, UPT ;  /* 0x000000ff0a00728c */ /* 0x000fd2000bf05270 */
[----:B------:R-:W-:Y:S05]  /*cb10*/  BRA.U !UP0, `(.L_x_109) ;  /* 0x00000011083c7547 */ /* 0x000fea000b800000 */
[----:B------:R-:W-:-:S09]  /*cb20*/  UISETP.GE.U32.AND UP0, UPT, UR15, 0x3, UPT ;  /* 0x000000030f00788c */ /* 0x000fd2000bf06070 */
[----:B------:R-:W-:Y:S05]  /*cb30*/  BRA.U !UP0, `(.L_x_128) ;  /* 0x0000000908487547 */ /* 0x000fea000b800000 */
        /* <DEDUP_REMOVED lines=11> */
[----:B------:R-:W-:Y:S01]  /*cbf0*/  BSSY.RECONVERGENT B3, `(.L_x_129) ;  /* 0x0000016000037945 */ /* 0x000fe20003800200 */
        /* <DEDUP_REMOVED lines=20> */
[----:B------:R-:W-:-:S07]  /*cd40*/  IMAD.MOV.U32 R19, RZ, RZ, R17 ;  /* 0x000000ffff137224 */ /* 0x000fce00078e0011 */
.L_x_130:
[----:B------:R-:W-:Y:S05]  /*cd50*/  BSYNC.RECONVERGENT B3 ;  /* 0x0000000000037941 */ /* 0x000fea0003800200 */
.L_x_129:
        /* <DEDUP_REMOVED lines=8> */
[----:B------:R-:W-:Y:S01]  /*cde0*/  SEL R32, R24, R18, P2 ;  /* 0x0000001218207207 */ /* 0x000fe20001000000 */
[----:B--2---:R-:W-:-:S08]  /*cdf0*/  DMUL R22, R22, R14 ;  /* 0x0000000e16167228 */ /* 0x004fd00000000000 */
[----:B---3--:R-:W-:Y:S01]  /*ce00*/  DFMA R22, RZ, |R22|, |R16| ;  /* 0x40000016ff16722b */ /* 0x008fe20000000410 */
[----:B----4-:R-:W-:Y:S02]  /*ce10*/  FSETP.GEU.AND P1, PT, |R21|, 6.5827683646048100446e-37, PT ;  /* 0x036000001500780b */ /* 0x010fe40003f2e200 */
[----:B------:R-:W-:-:S05]  /*ce20*/  MOV R16, 0x1 ;  /* 0x0000000100107802 */ /* 0x000fca0000000f00 */
        /* <DEDUP_REMOVED lines=16> */
[----:B------:R-:W-:Y:S01]  /*cf30*/  MOV R18, R20 ;  /* 0x0000001400127202 */ /* 0x000fe20000000f00 */
[----:B------:R-:W-:Y:S01]  /*cf40*/  IMAD.MOV.U32 R17, RZ, RZ, R21 ;  /* 0x000000ffff117224 */ /* 0x000fe200078e0015 */
[----:B------:R-:W-:-:S07]  /*cf50*/  MOV R16, 0xcf70 ;  /* 0x0000cf7000107802 */ /* 0x000fce0000000f00 */
[----:B------:R-:W-:Y:S05]  /*cf60*/  CALL.REL.NOINC `($__internal_0_$__cuda_sm20_div_rn_f64_full) ;  /* 0x0000002400dc7944 */ /* 0x000fea0003c00000 */
[----:B------:R-:W-:-:S07]  /*cf70*/  IMAD.MOV.U32 R16, RZ, RZ, R18 ;  /* 0x000000ffff107224 */ /* 0x000fce00078e0012 */
.L_x_132:
[----:B------:R-:W-:Y:S05]  /*cf80*/  BSYNC.RECONVERGENT B3 ;  /* 0x0000000000037941 */ /* 0x000fea0003800200 */
.L_x_131:
        /* <DEDUP_REMOVED lines=34> */
.L_x_134:
[----:B------:R-:W-:Y:S05]  /*d1b0*/  BSYNC.RECONVERGENT B3 ;  /* 0x0000000000037941 */ /* 0x000fea0003800200 */
.L_x_133:
        /* <DEDUP_REMOVED lines=14> */
[----:B------:R-:W-:-:S05]  /*d2a0*/  MOV R16, 0x1 ;  /* 0x0000000100107802 */ /* 0x000fca0000000f00 */
        /* <DEDUP_REMOVED lines=10> */
[----:B------:R-:W-:-:S04]  /*d350*/  SEL R32, R20, R18, P2 ;  /* 0x0000001214207207 */ /* 0x000fc80001000000 */
        /* <DEDUP_REMOVED lines=8> */
.L_x_136:
[----:B------:R-:W-:Y:S05]  /*d3e0*/  BSYNC.RECONVERGENT B3 ;  /* 0x0000000000037941 */ /* 0x000fea0003800200 */
.L_x_135:
[----:B------:R-:W-:Y:S01]  /*d3f0*/  DSETP.MAX.AND P0, P1, R32, |R16|, PT ;  /* 0x400000102000722a */ /* 0x000fe2000390f000 */
[----:B------:R-:W-:Y:S01]  /*d400*/  IMAD.MOV.U32 R20, RZ, RZ, R17 ;  /* 0x000000ffff147224 */ /* 0x000fe200078e0011 */
[----:B------:R-:W-:Y:S01]  /*d410*/  MOV R18, R32 ;  /* 0x0000002000127202 */ /* 0x000fe20000000f00 */
[----:B------:R-:W-:-:S03]  /*d420*/  VIADD R25, R25, 0x4 ;  /* 0x0000000419197836 */ /* 0x000fc60000000000 */
[----:B------:R-:W-:Y:S02]  /*d430*/  FSEL R33, R33, |R20|, P0 ;  /* 0x4000001421217208 */ /* 0x000fe40000000000 */
[----:B------:R-:W-:-:S06]  /*d440*/  SEL R32, R18, R16, P0 ;  /* 0x0000001012207207 */ /* 0x000fcc0000000000 */
[----:B------:R-:W-:-:S07]  /*d450*/  @P1 LOP3.LUT R33, R20, 0x80000, RZ, 0xfc, !PT ;  /* 0x0008000014211812 */ /* 0x000fce00078efcff */
.L_x_128:
[----:B------:R-:W-:-:S09]  /*d460*/  UISETP.NE.AND UP0, UPT, UR11, URZ, UPT ;  /* 0x000000ff0b00728c */ /* 0x000fd2000bf05270 */
[----:B------:R-:W-:Y:S05]  /*d470*/  BRA.U !UP0, `(.L_x_109) ;  /* 0x0000000508e47547 */ /* 0x000fea000b800000 */
[----:B------:R-:W-:-:S09]  /*d480*/  UISETP.NE.AND UP0, UPT, UR16, URZ, UPT ;  /* 0x000000ff1000728c */ /* 0x000fd2000bf05270 */
[----:B------:R-:W-:Y:S05]  /*d490*/  BRA.U !UP0, `(.L_x_137) ;  /* 0x0000000508307547 */ /* 0x000fea000b800000 */
[----:B-12---:R-:W0:Y:S08]  /*d4a0*/  LDC.64 R34, c[0x4][0x80] ;  /* 0x01002000ff227b82 */ /* 0x006e300000000a00 */
[----:B------:R-:W1:Y:S08]  /*d4b0*/  LDC.64 R36, c[0x4][0x60] ;  /* 0x01001800ff247b82 */ /* 0x000e700000000a00 */
        /* <DEDUP_REMOVED lines=31> */
.L_x_139:
[----:B------:R-:W-:Y:S05]  /*d6b0*/  BSYNC.RECONVERGENT B3 ;  /* 0x0000000000037941 */ /* 0x000fea0003800200 */
.L_x_138:
        /* <DEDUP_REMOVED lines=34> */
.L_x_141:
[----:B------:R-:W-:Y:S05]  /*d8e0*/  BSYNC.RECONVERGENT B3 ;  /* 0x0000000000037941 */ /* 0x000fea0003800200 */
.L_x_140:
[----:B------:R-:W-:Y:S01]  /*d8f0*/  DSETP.MAX.AND P0, P1, R32, |R16|, PT ;  /* 0x400000102000722a */ /* 0x000fe2000390f000 */
[----:B------:R-:W-:Y:S01]  /*d900*/  IMAD.MOV.U32 R20, RZ, RZ, R17 ;  /* 0x000000ffff147224 */ /* 0x000fe200078e0011 */
[----:B------:R-:W-:Y:S01]  /*d910*/  MOV R18, R32 ;  /* 0x0000002000127202 */ /* 0x000fe20000000f00 */
[----:B------:R-:W-:-:S03]  /*d920*/  VIADD R25, R25, 0x2 ;  /* 0x0000000219197836 */ /* 0x000fc60000000000 */
[----:B------:R-:W-:Y:S02]  /*d930*/  FSEL R33, R33, |R20|, P0 ;  /* 0x4000001421217208 */ /* 0x000fe40000000000 */
[----:B------:R-:W-:-:S06]  /*d940*/  SEL R32, R18, R16, P0 ;  /* 0x0000001012207207 */ /* 0x000fcc0000000000 */
[----:B------:R-:W-:-:S07]  /*d950*/  @P1 LOP3.LUT R33, R20, 0x80000, RZ, 0xfc, !PT ;  /* 0x0008000014211812 */ /* 0x000fce00078efcff */
.L_x_137:
[----:B------:R-:W-:-:S09]  /*d960*/  UISETP.NE.AND UP0, UPT, UR13, URZ, UPT ;  /* 0x000000ff0d00728c */ /* 0x000fd2000bf05270 */
[----:B------:R-:W-:Y:S05]  /*d970*/  BRA.U !UP0, `(.L_x_109) ;  /* 0x0000000108a47547 */ /* 0x000fea000b800000 */
[----:B------:R-:W0:Y:S08]  /*d980*/  LDC.64 R20, c[0x4][0x80] ;  /* 0x01002000ff147b82 */ /* 0x000e300000000a00 */
[----:B---3--:R-:W3:Y:S08]  /*d990*/  LDC.64 R18, c[0x4][0x60] ;  /* 0x01001800ff127b82 */ /* 0x008ef00000000a00 */
[----:B------:R-:W4:Y:S01]  /*d9a0*/  LDC.64 R16, c[0x4][0x78] ;  /* 0x01001e00ff107b82 */ /* 0x000f220000000a00 */
[----:B0-----:R-:W-:-:S06]  /*d9b0*/  IMAD.WIDE.U32 R20, R25, 0x8, R20 ;  /* 0x0000000819147825 */ /* 0x001fcc00078e0014 */
[----:B------:R-:W5:Y:S01]  /*d9c0*/  LDG.E.64 R20, desc[UR6][R20.64] ;  /* 0x0000000614147981 */ /* 0x000f62000c1e1b00 */
[----:B---3--:R-:W-:-:S06]  /*d9d0*/  IMAD.WIDE.U32 R18, R25, 0x8, R18 ;  /* 0x0000000819127825 */ /* 0x008fcc00078e0012 */
[----:B------:R-:W3:Y:S01]  /*d9e0*/  LDG.E.64 R18, desc[UR6][R18.64] ;  /* 0x0000000612127981 */ /* 0x000ee2000c1e1b00 */
[----:B----4-:R-:W-:-:S06]  /*d9f0*/  IMAD.WIDE.U32 R16, R25, 0x8, R16 ;  /* 0x0000000819107825 */ /* 0x010fcc00078e0010 */
[----:B------:R-:W4:Y:S01]  /*da00*/  LDG.E.64 R16, desc[UR6][R16.64] ;  /* 0x0000000610107981 */ /* 0x000f22000c1e1b00 */
[----:B------:R-:W-:Y:S01]  /*da10*/  UMOV UR18, 0xa0b5ed8d ;  /* 0xa0b5ed8d00127882 */ /* 0x000fe20000000000 */
[----:B------:R-:W-:Y:S01]  /*da20*/  UMOV UR19, 0x3eb0c6f7 ;  /* 0x3eb0c6f700137882 */ /* 0x000fe20000000000 */
[----:B------:R-:W-:Y:S01]  /*da30*/  MOV R24, 0x1 ;  /* 0x0000000100187802 */ /* 0x000fe20000000f00 */
[----:B------:R-:W-:Y:S01]  /*da40*/  BSSY.RECONVERGENT B3, `(.L_x_142) ;  /* 0x0000015000037945 */ /* 0x000fe20003800200 */
[----:B-----5:R-:W-:-:S08]  /*da50*/  DMUL R22, R20, R14 ;  /* 0x0000000e14167228 */ /* 0x020fd00000000000 */
[----:B---3--:R-:W-:-:S08]  /*da60*/  DFMA R22, RZ, |R22|, |R18| ;  /* 0x40000016ff16722b */ /* 0x008fd00000000412 */
[----:B------:R-:W-:Y:S01]  /*da70*/  DFMA R22, RZ, R22, UR18 ;  /* 0x00000012ff167e2b */ /* 0x000fe20008000016 */
[----:B----4-:R-:W-:-:S05]  /*da80*/  FSETP.GEU.AND P1, PT, |R17|, 6.5827683646048100446e-37, PT ;  /* 0x036000001100780b */ /* 0x010fca0003f2e200 */
        /* <DEDUP_REMOVED lines=14> */
[----:B-12---:R-:W-:Y:S05]  /*db70*/  CALL.REL.NOINC `($__internal_0_$__cuda_sm20_div_rn_f64_full) ;  /* 0x0000001800d87944 */ /* 0x006fea0003c00000 */
[----:B------:R-:W-:-:S07]  /*db80*/  IMAD.MOV.U32 R19, RZ, RZ, R17 ;  /* 0x000000ffff137224 */ /* 0x000fce00078e0011 */
.L_x_143:
[----:B------:R-:W-:Y:S05]  /*db90*/  BSYNC.RECONVERGENT B3 ;  /* 0x0000000000037941 */ /* 0x000fea0003800200 */
.L_x_142:
[----:B------:R-:W-:Y:S01]  /*dba0*/  DSETP.MAX.AND P0, P1, R32, |R18|, PT ;  /* 0x400000122000722a */ /* 0x000fe2000390f000 */
[----:B------:R-:W-:Y:S01]  /*dbb0*/  IMAD.MOV.U32 R16, RZ, RZ, R33 ;  /* 0x000000ffff107224 */ /* 0x000fe200078e0021 */
[----:B------:R-:W-:-:S04]  /*dbc0*/  MOV R17, R19 ;  /* 0x0000001300117202 */ /* 0x000fc80000000f00 */
[----:B------:R-:W-:Y:S02]  /*dbd0*/  FSEL R21, R16, |R17|, P0 ;  /* 0x4000001110157208 */ /* 0x000fe40000000000 */
[----:B------:R-:W-:-:S06]  /*dbe0*/  SEL R32, R32, R18, P0 ;  /* 0x0000001220207207 */ /* 0x000fcc0000000000 */
[----:B------:R-:W-:-:S05]  /*dbf0*/  @P1 LOP3.LUT R21, R17, 0x80000, RZ, 0xfc, !PT ;  /* 0x0008000011151812 */ /* 0x000fca00078efcff */
[----:B------:R-:W-:-:S07]  /*dc00*/  IMAD.MOV.U32 R33, RZ, RZ, R21 ;  /* 0x000000ffff217224 */ /* 0x000fce00078e0015 */
.L_x_109:
[----:B------:R-:W-:Y:S01]  /*dc10*/  UMOV UR18, 0x9999999a ;  /* 0x9999999a00127882 */ /* 0x000fe20000000000 */
[----:B------:R-:W-:Y:S01]  /*dc20*/  UMOV UR19, 0x3ff19999 ;  /* 0x3ff1999900137882 */ /* 0x000fe20000000000 */
[----:B------:R-:W-:Y:S01]  /*dc30*/  BSSY.RECONVERGENT B3, `(.L_x_144) ;  /* 0x000007f000037945 */ /* 0x000fe20003800200 */
[----:B------:R-:W-:-:S14]  /*dc40*/  DSETP.GT.AND P0, PT, R32, UR18, PT ;  /* 0x0000001220007e2a */ /* 0x000fdc000bf04000 */
[----:B------:R-:W-:Y:S05]  /*dc50*/  @P0 BRA `(.L_x_145) ;  /* 0x00000004000c0947 */ /* 0x000fea0003800000 */
[----:B------:R-:W-:-:S14]  /*dc60*/  DSETP.GEU.AND P0, PT, R32, 0.5, PT ;  /* 0x3fe000002000742a */ /* 0x000fdc0003f0e000 */
[----:B---3--:R-:W0:Y:S02]  /*dc70*/  @P0 LDC.64 R16, c[0x4][0x20] ;  /* 0x01000800ff100b82 */ /* 0x008e240000000a00 */
[----:B0-----:R3:W-:Y:S01]  /*dc80*/  @P0 STG.E desc[UR6][R16.64], RZ ;  /* 0x000000ff10000986 */ /* 0x0017e2000c101906 */
[----:B------:R-:W-:Y:S05]  /*dc90*/  @P0 BRA `(.L_x_146) ;  /* 0x0000000400e00947 */ /* 0x000fea0003800000 */
[----:B------:R-:W-:Y:S01]  /*dca0*/  DSETP.NEU.AND P0, PT, R32, RZ, PT ;  /* 0x000000ff2000722a */ /* 0x000fe20003f0d000 */
[----:B------:R-:W-:-:S13]  /*dcb0*/  BSSY.RECONVERGENT B2, `(.L_x_147) ;  /* 0x000000d000027945 */ /* 0x000fda0003800200 */
[----:B------:R-:W-:Y:S05]  /*dcc0*/  @!P0 BRA `(.L_x_148) ;  /* 0x0000000000288947 */ /* 0x000fea0003800000 */
[----:B------:R-:W-:Y:S01]  /*dcd0*/  DADD R46, -RZ, |R32| ;  /* 0x00000000ff2e7229 */ /* 0x000fe20000000520 */
[----:B------:R-:W-:Y:S01]  /*dce0*/  ISETP.GE.AND P0, PT, R33, RZ, PT ;  /* 0x000000ff2100720c */ /* 0x000fe20003f06270 */
[----:B------:R-:W-:Y:S01]  /*dcf0*/  IMAD.MOV.U32 R43, RZ, RZ, 0x3fc55555 ;  /* 0x3fc55555ff2b7424 */ /* 0x000fe200078e00ff */
[----:B------:R-:W-:-:S07]  /*dd00*/  MOV R42, 0xdd40 ;  /* 0x0000dd40002a7802 */ /* 0x000fce0000000f00 */
[----:B------:R-:W-:Y:S01]  /*dd10*/  MOV R18, R46 ;  /* 0x0000002e00127202 */ /* 0x000fe20000000f00 */
[----:B------:R-:W-:-:S07]  /*dd20*/  IMAD.MOV.U32 R46, RZ, RZ, 0x55555555 ;  /* 0x55555555ff2e7424 */ /* 0x000fce00078e00ff */
[----:B-123--:R-:W-:Y:S05]  /*dd30*/  CALL.REL.NOINC `($_Z27rk45_gsl_gpu_evolve_apply_2dddPPdii$__internal_accurate_pow) ;  /* 0x0000001c00f87944 */ /* 0x00efea0003c00000 */
[----:B------:R-:W-:Y:S02]  /*dd40*/  FSEL R6, R16, RZ, P0 ;  /* 0x000000ff10067208 */ /* 0x000fe40000000000 */
[----:B------:R-:W-:Y:S01]  /*dd50*/  FSEL R7, R17, -QNAN , P0 ;  /* 0xfff8000011077808 */ /* 0x000fe20000000000 */
[----:B------:R-:W-:Y:S06]  /*dd60*/  BRA `(.L_x_149) ;  /* 0x0000000000047947 */ /* 0x000fec0003800000 */
.L_x_148:
[----:B------:R-:W-:-:S07]  /*dd70*/  CS2R R6, SRZ ;  /* 0x0000000000067805 */ /* 0x000fce000001ff00 */
.L_x_149:
[----:B------:R-:W-:Y:S05]  /*dd80*/  BSYNC.RECONVERGENT B2 ;  /* 0x0000000000027941 */ /* 0x000fea0003800200 */
.L_x_147:
[----:B------:R-:W-:Y:S01]  /*dd90*/  UMOV UR18, 0x55555555 ;  /* 0x5555555500127882 */ /* 0x000fe20000000000 */
[----:B------:R-:W-:Y:S01]  /*dda0*/  UMOV UR19, 0x3fc55555 ;  /* 0x3fc5555500137882 */ /* 0x000fe20000000000 */
[C---:B------:R-:W-:Y:S01]  /*ddb0*/  DSETP.NEU.AND P1, PT, |R32|.reuse, +INF , PT ;  /* 0x7ff000002000742a */ /* 0x040fe20003f2d200 */
[----:B------:R-:W-:Y:S01]  /*ddc0*/  BSSY.RECONVERGENT B4, `(.L_x_150) ;  /* 0x000001d000047945 */ /* 0x000fe20003800200 */
[----:B---3--:R-:W-:Y:S01]  /*ddd0*/  DADD R16, R32, UR18 ;  /* 0x0000001220107e29 */ /* 0x008fe20008000000 */
[----:B------:R-:W-:Y:S01]  /*dde0*/  UMOV UR18, 0xcccccccd ;  /* 0xcccccccd00127882 */ /* 0x000fe20000000000 */
[----:B------:R-:W-:Y:S02]  /*ddf0*/  UMOV UR19, 0x3feccccc ;  /* 0x3feccccc00137882 */ /* 0x000fe40000000000 */
[----:B------:R-:W-:-:S06]  /*de00*/  FSEL R23, R7, +QNAN , P1 ;  /* 0x7ff0000007177808 */ /* 0x000fcc0000800000 */
[----:B------:R-:W-:Y:S02]  /*de10*/  LOP3.LUT R16, R17, 0x7ff00000, RZ, 0xc0, !PT ;  /* 0x7ff0000011107812 */ /* 0x000fe400078ec0ff */
[----:B------:R-:W-:Y:S02]  /*de20*/  FSEL R17, R6, RZ, P1 ;  /* 0x000000ff06117208 */ /* 0x000fe40000800000 */
[----:B------:R-:W-:-:S04]  /*de30*/  ISETP.NE.AND P0, PT, R16, 0x7ff00000, PT ;  /* 0x7ff000001000780c */ /* 0x000fc80003f05270 */
[----:B------:R-:W-:Y:S02]  /*de40*/  FSEL R23, R23, R7, !P0 ;  /* 0x0000000717177208 */ /* 0x000fe40004000000 */
[----:B------:R-:W-:Y:S01]  /*de50*/  FSEL R22, R17, R6, !P0 ;  /* 0x0000000611167208 */ /* 0x000fe20004000000 */
[----:B------:R-:W-:Y:S01]  /*de60*/  DSETP.NEU.AND P0, PT, R32, 1, PT ;  /* 0x3ff000002000742a */ /* 0x000fe20003f0d000 */
[----:B------:R-:W0:Y:S01]  /*de70*/  MUFU.RCP64H R7, R23 ;  /* 0x0000001700077308 */ /* 0x000e220000001800 */
[----:B------:R-:W-:-:S06]  /*de80*/  MOV R6, 0x1 ;  /* 0x0000000100067802 */ /* 0x000fcc0000000f00 */
[----:B0-----:R-:W-:-:S08]  /*de90*/  DFMA R16, -R22, R6, 1 ;  /* 0x3ff000001610742b */ /* 0x001fd00000000106 */
[----:B------:R-:W-:-:S08]  /*dea0*/  DFMA R16, R16, R16, R16 ;  /* 0x000000101010722b */ /* 0x000fd00000000010 */
[----:B------:R-:W-:-:S08]  /*deb0*/  DFMA R16, R6, R16, R6 ;  /* 0x000000100610722b */ /* 0x000fd00000000006 */
[----:B------:R-:W-:-:S08]  /*dec0*/  DFMA R6, -R22, R16, 1 ;  /* 0x3ff000001606742b */ /* 0x000fd00000000110 */
[----:B------:R-:W-:-:S08]  /*ded0*/  DFMA R6, R16, R6, R16 ;  /* 0x000000061006722b */ /* 0x000fd00000000010 */
[----:B------:R-:W-:-:S08]  /*dee0*/  DMUL R18, R6, UR18 ;  /* 0x0000001206127c28 */ /* 0x000fd00008000000 */
[----:B------:R-:W-:-:S08]  /*def0*/  DFMA R16, -R22, R18, UR18 ;  /* 0x0000001216107e2b */ /* 0x000fd00008000112 */
[----:B------:R-:W-:-:S10]  /*df00*/  DFMA R18, R6, R16, R18 ;  /* 0x000000100612722b */ /* 0x000fd40000000012 */
[----:B------:R-:W-:-:S05]  /*df10*/  FFMA R6, RZ, R23, R19 ;  /* 0x00000017ff067223 */ /* 0x000fca0000000013 */
[----:B------:R-:W-:-:S13]  /*df20*/  FSETP.GT.AND P1, PT, |R6|, 1.469367938527859385e-39, PT ;  /* 0x001000000600780b */ /* 0x000fda0003f24200 */
[----:B------:R-:W-:Y:S05]  /*df30*/  @P1 BRA `(.L_x_151) ;  /* 0x0000000000141947 */ /* 0x000fea0003800000 */
[----:B------:R-:W-:Y:S01]  /*df40*/  IMAD.MOV.U32 R18, RZ, RZ, -0x33333333 ;  /* 0xcccccccdff127424 */ /* 0x000fe200078e00ff */
[----:B------:R-:W-:Y:S01]  /*df50*/  MOV R16, 0xdf80 ;  /* 0x0000df8000107802 */ /* 0x000fe20000000f00 */
[----:B------:R-:W-:-:S07]  /*df60*/  IMAD.MOV.U32 R17, RZ, RZ, 0x3feccccc ;  /* 0x3fecccccff117424 */ /* 0x000fce00078e00ff */
[----:B-12---:R-:W-:Y:S05]  /*df70*/  CALL.REL.NOINC `($__internal_0_$__cuda_sm20_div_rn_f64_full) ;  /* 0x0000001400d87944 */ /* 0x006fea0003c00000 */
[----:B------:R-:W-:-:S07]  /*df80*/  MOV R19, R17 ;  /* 0x0000001100137202 */ /* 0x000fce0000000f00 */
.L_x_151:
[----:B------:R-:W-:Y:S05]  /*df90*/  BSYNC.RECONVERGENT B4 ;  /* 0x0000000000047941 */ /* 0x000fea0003800200 */
.L_x_150:
[----:B------:R-:W-:Y:S01]  /*dfa0*/  FSEL R6, R18, -107374184, P0 ;  /* 0xcccccccd12067808 */ /* 0x000fe20000000000 */
[----:B------:R-:W0:Y:S01]  /*dfb0*/  LDC.64 R16, c[0x4][0x10] ;  /* 0x01000400ff107b82 */ /* 0x000e220000000a00 */
[----:B------:R-:W-:Y:S01]  /*dfc0*/  FSEL R7, R19, 1.8499999046325683594, P0 ;  /* 0x3feccccc13077808 */ /* 0x000fe20000000000 */
[----:B------:R-:W-:-:S05]  /*dfd0*/  IMAD.MOV.U32 R21, RZ, RZ, 0x1 ;  /* 0x00000001ff157424 */ /* 0x000fca00078e00ff */
[----:B------:R-:W-:Y:S01]  /*dfe0*/  DSETP.GT.AND P0, PT, R6, 5, PT ;  /* 0x401400000600742a */ /* 0x000fe20003f04000 */
[----:B------:R-:W3:Y:S05]  /*dff0*/  LDC.64 R18, c[0x4][0x20] ;  /* 0x01000800ff127b82 */ /* 0x000eea0000000a00 */
[----:B------:R-:W-:Y:S02]  /*e000*/  FSEL R6, R6, RZ, !P0 ;  /* 0x000000ff06067208 */ /* 0x000fe40004000000 */
[----:B------:R-:W-:-:S06]  /*e010*/  FSEL R7, R7, 2.3125, !P0 ;  /* 0x4014000007077808 */ /* 0x000fcc0004000000 */
[----:B------:R-:W-:-:S06]  /*e020*/  DSETP.GEU.AND P0, PT, R6, 1, PT ;  /* 0x3ff000000600742a */ /* 0x000fcc0003f0e000 */
[----:B------:R-:W-:Y:S02]  /*e030*/  FSEL R6, R6, RZ, P0 ;  /* 0x000000ff06067208 */ /* 0x000fe40000000000 */
[----:B------:R-:W-:-:S06]  /*e040*/  FSEL R7, R7, 1.875, P0 ;  /* 0x3ff0000007077808 */ /* 0x000fcc0000000000 */
[----:B------:R-:W-:-:S07]  /*e050*/  DMUL R6, R14, R6 ;  /* 0x000000060e067228 */ /* 0x000fce0000000000 */
[----:B0-----:R4:W-:Y:S04]  /*e060*/  STG.E.64 desc[UR6][R16.64], R6 ;  /* 0x0000000610007986 */ /* 0x0019e8000c101b06 */
[----:B---3--:R4:W-:Y:S01]  /*e070*/  STG.E desc[UR6][R18.64], R21 ;  /* 0x0000001512007986 */ /* 0x0089e2000c101906 */
[----:B------:R-:W-:Y:S05]  /*e080*/  BRA `(.L_x_146) ;  /* 0x0000000000e47947 */ /* 0x000fea0003800000 */
.L_x_145:
[----:B------:R-:W-:Y:S01]  /*e090*/  BSSY.RECONVERGENT B2, `(.L_x_152) ;  /* 0x0000008000027945 */ /* 0x000fe20003800200 */
[----:B------:R-:W-:Y:S01]  /*e0a0*/  ISETP.GE.AND P0, PT, R33, RZ, PT ;  /* 0x000000ff2100720c */ /* 0x000fe20003f06270 */
[----:B---3--:R-:W-:Y:S01]  /*e0b0*/  IMAD.MOV.U32 R18, RZ, RZ, R32 ;  /* 0x000000ffff127224 */ /* 0x008fe200078e0020 */
[----:B------:R-:W-:Y:S01]  /*e0c0*/  MOV R47, R33 ;  /* 0x00000021002f7202 */ /* 0x000fe20000000f00 */
[----:B------:R-:W-:Y:S01]  /*e0d0*/  IMAD.MOV.U32 R46, RZ, RZ, -0x66666666 ;  /* 0x9999999aff2e7424 */ /* 0x000fe200078e00ff */
[----:B------:R-:W-:Y:S01]  /*e0e0*/  MOV R42, 0xe110 ;  /* 0x0000e110002a7802 */ /* 0x000fe20000000f00 */
[----:B------:R-:W-:-:S08]  /*e0f0*/  IMAD.MOV.U32 R43, RZ, RZ, 0x3fc99999 ;  /* 0x3fc99999ff2b7424 */ /* 0x000fd000078e00ff */
[----:B-12---:R-:W-:Y:S05]  /*e100*/  CALL.REL.NOINC `($_Z27rk45_gsl_gpu_evolve_apply_2dddPPdii$__internal_accurate_pow) ;  /* 0x0000001c00047944 */ /* 0x006fea0003c00000 */
[----:B------:R-:W-:Y:S05]  /*e110*/  BSYNC.RECONVERGENT B2 ;  /* 0x0000000000027941 */ /* 0x000fea0003800200 */
.L_x_152:
[----:B------:R-:W-:Y:S01]  /*e120*/  UMOV UR18, 0x9999999a ;  /* 0x9999999a00127882 */ /* 0x000fe20000000000 */
[----:B------:R-:W-:Y:S01]  /*e130*/  UMOV UR19, 0x3fc99999 ;  /* 0x3fc9999900137882 */ /* 0x000fe20000000000 */
[C---:B------:R-:W-:Y:S01]  /*e140*/  DSETP.NEU.AND P2, PT, R32.reuse, +INF , PT ;  /* 0x7ff000002000742a */ /* 0x040fe20003f4d000 */
[----:B------:R-:W-:Y:S01]  /*e150*/  FSEL R23, R17, -QNAN , P0 ;  /* 0xfff8000011177808 */ /* 0x000fe20000000000 */
[C---:B------:R-:W-:Y:S01]  /*e160*/  DADD R6, R32.reuse, UR18 ;  /* 0x0000001220067e29 */ /* 0x040fe20008000000 */
[----:B------:R-:W-:Y:S01]  /*e170*/  FSEL R22, R16, RZ, P0 ;  /* 0x000000ff10167208 */ /* 0x000fe20000000000 */
[----:B------:R-:W-:Y:S01]  /*e180*/  IMAD.MOV.U32 R16, RZ, RZ, 0x1 ;  /* 0x00000001ff107424 */ /* 0x000fe200078e00ff */
[----:B------:R-:W-:Y:S01]  /*e190*/  UMOV UR18, 0xcccccccd ;  /* 0xcccccccd00127882 */ /* 0x000fe20000000000 */
[----:B------:R-:W-:Y:S01]  /*e1a0*/  UMOV UR19, 0x3feccccc ;  /* 0x3feccccc00137882 */ /* 0x000fe20000000000 */
[----:B------:R-:W-:Y:S01]  /*e1b0*/  BSSY.RECONVERGENT B4, `(.L_x_153) ;  /* 0x0000019000047945 */ /* 0x000fe20003800200 */
[----:B------:R-:W-:-:S04]  /*e1c0*/  DSETP.NEU.AND P0, PT, R32, 1, PT ;  /* 0x3ff000002000742a */ /* 0x000fc80003f0d000 */
[----:B------:R-:W-:-:S04]  /*e1d0*/  LOP3.LUT R6, R7, 0x7ff00000, RZ, 0xc0, !PT ;  /* 0x7ff0000007067812 */ /* 0x000fc800078ec0ff */
[----:B------:R-:W-:-:S13]  /*e1e0*/  ISETP.NE.AND P1, PT, R6, 0x7ff00000, PT ;  /* 0x7ff000000600780c */ /* 0x000fda0003f25270 */
[----:B------:R-:W-:Y:S02]  /*e1f0*/  @!P1 FSEL R23, R23, +QNAN , P2 ;  /* 0x7ff0000017179808 */ /* 0x000fe40001000000 */
[----:B------:R-:W-:Y:S02]  /*e200*/  @!P1 FSEL R22, R22, RZ, P2 ;  /* 0x000000ff16169208 */ /* 0x000fe40001000000 */
[----:B------:R-:W0:Y:S01]  /*e210*/  MUFU.RCP64H R17, R23 ;  /* 0x0000001700117308 */ /* 0x000e220000001800 */
[----:B------:R-:W-:Y:S01]  /*e220*/  IMAD.MOV.U32 R7, RZ, RZ, R23 ;  /* 0x000000ffff077224 */ /* 0x000fe200078e0017 */
[----:B------:R-:W-:-:S06]  /*e230*/  MOV R6, R22 ;  /* 0x0000001600067202 */ /* 0x000fcc0000000f00 */
        /* <DEDUP_REMOVED lines=11> */
[----:B------:R-:W-:Y:S01]  /*e2f0*/  MOV R18, 0xcccccccd ;  /* 0xcccccccd00127802 */ /* 0x000fe20000000f00 */
[----:B------:R-:W-:Y:S01]  /*e300*/  IMAD.MOV.U32 R17, RZ, RZ, 0x3feccccc ;  /* 0x3fecccccff117424 */ /* 0x000fe200078e00ff */
[----:B------:R-:W-:-:S07]  /*e310*/  MOV R16, 0xe330 ;  /* 0x0000e33000107802 */ /* 0x000fce0000000f00 */
[----:B------:R-:W-:Y:S05]  /*e320*/  CALL.REL.NOINC `($__internal_0_$__cuda_sm20_div_rn_f64_full) ;  /* 0x0000001000ec7944 */ /* 0x000fea0003c00000 */
[----:B------:R-:W-:-:S07]  /*e330*/  IMAD.MOV.U32 R19, RZ, RZ, R17 ;  /* 0x000000ffff137224 */ /* 0x000fce00078e0011 */
.L_x_154:
[----:B------:R-:W-:Y:S05]  /*e340*/  BSYNC.RECONVERGENT B4 ;  /* 0x0000000000047941 */ /* 0x000fea0003800200 */
.L_x_153:
[----:B------:R-:W-:Y:S01]  /*e350*/  FSEL R6, R18, -107374184, P0 ;  /* 0xcccccccd12067808 */ /* 0x000fe20000000000 */
[----:B------:R-:W0:Y:S01]  /*e360*/  LDC.64 R16, c[0x4][0x10] ;  /* 0x01000400ff107b82 */ /* 0x000e220000000a00 */
[----:B------:R-:W-:Y:S01]  /*e370*/  FSEL R7, R19, 1.8499999046325683594, P0 ;  /* 0x3feccccc13077808 */ /* 0x000fe20000000000 */
[----:B------:R-:W-:Y:S01]  /*e380*/  UMOV UR18, 0x9999999a ;  /* 0x9999999a00127882 */ /* 0x000fe20000000000 */
[----:B------:R-:W-:Y:S01]  /*e390*/  UMOV UR19, 0x3fc99999 ;  /* 0x3fc9999900137882 */ /* 0x000fe20000000000 */
[----:B------:R-:W-:-:S03]  /*e3a0*/  MOV R21, 0xffffffff ;  /* 0xffffffff00157802 */ /* 0x000fc60000000f00 */
[----:B------:R-:W-:Y:S01]  /*e3b0*/  DSETP.GEU.AND P0, PT, R6, UR18, PT ;  /* 0x0000001206007e2a */ /* 0x000fe2000bf0e000 */
[----:B------:R-:W1:Y:S05]  /*e3c0*/  LDC.64 R18, c[0x4][0x20] ;  /* 0x01000800ff127b82 */ /* 0x000e6a0000000a00 */
[----:B------:R-:W-:Y:S02]  /*e3d0*/  FSEL R6, R6, -1.5881868392106855534e-23, P0 ;  /* 0x9999999a06067808 */ /* 0x000fe40000000000 */
[----:B------:R-:W-:-:S06]  /*e3e0*/  FSEL R7, R7, 1.5749999284744262695, P0 ;  /* 0x3fc9999907077808 */ /* 0x000fcc0000000000 */
[----:B------:R-:W-:-:S07]  /*e3f0*/  DMUL R6, R14, R6 ;  /* 0x000000060e067228 */ /* 0x000fce0000000000 */
[----:B0-----:R0:W-:Y:S04]  /*e400*/  STG.E.64 desc[UR6][R16.64], R6 ;  /* 0x0000000610007986 */ /* 0x0011e8000c101b06 */
[----:B-1----:R0:W-:Y:S02]  /*e410*/  STG.E desc[UR6][R18.64], R21 ;  /* 0x0000001512007986 */ /* 0x0021e4000c101906 */
.L_x_146:
[----:B------:R-:W-:Y:S05]  /*e420*/  BSYNC.RECONVERGENT B3 ;  /* 0x0000000000037941 */ /* 0x000fea0003800200 */
.L_x_144:
[----:B0---4-:R-:W0:Y:S01]  /*e430*/  LDC.64 R18, c[0x4][0x18] ;  /* 0x01000600ff127b82 */ /* 0x011e220000000a00 */
[----:B------:R-:W-:Y:S01]  /*e440*/  UMOV UR18, 0x9999999a ;  /* 0x9999999a00127882 */ /* 0x000fe20000000000 */
[----:B------:R-:W-:Y:S02]  /*e450*/  UMOV UR19, 0x3ff19999 ;  /* 0x3ff1999900137882 */ /* 0x000fe40000000000 */
[----:B------:R-:W-:Y:S01]  /*e460*/  DSETP.GT.AND P0, PT, R32, UR18, PT ;  /* 0x0000001220007e2a */ /* 0x000fe2000bf04000 */
[----:B0-----:R0:W-:-:S13]  /*e470*/  STG.E.64 desc[UR6][R18.64], R6 ;  /* 0x0000000612007986 */ /* 0x0011da000c101b06 */
[----:B------:R-:W-:Y:S05]  /*e480*/  @!P0 BRA `(.L_x_155) ;  /* 0x0000000400cc8947 */ /* 0x000fea0003800000 */
[----:B---3--:R-:W-:-:S08]  /*e490*/  DADD R16, R6, R26 ;  /* 0x0000000006107229 */ /* 0x008fd0000000001a */
[----:B------:R-:W-:-:S06]  /*e4a0*/  DSETP.NEU.AND P0, PT, R16, R26, PT ;  /* 0x0000001a1000722a */ /* 0x000fcc0003f0d000 */
[----:B------:R-:W-:-:S14]  /*e4b0*/  DSETP.LT.AND P0, PT, |R6|, |R14|, P0 ;  /* 0x4000000e0600722a */ /* 0x000fdc0000701200 */
[----:B------:R-:W-:Y:S05]  /*e4c0*/  @!P0 BRA `(.L_x_156) ;  /* 0x0000000400b08947 */ /* 0x000fea0003800000 */
[----:B------:R-:W3:Y:S02]  /*e4d0*/  LDCU UR5, c[0x0][0x3a4] ;  /* 0x00007480ff0577ac */ /* 0x000ee40008000800 */
[----:B---3--:R-:W-:-:S09]  /*e4e0*/  UISETP.GT.AND UP0, UPT, UR5, URZ, UPT ;  /* 0x000000ff0500728c */ /* 0x008fd2000bf04270 */
[----:B------:R-:W-:Y:S05]  /*e4f0*/  BRA.U !UP0, `(.L_x_157) ;  /* 0xffffff2d08807547 */ /* 0x000fea000b83ffff */
[----:B------:R-:W-:Y:S01]  /*e500*/  UISETP.GE.U32.AND UP0, UPT, UR8, 0xf, UPT ;  /* 0x0000000f0800788c */ /* 0x000fe2000bf06070 */
[----:B------:R-:W-:-:S08]  /*e510*/  IMAD.MOV.U32 R14, RZ, RZ, RZ ;  /* 0x000000ffff0e7224 */ /* 0x000fd000078e00ff */
[----:B------:R-:W-:Y:S05]  /*e520*/  BRA.U !UP0, `(.L_x_158) ;  /* 0x0000000108ac7547 */ /* 0x000fea000b800000 */
[----:B------:R-:W-:Y:S01]  /*e530*/  BSSY.RECONVERGENT B2, `(.L_x_159) ;  /* 0x0000029000027945 */ /* 0x000fe20003800200 */
[----:B0-----:R-:W-:-:S07]  /*e540*/  IMAD.MOV.U32 R19, RZ, RZ, RZ ;  /* 0x000000ffff137224 */ /* 0x001fce00078e00ff */
.L_x_160:
[----:B------:R-:W0:Y:S08]  /*e550*/  LDC.64 R16, c[0x4][0x68] ;  /* 0x01001a00ff107b82 */ /* 0x000e300000000a00 */
[----:B--2---:R-:W3:Y:S01]  /*e560*/  LDC.64 R14, c[0x4][0x60] ;  /* 0x01001800ff0e7b82 */ /* 0x004ee20000000a00 */
[----:B0-----:R-:W-:-:S05]  /*e570*/  IMAD.WIDE.U32 R16, R19, 0x8, R16 ;  /* 0x0000000813107825 */ /* 0x001fca00078e0010 */
[----:B------:R-:W4:Y:S01]  /*e580*/  LDG.E.64 R20, desc[UR6][R16.64] ;  /* 0x0000000610147981 */ /* 0x000f22000c1e1b00 */
[----:B---3--:R-:W-:-:S05]  /*e590*/  IMAD.WIDE.U32 R14, R19, 0x8, R14 ;  /* 0x00000008130e7825 */ /* 0x008fca00078e000e */
[----:B----4-:R0:W-:Y:S04]  /*e5a0*/  STG.E.64 desc[UR6][R14.64], R20 ;  /* 0x000000140e007986 */ /* 0x0101e8000c101b06 */
[----:B------:R-:W3:Y:S04]  /*e5b0*/  LDG.E.64 R22, desc[UR6][R16.64+0x8] ;  /* 0x0000080610167981 */ /* 0x000ee8000c1e1b00 */
[----:B---3--:R3:W-:Y:S04]  /*e5c0*/  STG.E.64 desc[UR6][R14.64+0x8], R22 ;  /* 0x000008160e007986 */ /* 0x0087e8000c101b06 */
[----:B------:R-:W4:Y:S04]  /*e5d0*/  LDG.E.64 R24, desc[UR6][R16.64+0x10] ;  /* 0x0000100610187981 */ /* 0x000f28000c1e1b00 */
[----:B----4-:R4:W-:Y:S04]  /*e5e0*/  STG.E.64 desc[UR6][R14.64+0x10], R24 ;  /* 0x000010180e007986 */ /* 0x0109e8000c101b06 */
[----:B------:R-:W5:Y:S04]  /*e5f0*/  LDG.E.64 R26, desc[UR6][R16.64+0x18] ;  /* 0x00001806101a7981 */ /* 0x000f68000c1e1b00 */
[----:B-----5:R5:W-:Y:S04]  /*e600*/  STG.E.64 desc[UR6][R14.64+0x18], R26 ;  /* 0x0000181a0e007986 */ /* 0x020be8000c101b06 */
[----:B------:R-:W2:Y:S04]  /*e610*/  LDG.E.64 R32, desc[UR6][R16.64+0x20] ;  /* 0x0000200610207981 */ /* 0x000ea8000c1e1b00 */
[----:B--2---:R2:W-:Y:S04]  /*e620*/  STG.E.64 desc[UR6][R14.64+0x20], R32 ;  /* 0x000020200e007986 */ /* 0x0045e8000c101b06 */
[----:B-1----:R-:W3:Y:S04]  /*e630*/  LDG.E.64 R34, desc[UR6][R16.64+0x28] ;  /* 0x0000280610227981 */ /* 0x002ee8000c1e1b00 */
[----:B---3--:R1:W-:Y:S04]  /*e640*/  STG.E.64 desc[UR6][R14.64+0x28], R34 ;  /* 0x000028220e007986 */ /* 0x0083e8000c101b06 */
[----:B0-----:R-:W3:Y:S04]  /*e650*/  LDG.E.64 R20, desc[UR6][R16.64+0x30] ;  /* 0x0000300610147981 */ /* 0x001ee8000c1e1b00 */
[----:B---3--:R0:W-:Y:S04]  /*e660*/  STG.E.64 desc[UR6][R14.64+0x30], R20 ;  /* 0x000030140e007986 */ /* 0x0081e8000c101b06 */
[----:B------:R-:W3:Y:S04]  /*e670*/  LDG.E.64 R22, desc[UR6][R16.64+0x38] ;  /* 0x0000380610167981 */ /* 0x000ee8000c1e1b00 */
[----:B---3--:R3:W-:Y:S04]  /*e680*/  STG.E.64 desc[UR6][R14.64+0x38], R22 ;  /* 0x000038160e007986 */ /* 0x0087e8000c101b06 */
[----:B----4-:R-:W4:Y:S04]  /*e690*/  LDG.E.64 R24, desc[UR6][R16.64+0x40] ;  /* 0x0000400610187981 */ /* 0x010f28000c1e1b00 */
[----:B----4-:R4:W-:Y:S04]  /*e6a0*/  STG.E.64 desc[UR6][R14.64+0x40], R24 ;  /* 0x000040180e007986 */ /* 0x0109e8000c101b06 */
[----:B-----5:R-:W5:Y:S04]  /*e6b0*/  LDG.E.64 R26, desc[UR6][R16.64+0x48] ;  /* 0x00004806101a7981 */ /* 0x020f68000c1e1b00 */
[----:B-----5:R5:W-:Y:S04]  /*e6c0*/  STG.E.64 desc[UR6][R14.64+0x48], R26 ;  /* 0x0000481a0e007986 */ /* 0x020be8000c101b06 */
[----:B--2---:R-:W2:Y:S04]  /*e6d0*/  LDG.E.64 R32, desc[UR6][R16.64+0x50] ;  /* 0x0000500610207981 */ /* 0x004ea8000c1e1b00 */
[----:B--2---:R2:W-:Y:S04]  /*e6e0*/  STG.E.64 desc[UR6][R14.64+0x50], R32 ;  /* 0x000050200e007986 */ /* 0x0045e8000c101b06 */
[----:B-1----:R-:W3:Y:S04]  /*e6f0*/  LDG.E.64 R34, desc[UR6][R16.64+0x58] ;  /* 0x0000580610227981 */ /* 0x002ee8000c1e1b00 */
[----:B---3--:R2:W-:Y:S04]  /*e700*/  STG.E.64 desc[UR6][R14.64+0x58], R34 ;  /* 0x000058220e007986 */ /* 0x0085e8000c101b06 */
[----:B0-----:R-:W3:Y:S04]  /*e710*/  LDG.E.64 R20, desc[UR6][R16.64+0x60] ;  /* 0x0000600610147981 */ /* 0x001ee8000c1e1b00 */
[----:B---3--:R2:W-:Y:S04]  /*e720*/  STG.E.64 desc[UR6][R14.64+0x60], R20 ;  /* 0x000060140e007986 */ /* 0x0085e8000c101b06 */
[----:B------:R-:W3:Y:S04]  /*e730*/  LDG.E.64 R22, desc[UR6][R16.64+0x68] ;  /* 0x0000680610167981 */ /* 0x000ee8000c1e1b00 */
[----:B---3--:R2:W-:Y:S04]  /*e740*/  STG.E.64 desc[UR6][R14.64+0x68], R22 ;  /* 0x000068160e007986 */ /* 0x0085e8000c101b06 */
[----:B----4-:R-:W3:Y:S04]  /*e750*/  LDG.E.64 R24, desc[UR6][R16.64+0x70] ;  /* 0x0000700610187981 */ /* 0x010ee8000c1e1b00 */
[----:B---3--:R2:W-:Y:S04]  /*e760*/  STG.E.64 desc[UR6][R14.64+0x70], R24 ;  /* 0x000070180e007986 */ /* 0x0085e8000c101b06 */
[----:B-----5:R-:W3:Y:S01]  /*e770*/  LDG.E.64 R26, desc[UR6][R16.64+0x78] ;  /* 0x00007806101a7981 */ /* 0x020ee2000c1e1b00 */
[----:B------:R-:W-:-:S04]  /*e780*/  IADD3 R19, PT, PT, R19, 0x10, RZ ;  /* 0x0000001013137810 */ /* 0x000fc80007ffe0ff */
[----:B------:R-:W-:Y:S01]  /*e790*/  ISETP.NE.AND P0, PT, R19, R2, PT ;  /* 0x000000021300720c */ /* 0x000fe20003f05270 */
[----:B---3--:R2:W-:-:S12]  /*e7a0*/  STG.E.64 desc[UR6][R14.64+0x78], R26 ;  /* 0x0000781a0e007986 */ /* 0x0085d8000c101b06 */
[----:B------:R-:W-:Y:S05]  /*e7b0*/  @P0 BRA `(.L_x_160) ;  /* 0xfffffffc00640947 */ /* 0x000fea000383ffff */
[----:B------:R-:W-:Y:S05]  /*e7c0*/  BSYNC.RECONVERGENT B2 ;  /* 0x0000000000027941 */ /* 0x000fea0003800200 */
.L_x_159:
[----:B--2---:R-:W-:-:S07]  /*e7d0*/  IMAD.MOV.U32 R14, RZ, RZ, R2 ;  /* 0x000000ffff0e7224 */ /* 0x004fce00078e0002 */
.L_x_158:
[----:B------:R-:W-:-:S09]  /*e7e0*/  UISETP.NE.AND UP0, UPT, UR9, URZ, UPT ;  /* 0x000000ff0900728c */ /* 0x000fd2000bf05270 */
[----:B------:R-:W-:Y:S05]  /*e7f0*/  BRA.U !UP0, `(.L_x_157) ;  /* 0xffffff2908c07547 */ /* 0x000fea000b83ffff */
[----:B------:R-:W-:-:S09]  /*e800*/  UISETP.GE.U32.AND UP0, UPT, UR14, 0x7, UPT ;  /* 0x000000070e00788c */ /* 0x000fd2000bf06070 */
[----:B------:R-:W-:Y:S05]  /*e810*/  BRA.U !UP0, `(.L_x_161) ;  /* 0x0000000108547547 */ /* 0x000fea000b800000 */
[----:B------:R-:W3:Y:S08]  /*e820*/  LDC.64 R16, c[0x4][0x68] ;  /* 0x01001a00ff107b82 */ /* 0x000ef00000000a00 */
[----:B------:R-:W4:Y:S01]  /*e830*/  LDC.64 R20, c[0x4][0x60] ;  /* 0x01001800ff147b82 */ /* 0x000f220000000a00 */
[----:B---3--:R-:W-:-:S05]  /*e840*/  IMAD.WIDE.U32 R16, R14, 0x8, R16 ;  /* 0x000000080e107825 */ /* 0x008fca00078e0010 */
[----:B0-----:R-:W3:Y:S01]  /*e850*/  LDG.E.64 R18, desc[UR6][R16.64] ;  /* 0x0000000610127981 */ /* 0x001ee2000c1e1b00 */
[----:B----4-:R-:W-:-:S05]  /*e860*/  IMAD.WIDE.U32 R20, R14, 0x8, R20 ;  /* 0x000000080e147825 */ /* 0x010fca00078e0014 */
[----:B---3--:R0:W-:Y:S04]  /*e870*/  STG.E.64 desc[UR6][R20.64], R18 ;  /* 0x0000001214007986 */ /* 0x0081e8000c101b06 */
[----:B------:R-:W3:Y:S04]  /*e880*/  LDG.E.64 R22, desc[UR6][R16.64+0x8] ;  /* 0x0000080610167981 */ /* 0x000ee8000c1e1b00 */
[----:B---3--:R3:W-:Y:S04]  /*e890*/  STG.E.64 desc[UR6][R20.64+0x8], R22 ;  /* 0x0000081614007986 */ /* 0x0087e8000c101b06 */
[----:B------:R-:W4:Y:S04]  /*e8a0*/  LDG.E.64 R24, desc[UR6][R16.64+0x10] ;  /* 0x0000100610187981 */ /* 0x000f28000c1e1b00 */
[----:B----4-:R4:W-:Y:S04]  /*e8b0*/  STG.E.64 desc[UR6][R20.64+0x10], R24 ;  /* 0x0000101814007986 */ /* 0x0109e8000c101b06 */
[----:B------:R-:W5:Y:S04]  /*e8c0*/  LDG.E.64 R26, desc[UR6][R16.64+0x18] ;  /* 0x00001806101a7981 */ /* 0x000f68000c1e1b00 */
[----:B-----5:R4:W-:Y:S04]  /*e8d0*/  STG.E.64 desc[UR6][R20.64+0x18], R26 ;  /* 0x0000181a14007986 */ /* 0x0209e8000c101b06 */
[----:B------:R-:W5:Y:S04]  /*e8e0*/  LDG.E.64 R32, desc[UR6][R16.64+0x20] ;  /* 0x0000200610207981 */ /* 0x000f68000c1e1b00 */
[----:B-----5:R4:W-:Y:S04]  /*e8f0*/  STG.E.64 desc[UR6][R20.64+0x20], R32 ;  /* 0x0000202014007986 */ /* 0x0209e8000c101b06 */
[----:B-12---:R-:W2:Y:S04]  /*e900*/  LDG.E.64 R34, desc[UR6][R16.64+0x28] ;  /* 0x0000280610227981 */ /* 0x006ea8000c1e1b00 */
[----:B--2---:R4:W-:Y:S04]  /*e910*/  STG.E.64 desc[UR6][R20.64+0x28], R34 ;  /* 0x0000282214007986 */ /* 0x0049e8000c101b06 */
[----:B0-----:R-:W2:Y:S04]  /*e920*/  LDG.E.64 R18, desc[UR6][R16.64+0x30] ;  /* 0x0000300610127981 */ /* 0x001ea8000c1e1b00 */
[----:B--2---:R4:W-:Y:S04]  /*e930*/  STG.E.64 desc[UR6][R20.64+0x30], R18 ;  /* 0x0000301214007986 */ /* 0x0049e8000c101b06 */
[----:B---3--:R-:W2:Y:S01]  /*e940*/  LDG.E.64 R22, desc[UR6][R16.64+0x38] ;  /* 0x0000380610167981 */ /* 0x008ea2000c1e1b00 */
[----:B------:R-:W-:-:S03]  /*e950*/  VIADD R14, R14, 0x8 ;  /* 0x000000080e0e7836 */ /* 0x000fc60000000000 */
[----:B--2---:R4:W-:Y:S04]  /*e960*/  STG.E.64 desc[UR6][R20.64+0x38], R22 ;  /* 0x0000381614007986 */ /* 0x0049e8000c101b06 */
.L_x_161:
[----:B------:R-:W-:-:S09]  /*e970*/  UISETP.NE.AND UP0, UPT, UR10, URZ, UPT ;  /* 0x000000ff0a00728c */ /* 0x000fd2000bf05270 */
[----:B------:R-:W-:Y:S05]  /*e980*/  BRA.U !UP0, `(.L_x_157) ;  /* 0xffffff29085c7547 */ /* 0x000fea000b83ffff */
[----:B------:R-:W-:-:S09]  /*e990*/  UISETP.GE.U32.AND UP0, UPT, UR15, 0x3, UPT ;  /* 0x000000030f00788c */ /* 0x000fd2000bf06070 */
[----:B------:R-:W-:Y:S05]  /*e9a0*/  BRA.U !UP0, `(.L_x_162) ;  /* 0x0000000108347547 */ /* 0x000fea000b800000 */
[----:B------:R-:W3:Y:S08]  /*e9b0*/  LDC.64 R16, c[0x4][0x68] ;  /* 0x01001a00ff107b82 */ /* 0x000ef00000000a00 */
[----:B0---4-:R-:W0:Y:S01]  /*e9c0*/  LDC.64 R18, c[0x4][0x60] ;  /* 0x01001800ff127b82 */ /* 0x011e220000000a00 */
[----:B---3--:R-:W-:-:S05]  /*e9d0*/  IMAD.WIDE.U32 R24, R14, 0x8, R16 ;  /* 0x000000080e187825 */ /* 0x008fca00078e0010 */
[----:B------:R-:W3:Y:S01]  /*e9e0*/  LDG.E.64 R16, desc[UR6][R24.64] ;  /* 0x0000000618107981 */ /* 0x000ee2000c1e1b00 */
[----:B0-----:R-:W-:-:S05]  /*e9f0*/  IMAD.WIDE.U32 R26, R14, 0x8, R18 ;  /* 0x000000080e1a7825 */ /* 0x001fca00078e0012 */
[----:B---3--:R3:W-:Y:S04]  /*ea00*/  STG.E.64 desc[UR6][R26.64], R16 ;  /* 0x000000101a007986 */ /* 0x0087e8000c101b06 */
[----:B------:R-:W4:Y:S04]  /*ea10*/  LDG.E.64 R18, desc[UR6][R24.64+0x8] ;  /* 0x0000080618127981 */ /* 0x000f28000c1e1b00 */
[----:B----4-:R3:W-:Y:S04]  /*ea20*/  STG.E.64 desc[UR6][R26.64+0x8], R18 ;  /* 0x000008121a007986 */ /* 0x0107e8000c101b06 */
[----:B------:R-:W4:Y:S04]  /*ea30*/  LDG.E.64 R20, desc[UR6][R24.64+0x10] ;  /* 0x0000100618147981 */ /* 0x000f28000c1e1b00 */
[----:B----4-:R3:W-:Y:S04]  /*ea40*/  STG.E.64 desc[UR6][R26.64+0x10], R20 ;  /* 0x000010141a007986 */ /* 0x0107e8000c101b06 */
[----:B------:R-:W4:Y:S01]  /*ea50*/  LDG.E.64 R22, desc[UR6][R24.64+0x18] ;  /* 0x0000180618167981 */ /* 0x000f22000c1e1b00 */
[----:B------:R-:W-:-:S03]  /*ea60*/  IADD3 R14, PT, PT, R14, 0x4, RZ ;  /* 0x000000040e0e7810 */ /* 0x000fc60007ffe0ff */
[----:B----4-:R3:W-:Y:S04]  /*ea70*/  STG.E.64 desc[UR6][R26.64+0x18], R22 ;  /* 0x000018161a007986 */ /* 0x0107e8000c101b06 */
.L_x_162:
[----:B------:R-:W-:-:S09]  /*ea80*/  UISETP.NE.AND UP0, UPT, UR11, URZ, UPT ;  /* 0x000000ff0b00728c */ /* 0x000fd2000bf05270 */
[----:B------:R-:W-:Y:S05]  /*ea90*/  BRA.U !UP0, `(.L_x_157) ;  /* 0xffffff2908187547 */ /* 0x000fea000b83ffff */
[----:B0--34-:R-:W0:Y:S08]  /*eaa0*/  LDC.64 R18, c[0x4][0x68] ;  /* 0x01001a00ff127b82 */ /* 0x019e300000000a00 */
[----:B------:R-:W3:Y:S01]  /*eab0*/  LDC.64 R20, c[0x4][0x60] ;  /* 0x01001800ff147b82 */ /* 0x000ee20000000a00 */
[----:B0-----:R-:W-:-:S05]  /*eac0*/  IMAD.WIDE.U32 R18, R14, 0x8, R18 ;  /* 0x000000080e127825 */ /* 0x001fca00078e0012 */
[----:B------:R-:W4:Y:S01]  /*ead0*/  LDG.E.64 R16, desc[UR6][R18.64] ;  /* 0x0000000612107981 */ /* 0x000f22000c1e1b00 */
[----:B------:R-:W-:Y:S01]  /*eae0*/  UISETP.NE.AND UP0, UPT, UR11, 0x1, UPT ;  /* 0x000000010b00788c */ /* 0x000fe2000bf05270 */
[----:B---3--:R-:W-:-:S05]  /*eaf0*/  IMAD.WIDE.U32 R20, R14, 0x8, R20 ;  /* 0x000000080e147825 */ /* 0x008fca00078e0014 */
[----:B----4-:R0:W-:Y:S03]  /*eb00*/  STG.E.64 desc[UR6][R20.64], R16 ;  /* 0x0000001014007986 */ /* 0x0101e6000c101b06 */
[----:B------:R-:W-:Y:S05]  /*eb10*/  BRA.U !UP0, `(.L_x_157) ;  /* 0xffffff2508f87547 */ /* 0x000fea000b83ffff */
[----:B------:R-:W3:Y:S01]  /*eb20*/  LDG.E.64 R14, desc[UR6][R18.64+0x8] ;  /* 0x00000806120e7981 */ /* 0x000ee2000c1e1b00 */
[----:B------:R-:W-:-:S03]  /*eb30*/  UISETP.NE.AND UP0, UPT, UR11, 0x2, UPT ;  /* 0x000000020b00788c */ /* 0x000fc6000bf05270 */
[----:B---3--:R3:W-:Y:S06]  /*eb40*/  STG.E.64 desc[UR6][R20.64+0x8], R14 ;  /* 0x0000080e14007986 */ /* 0x0087ec000c101b06 */
[----:B------:R-:W-:Y:S05]  /*eb50*/  BRA.U !UP0, `(.L_x_157) ;  /* 0xffffff2508e87547 */ /* 0x000fea000b83ffff */
[----:B---3--:R-:W3:Y:S04]  /*eb60*/  LDG.E.64 R14, desc[UR6][R18.64+0x10] ;  /* 0x00001006120e7981 */ /* 0x008ee8000c1e1b00 */
[----:B---3--:R3:W-:Y:S01]  /*eb70*/  STG.E.64 desc[UR6][R20.64+0x10], R14 ;  /* 0x0000100e14007986 */ /* 0x0087e2000c101b06 */
[----:B------:R-:W-:Y:S05]  /*eb80*/  BRA `(.L_x_157) ;  /* 0xffffff2400dc7947 */ /* 0x000fea000383ffff */
.L_x_156:
[----:B------:R4:W-:Y:S01]  /*eb90*/  STG.E.64 desc[UR6][R18.64], R14 ;  /* 0x0000000e12007986 */ /* 0x0009e2000c101b06 */
[----:B0-----:R-:W-:Y:S02]  /*eba0*/  IMAD.MOV.U32 R6, RZ, RZ, R14 ;  /* 0x000000ffff067224 */ /* 0x001fe400078e000e */
[----:B------:R-:W-:-:S07]  /*ebb0*/  IMAD.MOV.U32 R7, RZ, RZ, R15 ;  /* 0x000000ffff077224 */ /* 0x000fce00078e000f */
.L_x_155:
[----:B------:R-:W-:Y:S05]  /*ebc0*/  BSYNC.RECONVERGENT B0 ;  /* 0x0000000000007941 */ /* 0x000fea0003800200 */
.L_x_7:
[----:B------:R-:W5:Y:S01]  /*ebd0*/  LDC.64 R8, c[0x4][0x10] ;  /* 0x01000400ff087b82 */ /* 0x000f620000000a00 */
[----:B------:R-:W1:Y:S02]  /*ebe0*/  LDCU UR5, c[0x0][0x3a4] ;  /* 0x00007480ff0577ac */ /* 0x000e640008000800 */
[----:B-1----:R-:W-:Y:S01]  /*ebf0*/  UISETP.GT.AND UP0, UPT, UR5, URZ, UPT ;  /* 0x000000ff0500728c */ /* 0x002fe2000bf04270 */
[----:B-----5:R1:W-:Y:S08]  /*ec00*/  STG.E.64 desc[UR6][R8.64], R6 ;  /* 0x0000000608007986 */ /* 0x0203f0000c101b06 */
[----:B------:R-:W-:Y:S05]  /*ec10*/  BRA.U !UP0, `(.L_x_163) ;  /* 0x0000000908787547 */ /* 0x000fea000b800000 */
[----:B------:R-:W-:Y:S01]  /*ec20*/  UISETP.GE.U32.AND UP0, UPT, UR8, 0xf, UPT ;  /* 0x0000000f0800788c */ /* 0x000fe2000bf06070 */
[----:B------:R-:W-:-:S08]  /*ec30*/  HFMA2 R3, -RZ, RZ, 0, 0 ;  /* 0x00000000ff037431 */ /* 0x000fd000000001ff */
[----:B------:R-:W-:Y:S05]  /*ec40*/  BRA.U !UP0, `(.L_x_164) ;  /* 0x0000000508247547 */ /* 0x000fea000b800000 */
[----:B------:R-:W-:Y:S01]  /*ec50*/  BSSY.RECONVERGENT B0, `(.L_x_165) ;  /* 0x0000047000007945 */ /* 0x000fe20003800200 */
[----:B------:R-:W-:-:S07]  /*ec60*/  IMAD.MOV.U32 R3, RZ, RZ, RZ ;  /* 0x000000ffff037224 */ /* 0x000fce00078e00ff */
.L_x_166:
[----:B01----:R-:W0:Y:S01]  /*ec70*/  LDC.64 R6, c[0x4][0x60] ;  /* 0x01001800ff067b82 */ /* 0x003e220000000a00 */
[----:B------:R-:W5:Y:S01]  /*ec80*/  LDG.E.64 R10, desc[UR6][R4.64] ;  /* 0x00000006040a7981 */ /* 0x000f62000c1e1b00 */
[----:B0-----:R-:W-:-:S05]  /*ec90*/  IMAD.WIDE.U32 R6, R3, 0x8, R6 ;  /* 0x0000000803067825 */ /* 0x001fca00078e0006 */
[----:B------:R-:W2:Y:S01]  /*eca0*/  LDG.E.64 R8, desc[UR6][R6.64] ;  /* 0x0000000606087981 */ /* 0x000ea2000c1e1b00 */
[----:B-----5:R-:W-:-:S05]  /*ecb0*/  IMAD.WIDE.U32 R10, R3, 0x8, R10 ;  /* 0x00000008030a7825 */ /* 0x020fca00078e000a */
[----:B--2---:R0:W-:Y:S04]  /*ecc0*/  ST.E.64 desc[UR6][R10.64], R8 ;  /* 0x000000080a007985 */ /* 0x0041e8000c101b06 */
[----:B----4-:R-:W2:Y:S04]  /*ecd0*/  LDG.E.64 R14, desc[UR6][R4.64] ;  /* 0x00000006040e7981 */ /* 0x010ea8000c1e1b00 */
[----:B------:R-:W4:Y:S01]  /*ece0*/  LDG.E.64 R12, desc[UR6][R6.64+0x8] ;  /* 0x00000806060c7981 */ /* 0x000f22000c1e1b00 */
[----:B--2---:R-:W-:-:S05]  /*ecf0*/  IMAD.WIDE.U32 R14, R3, 0x8, R14 ;  /* 0x00000008030e7825 */ /* 0x004fca00078e000e */
[----:B----4-:R1:W-:Y:S04]  /*ed00*/  ST.E.64 desc[UR6][R14.64+0x8], R12 ;  /* 0x0000080c0e007985 */ /* 0x0103e8000c101b06 */
[----:B------:R-:W2:Y:S04]  /*ed10*/  LDG.E.64 R18, desc[UR6][R4.64] ;  /* 0x0000000604127981 */ /* 0x000ea8000c1e1b00 */
[----:B---3--:R-:W3:Y:S01]  /*ed20*/  LDG.E.64 R16, desc[UR6][R6.64+0x10] ;  /* 0x0000100606107981 */ /* 0x008ee2000c1e1b00 */
[----:B--2---:R-:W-:-:S05]  /*ed30*/  IMAD.WIDE.U32 R18, R3, 0x8, R18 ;  /* 0x0000000803127825 */ /* 0x004fca00078e0012 */
[----:B---3--:R2:W-:Y:S04]  /*ed40*/  ST.E.64 desc[UR6][R18.64+0x10], R16 ;  /* 0x0000101012007985 */ /* 0x0085e8000c101b06 */
[----:B------:R-:W3:Y:S04]  /*ed50*/  LDG.E.64 R22, desc[UR6][R4.64] ;  /* 0x0000000604167981 */ /* 0x000ee8000c1e1b00 */
[----:B------:R-:W4:Y:S01]  /*ed60*/  LDG.E.64 R20, desc[UR6][R6.64+0x18] ;  /* 0x0000180606147981 */ /* 0x000f22000c1e1b00 */
[----:B---3--:R-:W-:-:S05]  /*ed70*/  IMAD.WIDE.U32 R22, R3, 0x8, R22 ;  /* 0x0000000803167825 */ /* 0x008fca00078e0016 */
[----:B----4-:R3:W-:Y:S04]  /*ed80*/  ST.E.64 desc[UR6][R22.64+0x18], R20 ;  /* 0x0000181416007985 */ /* 0x0107e8000c101b06 */
[----:B0-----:R-:W4:Y:S04]  /*ed90*/  LDG.E.64 R10, desc[UR6][R4.64] ;  /* 0x00000006040a7981 */ /* 0x001f28000c1e1b00 */
[----:B------:R-:W5:Y:S01]  /*eda0*/  LDG.E.64 R8, desc[UR6][R6.64+0x20] ;  /* 0x0000200606087981 */ /* 0x000f62000c1e1b00 */
[----:B----4-:R-:W-:-:S05]  /*edb0*/  IMAD.WIDE.U32 R10, R3, 0x8, R10 ;  /* 0x00000008030a7825 */ /* 0x010fca00078e000a */
[----:B-----5:R0:W-:Y:S04]  /*edc0*/  ST.E.64 desc[UR6][R10.64+0x20], R8 ;  /* 0x000020080a007985 */ /* 0x0201e8000c101b06 */
[----:B-1----:R-:W4:Y:S04]  /*edd0*/  LDG.E.64 R14, desc[UR6][R4.64] ;  /* 0x00000006040e7981 */ /* 0x002f28000c1e1b00 */
[----:B------:R-:W5:Y:S01]  /*ede0*/  LDG.E.64 R12, desc[UR6][R6.64+0x28] ;  /* 0x00002806060c7981 */ /* 0x000f62000c1e1b00 */
[----:B----4-:R-:W-:-:S05]  /*edf0*/  IMAD.WIDE.U32 R14, R3, 0x8, R14 ;  /* 0x00000008030e7825 */ /* 0x010fca00078e000e */
[----:B-----5:R1:W-:Y:S04]  /*ee00*/  ST.E.64 desc[UR6][R14.64+0x28], R12 ;  /* 0x0000280c0e007985 */ /* 0x0203e8000c101b06 */
[----:B--2---:R-:W2:Y:S04]  /*ee10*/  LDG.E.64 R18, desc[UR6][R4.64] ;  /* 0x0000000604127981 */ /* 0x004ea8000c1e1b00 */
[----:B------:R-:W4:Y:S01]  /*ee20*/  LDG.E.64 R16, desc[UR6][R6.64+0x30] ;  /* 0x0000300606107981 */ /* 0x000f22000c1e1b00 */
[----:B--2---:R-:W-:-:S05]  /*ee30*/  IMAD.WIDE.U32 R18, R3, 0x8, R18 ;  /* 0x0000000803127825 */ /* 0x004fca00078e0012 */
[----:B----4-:R2:W-:Y:S04]  /*ee40*/  ST.E.64 desc[UR6][R18.64+0x30], R16 ;  /* 0x0000301012007985 */ /* 0x0105e8000c101b06 */
[----:B---3--:R-:W3:Y:S04]  /*ee50*/  LDG.E.64 R22, desc[UR6][R4.64] ;  /* 0x0000000604167981 */ /* 0x008ee8000c1e1b00 */
        /* <DEDUP_REMOVED lines=31> */
[----:B---3--:R-:W2:Y:S04]  /*f050*/  LDG.E.64 R22, desc[UR6][R4.64] ;  /* 0x0000000604167981 */ /* 0x008ea8000c1e1b00 */
[----:B------:R-:W3:Y:S01]  /*f060*/  LDG.E.64 R20, desc[UR6][R6.64+0x78] ;  /* 0x0000780606147981 */ /* 0x000ee2000c1e1b00 */
[----:B--2---:R-:W-:-:S04]  /*f070*/  IMAD.WIDE.U32 R22, R3, 0x8, R22 ;  /* 0x0000000803167825 */ /* 0x004fc800078e0016 */
[----:B------:R-:W-:Y:S01]  /*f080*/  VIADD R3, R3, 0x10 ;  /* 0x0000001003037836 */ /* 0x000fe20000000000 */
[----:B---3--:R0:W-:Y:S04]  /*f090*/  ST.E.64 desc[UR6][R22.64+0x78], R20 ;  /* 0x0000781416007985 */ /* 0x0081e8000c101b06 */
[----:B------:R-:W-:-:S13]  /*f0a0*/  ISETP.NE.AND P0, PT, R3, R2, PT ;  /* 0x000000020300720c */ /* 0x000fda0003f05270 */
[----:B0-----:R-:W-:Y:S05]  /*f0b0*/  @P0 BRA `(.L_x_166) ;  /* 0xfffffff800ec0947 */ /* 0x001fea000383ffff */
[----:B------:R-:W-:Y:S05]  /*f0c0*/  BSYNC.RECONVERGENT B0 ;  /* 0x0000000000007941 */ /* 0x000fea0003800200 */
.L_x_165:
[----:B------:R-:W-:-:S07]  /*f0d0*/  MOV R3, R2 ;  /* 0x0000000200037202 */ /* 0x000fce0000000f00 */
.L_x_164:
[----:B------:R-:W-:-:S09]  /*f0e0*/  UISETP.NE.AND UP0, UPT, UR9, URZ, UPT ;  /* 0x000000ff0900728c */ /* 0x000fd2000bf05270 */
[----:B------:R-:W-:Y:S05]  /*f0f0*/  BRA.U !UP0, `(.L_x_163) ;  /* 0x0000000508407547 */ /* 0x000fea000b800000 */
[----:B------:R-:W-:Y:S02]  /*f100*/  UISETP.GE.U32.AND UP0, UPT, UR14, 0x7, UPT ;  /* 0x000000070e00788c */ /* 0x000fe4000bf06070 */
[----:B------:R-:W-:-:S07]  /*f110*/  UISETP.NE.AND UP1, UPT, UR10, URZ, UPT ;  /* 0x000000ff0a00728c */ /* 0x000fce000bf25270 */
[----:B------:R-:W-:Y:S05]  /*f120*/  BRA.U !UP0, `(.L_x_167) ;  /* 0x00000001088c7547 */ /* 0x000fea000b800000 */
        /* <DEDUP_REMOVED lines=34> */
[----:B---3--:R0:W-:Y:S06]  /*f350*/  ST.E.64 desc[UR6][R22.64+0x38], R20 ;  /* 0x0000381416007985 */ /* 0x0081ec000c101b06 */
.L_x_167:
        /* <DEDUP_REMOVED lines=10> */
[----:B------:R-:W2:Y:S04]  /*f400*/  LDG.E.64 R12, desc[UR6][R4.64] ;  /* 0x00000006040c7981 */ /* 0x000ea8000c1e1b00 */
[----:B------:R-:W5:Y:S01]  /*f410*/  LDG.E.64 R10, desc[UR6][R22.64+0x8] ;  /* 0x00000806160a7981 */ /* 0x000f62000c1e1b00 */
[----:B--2---:R-:W-:-:S05]  /*f420*/  IMAD.WIDE.U32 R12, R3, 0x8, R12 ;  /* 0x00000008030c7825 */ /* 0x004fca00078e000c */
[----:B-----5:R0:W-:Y:S04]  /*f430*/  ST.E.64 desc[UR6][R12.64+0x8], R10 ;  /* 0x0000080a0c007985 */ /* 0x0201e8000c101b06 */
[----:B---3--:R-:W2:Y:S04]  /*f440*/  LDG.E.64 R16, desc[UR6][R4.64] ;  /* 0x0000000604107981 */ /* 0x008ea8000c1e1b00 */
[----:B----4-:R-:W3:Y:S01]  /*f450*/  LDG.E.64 R14, desc[UR6][R22.64+0x10] ;  /* 0x00001006160e7981 */ /* 0x010ee2000c1e1b00 */
[----:B--2---:R-:W-:-:S05]  /*f460*/  IMAD.WIDE.U32 R16, R3, 0x8, R16 ;  /* 0x0000000803107825 */ /* 0x004fca00078e0010 */
[----:B---3--:R0:W-:Y:S04]  /*f470*/  ST.E.64 desc[UR6][R16.64+0x10], R14 ;  /* 0x0000100e10007985 */ /* 0x0081e8000c101b06 */
[----:B------:R-:W2:Y:S04]  /*f480*/  LDG.E.64 R20, desc[UR6][R4.64] ;  /* 0x0000000604147981 */ /* 0x000ea8000c1e1b00 */
[----:B------:R-:W3:Y:S01]  /*f490*/  LDG.E.64 R18, desc[UR6][R22.64+0x18] ;  /* 0x0000180616127981 */ /* 0x000ee2000c1e1b00 */
[----:B--2---:R-:W-:-:S04]  /*f4a0*/  IMAD.WIDE.U32 R20, R3, 0x8, R20 ;  /* 0x0000000803147825 */ /* 0x004fc800078e0014 */
[----:B------:R-:W-:Y:S01]  /*f4b0*/  VIADD R3, R3, 0x4 ;  /* 0x0000000403037836 */ /* 0x000fe20000000000 */
[----:B---3--:R0:W-:Y:S06]  /*f4c0*/  ST.E.64 desc[UR6][R20.64+0x18], R18 ;  /* 0x0000181214007985 */ /* 0x0081ec000c101b06 */
.L_x_168:
[----:B------:R-:W-:Y:S05]  /*f4d0*/  BRA.U !UP1, `(.L_x_163) ;  /* 0x0000000109487547 */ /* 0x000fea000b800000 */
[----:B0---4-:R-:W0:Y:S01]  /*f4e0*/  LDC.64 R14, c[0x4][0x60] ;  /* 0x01001800ff0e7b82 */ /* 0x011e220000000a00 */
[----:B-1----:R-:W4:Y:S01]  /*f4f0*/  LDG.E.64 R8, desc[UR6][R4.64] ;  /* 0x0000000604087981 */ /* 0x002f22000c1e1b00 */
[----:B0-----:R-:W-:-:S05]  /*f500*/  IMAD.WIDE.U32 R14, R3, 0x8, R14 ;  /* 0x00000008030e7825 */ /* 0x001fca00078e000e */
[----:B------:R-:W5:Y:S01]  /*f510*/  LDG.E.64 R6, desc[UR6][R14.64] ;  /* 0x000000060e067981 */ /* 0x000f62000c1e1b00 */
[----:B------:R-:W-:Y:S01]  /*f520*/  UISETP.NE.AND UP0, UPT, UR11, 0x1, UPT ;  /* 0x000000010b00788c */ /* 0x000fe2000bf05270 */
[----:B----4-:R-:W-:-:S05]  /*f530*/  IMAD.WIDE.U32 R8, R3, 0x8, R8 ;  /* 0x0000000803087825 */ /* 0x010fca00078e0008 */
[----:B-----5:R0:W-:Y:S03]  /*f540*/  ST.E.64 desc[UR6][R8.64], R6 ;  /* 0x0000000608007985 */ /* 0x0201e6000c101b06 */
[----:B------:R-:W-:Y:S05]  /*f550*/  BRA.U !UP0, `(.L_x_163) ;  /* 0x0000000108287547 */ /* 0x000fea000b800000 */
[----:B0-----:R-:W4:Y:S04]  /*f560*/  LDG.E.64 R8, desc[UR6][R4.64] ;  /* 0x0000000604087981 */ /* 0x001f28000c1e1b00 */
[----:B------:R-:W5:Y:S01]  /*f570*/  LDG.E.64 R6, desc[UR6][R14.64+0x8] ;  /* 0x000008060e067981 */ /* 0x000f62000c1e1b00 */
[----:B------:R-:W-:-:S06]  /*f580*/  UISETP.NE.AND UP0, UPT, UR11, 0x2, UPT ;  /* 0x000000020b00788c */ /* 0x000fcc000bf05270 */
[----:B------:R-:W-:Y:S01]  /*f590*/  PLOP3.LUT P0, PT, PT, PT, UP0, 0x80, 0x8 ;  /* 0x000000000008781c */ /* 0x000fe20003f0f008 */
[----:B----4-:R-:W-:-:S05]  /*f5a0*/  IMAD.WIDE.U32 R8, R3, 0x8, R8 ;  /* 0x0000000803087825 */ /* 0x010fca00078e0008 */
[----:B-----5:R0:W-:Y:S07]  /*f5b0*/  ST.E.64 desc[UR6][R8.64+0x8], R6 ;  /* 0x0000080608007985 */ /* 0x0201ee000c101b06 */
[----:B------:R-:W4:Y:S04]  /*f5c0*/  @P0 LDG.E.64 R12, desc[UR6][R4.64] ;  /* 0x00000006040c0981 */ /* 0x000f28000c1e1b00 */
[----:B------:R-:W5:Y:S01]  /*f5d0*/  @P0 LDG.E.64 R10, desc[UR6][R14.64+0x10] ;  /* 0x000010060e0a0981 */ /* 0x000f62000c1e1b00 */
[----:B----4-:R-:W-:-:S05]  /*f5e0*/  @P0 IMAD.WIDE.U32 R12, R3, 0x8, R12 ;  /* 0x00000008030c0825 */ /* 0x010fca00078e000c */
[----:B-----5:R0:W-:Y:S02]  /*f5f0*/  @P0 ST.E.64 desc[UR6][R12.64+0x10], R10 ;  /* 0x0000100a0c000985 */ /* 0x0201e4000c101b06 */
.L_x_163:
[----:B------:R-:W5:Y:S08]  /*f600*/  LDC.64 R30, c[0x4][RZ] ;  /* 0x01000000ff1e7b82 */ /* 0x000f700000000a00 */
[----:B------:R-:W2:Y:S01]  /*f610*/  LDC.64 R28, c[0x4][0x8] ;  /* 0x01000200ff1c7b82 */ /* 0x000ea20000000a00 */
[----:B-----5:R-:W5:Y:S04]  /*f620*/  LDG.E.64 R30, desc[UR6][R30.64] ;  /* 0x000000061e1e7981 */ /* 0x020f68000c1e1b00 */
[----:B--2---:R-:W5:Y:S02]  /*f630*/  LDG.E.64 R28, desc[UR6][R28.64] ;  /* 0x000000061c1c7981 */ /* 0x004f64000c1e1b00 */
[----:B-----5:R-:W-:-:S14]  /*f640*/  DSETP.GEU.AND P0, PT, R30, R28, PT ;  /* 0x0000001c1e00722a */ /* 0x020fdc0003f0e000 */
[----:B------:R-:W-:Y:S05]  /*f650*/  @!P0 BRA `(.L_x_169) ;  /* 0xffffff0c003c8947 */ /* 0x000fea000383ffff */
[----:B------:R-:W2:Y:S01]  /*f660*/  LDCU UR5, c[0x0][0x360] ;  /* 0x00006c00ff0577ac */ /* 0x000ea20008000800 */
[----:B------:R-:W2:Y:S01]  /*f670*/  LDC R3, c[0x0][0x370] ;  /* 0x0000dc00ff037b82 */ /* 0x000ea20000000800 */
[----:B------:R-:W5:Y:S01]  /*f680*/  LDCU UR17, c[0x0][0x3a0] ;  /* 0x00007400ff1177ac */ /* 0x000f620008000800 */
[----:B--2---:R-:W-:-:S05]  /*f690*/  IMAD R0, R3, UR5, R0 ;  /* 0x0000000503007c24 */ /* 0x004fca000f8e0200 */
[----:B-----5:R-:W-:-:S13]  /*f6a0*/  ISETP.GE.AND P0, PT, R0, UR17, PT ;  /* 0x0000001100007c0c */ /* 0x020fda000bf06270 */
[----:B------:R-:W-:Y:S05]  /*f6b0*/  @!P0 BRA `(.L_x_170) ;  /* 0xffffff0800e08947 */ /* 0x000fea000383ffff */
[----:B------:R-:W-:Y:S05]  /*f6c0*/  BSYNC.RECONVERGENT B1 ;  /* 0x0000000000017941 */ /* 0x000fea0003800200 */
.L_x_1:
[----:B------:R-:W-:Y:S05]  /*f6d0*/  EXIT ;  /* 0x000000000000794d */ /* 0x000fea0003800000 */
        .weak           $__internal_0_$__cuda_sm20_div_rn_f64_full
        .type           $__internal_0_$__cuda_sm20_div_rn_f64_full,@function
        .size           $__internal_0_$__cuda_sm20_div_rn_f64_full,($_Z27rk45_gsl_gpu_evolve_apply_2dddPPdii$__internal_accurate_pow - $__internal_0_$__cuda_sm20_div_rn_f64_full)
$__internal_0_$__cuda_sm20_div_rn_f64_full:
[C---:B------:R-:W-:Y:S01]  /*f6e0*/  FSETP.GEU.AND P3, PT, |R23|.reuse, 1.469367938527859385e-39, PT ;  /* 0x001000001700780b */ /* 0x040fe20003f6e200 */
[----:B------:R-:W-:Y:S01]  /*f6f0*/  IMAD.MOV.U32 R47, RZ, RZ, R17 ;  /* 0x000000ffff2f7224 */ /* 0x000fe200078e0011 */
[----:B------:R-:W-:Y:S01]  /*f700*/  LOP3.LUT R19, R23, 0x800fffff, RZ, 0xc0, !PT ;  /* 0x800fffff17137812 */ /* 0x000fe200078ec0ff */
[----:B------:R-:W-:Y:S01]  /*f710*/  IMAD.MOV.U32 R46, RZ, RZ, R18 ;  /* 0x000000ffff2e7224 */ /* 0x000fe200078e0012 */
[----:B------:R-:W-:Y:S01]  /*f720*/  MOV R40, R22 ;  /* 0x0000001600287202 */ /* 0x000fe20000000f00 */
[----:B------:R-:W-:Y:S01]  /*f730*/  BSSY.RECONVERGENT B2, `(.L_x_171) ;  /* 0x0000059000027945 */ /* 0x000fe20003800200 */
[----:B------:R-:W-:Y:S02]  /*f740*/  LOP3.LUT R41, R19, 0x3ff00000, RZ, 0xfc, !PT ;  /* 0x3ff0000013297812 */ /* 0x000fe400078efcff */
[----:B------:R-:W-:Y:S02]  /*f750*/  FSETP.GEU.AND P2, PT, |R47|, 1.469367938527859385e-39, PT ;  /* 0x001000002f00780b */ /* 0x000fe40003f4e200 */
[----:B------:R-:W-:-:S02]  /*f760*/  MOV R42, 0x1 ;  /* 0x00000001002a7802 */ /* 0x000fc40000000f00 */
[----:B------:R-:W-:Y:S01]  /*f770*/  LOP3.LUT R17, R47, 0x7ff00000, RZ, 0xc0, !PT ;  /* 0x7ff000002f117812 */ /* 0x000fe200078ec0ff */
[----:B------:R-:W-:Y:S01]  /*f780*/  @!P3 DMUL R40, R22, 8.98846567431157953865e+307 ;  /* 0x7fe000001628b828 */ /* 0x000fe20000000000 */
[----:B------:R-:W-:-:S04]  /*f790*/  LOP3.LUT R20, R23, 0x7ff00000, RZ, 0xc0, !PT ;  /* 0x7ff0000017147812 */ /* 0x000fc800078ec0ff */
[----:B------:R-:W-:Y:S01]  /*f7a0*/  ISETP.GE.U32.AND P5, PT, R17, R20, PT ;  /* 0x000000141100720c */ /* 0x000fe20003fa6070 */
[----:B------:R-:W0:Y:S02]  /*f7b0*/  MUFU.RCP64H R43, R41 ;  /* 0x00000029002b7308 */ /* 0x000e240000001800 */
[----:B------:R-:W-:Y:S02]  /*f7c0*/  @!P2 LOP3.LUT R18, R23, 0x7ff00000, RZ, 0xc0, !PT ;  /* 0x7ff000001712a812 */ /* 0x000fe400078ec0ff */
[----:B------:R-:W-:Y:S02]  /*f7d0*/  @!P2 MOV R50, RZ ;  /* 0x000000ff0032a202 */ /* 0x000fe40000000f00 */
[----:B------:R-:W-:Y:S01]  /*f7e0*/  @!P2 ISETP.GE.U32.AND P4, PT, R17, R18, PT ;  /* 0x000000121100a20c */ /* 0x000fe20003f86070 */
[----:B------:R-:W-:Y:S01]  /*f7f0*/  IMAD.MOV.U32 R18, RZ, RZ, 0x1ca00000 ;  /* 0x1ca00000ff127424 */ /* 0x000fe200078e00ff */
[----:B------:R-:W-:-:S04]  /*f800*/  @!P3 LOP3.LUT R20, R41, 0x7ff00000, RZ, 0xc0, !PT ;  /* 0x7ff000002914b812 */ /* 0x000fc800078ec0ff */
[C---:B------:R-:W-:Y:S02]  /*f810*/  @!P2 SEL R21, R18.reuse, 0x63400000, !P4 ;  /* 0x634000001215a807 */ /* 0x040fe40006000000 */
[----:B------:R-:W-:Y:S02]  /*f820*/  SEL R19, R18, 0x63400000, !P5 ;  /* 0x6340000012137807 */ /* 0x000fe40006800000 */
[----:B------:R-:W-:Y:S01]  /*f830*/  @!P2 LOP3.LUT R21, R21, 0x80000000, R47, 0xf8, !PT ;  /* 0x800000001515a812 */ /* 0x000fe200078ef82f */
[----:B0-----:R-:W-:Y:S01]  /*f840*/  DFMA R48, R42, -R40, 1 ;  /* 0x3ff000002a30742b */ /* 0x001fe20000000828 */
[----:B------:R-:W-:Y:S02]  /*f850*/  IADD3 R24, PT, PT, R20, -0x1, RZ ;  /* 0xffffffff14187810 */ /* 0x000fe40007ffe0ff */
[----:B------:R-:W-:-:S05]  /*f860*/  @!P2 LOP3.LUT R51, R21, 0x100000, RZ, 0xfc, !PT ;  /* 0x001000001533a812 */ /* 0x000fca00078efcff */
[----:B------:R-:W-:-:S08]  /*f870*/  DFMA R48, R48, R48, R48 ;  /* 0x000000303030722b */ /* 0x000fd00000000030 */
[----:B------:R-:W-:Y:S01]  /*f880*/  DFMA R42, R42, R48, R42 ;  /* 0x000000302a2a722b */ /* 0x000fe2000000002a */
[----:B------:R-:W-:Y:S01]  /*f890*/  LOP3.LUT R49, R19, 0x800fffff, R47, 0xf8, !PT ;  /* 0x800fffff13317812 */ /* 0x000fe200078ef82f */
[----:B------:R-:W-:Y:S02]  /*f8a0*/  IMAD.MOV.U32 R48, RZ, RZ, R46 ;  /* 0x000000ffff307224 */ /* 0x000fe400078e002e */
[----:B------:R-:W-:-:S04]  /*f8b0*/  IMAD.MOV.U32 R19, RZ, RZ, R17 ;  /* 0x000000ffff137224 */ /* 0x000fc800078e0011 */
[----:B------:R-:W-:Y:S02]  /*f8c0*/  DFMA R52, R42, -R40, 1 ;  /* 0x3ff000002a34742b */ /* 0x000fe40000000828 */
[----:B------:R-:W-:-:S06]  /*f8d0*/  @!P2 DFMA R48, R48, 2, -R50 ;  /* 0x400000003030a82b */ /* 0x000fcc0000000832 */
[----:B------:R-:W-:-:S04]  /*f8e0*/  DFMA R52, R42, R52, R42 ;  /* 0x000000342a34722b */ /* 0x000fc8000000002a */
[----:B------:R-:W-:-:S04]  /*f8f0*/  @!P2 LOP3.LUT R19, R49, 0x7ff00000, RZ, 0xc0, !PT ;  /* 0x7ff000003113a812 */ /* 0x000fc800078ec0ff */
[----:B------:R-:W-:Y:S01]  /*f900*/  DMUL R50, R52, R48 ;  /* 0x0000003034327228 */ /* 0x000fe20000000000 */
[----:B------:R-:W-:-:S05]  /*f910*/  VIADD R21, R19, 0xffffffff ;  /* 0xffffffff13157836 */ /* 0x000fca0000000000 */
[----:B------:R-:W-:Y:S02]  /*f920*/  ISETP.GT.U32.AND P2, PT, R21, 0x7feffffe, PT ;  /* 0x7feffffe1500780c */ /* 0x000fe40003f44070 */
[----:B------:R-:W-:Y:S02]  /*f930*/  DFMA R42, R50, -R40, R48 ;  /* 0x80000028322a722b */ /* 0x000fe40000000030 */
[----:B------:R-:W-:-:S06]  /*f940*/  ISETP.GT.U32.OR P2, PT, R24, 0x7feffffe, P2 ;  /* 0x7feffffe1800780c */ /* 0x000fcc0001744470 */
[----:B------:R-:W-:-:S07]  /*f950*/  DFMA R42, R52, R42, R50 ;  /* 0x0000002a342a722b */ /* 0x000fce0000000032 */
[----:B------:R-:W-:Y:S05]  /*f960*/  @P2 BRA `(.L_x_172) ;  /* 0x0000000000742947 */ /* 0x000fea0003800000 */
[----:B------:R-:W-:-:S04]  /*f970*/  LOP3.LUT R20, R23, 0x7ff00000, RZ, 0xc0, !PT ;  /* 0x7ff0000017147812 */ /* 0x000fc800078ec0ff */
[CC--:B------:R-:W-:Y:S02]  /*f980*/  VIADDMNMX R19, R17.reuse, -R20.reuse, 0xb9600000, !PT ;  /* 0xb960000011137446 */ /* 0x0c0fe40007800914 */
[----:B------:R-:W-:Y:S02]  /*f990*/  ISETP.GE.U32.AND P2, PT, R17, R20, PT ;  /* 0x000000141100720c */ /* 0x000fe40003f46070 */
[----:B------:R-:W-:Y:S02]  /*f9a0*/  VIMNMX R19, PT, PT, R19, 0x46a00000, PT ;  /* 0x46a0000013137848 */ /* 0x000fe40003fe0100 */
[----:B------:R-:W-:Y:S02]  /*f9b0*/  SEL R18, R18, 0x63400000, !P2 ;  /* 0x6340000012127807 */ /* 0x000fe40005000000 */
[----:B------:R-:W-:-:S03]  /*f9c0*/  MOV R20, RZ ;  /* 0x000000ff00147202 */ /* 0x000fc60000000f00 */
[----:B------:R-:W-:-:S04]  /*f9d0*/  IMAD.IADD R18, R19, 0x1, -R18 ;  /* 0x0000000113127824 */ /* 0x000fc800078e0a12 */
[----:B------:R-:W-:-:S06]  /*f9e0*/  VIADD R21, R18, 0x7fe00000 ;  /* 0x7fe0000012157836 */ /* 0x000fcc0000000000 */
[----:B------:R-:W-:-:S10]  /*f9f0*/  DMUL R50, R42, R20 ;  /* 0x000000142a327228 */ /* 0x000fd40000000000 */
[----:B------:R-:W-:-:S13]  /*fa00*/  FSETP.GTU.AND P2, PT, |R51|, 1.469367938527859385e-39, PT ;  /* 0x001000003300780b */ /* 0x000fda0003f4c200 */
[----:B------:R-:W-:Y:S05]  /*fa10*/  @P2 BRA `(.L_x_173) ;  /* 0x0000000000a82947 */ /* 0x000fea0003800000 */
[----:B------:R-:W-:-:S06]  /*fa20*/  DFMA R40, R42, -R40, R48 ;  /* 0x800000282a28722b */ /* 0x000fcc0000000030 */
[----:B------:R-:W-:-:S04]  /*fa30*/  IMAD.MOV.U32 R40, RZ, RZ, RZ ;  /* 0x000000ffff287224 */ /* 0x000fc800078e00ff */
[C---:B------:R-:W-:Y:S02]  /*fa40*/  FSETP.NEU.AND P2, PT, R41.reuse, RZ, PT ;  /* 0x000000ff2900720b */ /* 0x040fe40003f4d000 */
[----:B------:R-:W-:-:S04]  /*fa50*/  LOP3.LUT R22, R41, 0x80000000, R23, 0x48, !PT ;  /* 0x8000000029167812 */ /* 0x000fc800078e4817 */
[----:B------:R-:W-:-:S07]  /*fa60*/  LOP3.LUT R41, R22, R21, RZ, 0xfc, !PT ;  /* 0x0000001516297212 */ /* 0x000fce00078efcff */
[----:B------:R-:W-:Y:S05]  /*fa70*/  @!P2 BRA `(.L_x_173) ;  /* 0x000000000090a947 */ /* 0x000fea0003800000 */
[----:B------:R-:W-:Y:S01]  /*fa80*/  IMAD.MOV R21, RZ, RZ, -R18 ;  /* 0x000000ffff157224 */ /* 0x000fe200078e0a12 */
[----:B------:R-:W-:Y:S02]  /*fa90*/  MOV R20, RZ ;  /* 0x000000ff00147202 */ /* 0x000fe40000000f00 */
[----:B------:R-:W-:-:S04]  /*faa0*/  IADD3 R18, PT, PT, -R18, -0x43300000, RZ ;  /* 0xbcd0000012127810 */ /* 0x000fc80007ffe1ff */
[----:B------:R-:W-:Y:S02]  /*fab0*/  DFMA R20, R50, -R20, R42 ;  /* 0x800000143214722b */ /* 0x000fe4000000002a */
[----:B------:R-:W-:-:S08]  /*fac0*/  DMUL.RP R42, R42, R40 ;  /* 0x000000282a2a7228 */ /* 0x000fd00000008000 */
[----:B------:R-:W-:Y:S02]  /*fad0*/  FSETP.NEU.AND P2, PT, |R21|, R18, PT ;  /* 0x000000121500720b */ /* 0x000fe40003f4d200 */
[----:B------:R-:W-:Y:S02]  /*fae0*/  LOP3.LUT R22, R43, R22, RZ, 0x3c, !PT ;  /* 0x000000162b167212 */ /* 0x000fe400078e3cff */
[----:B------:R-:W-:Y:S02]  /*faf0*/  FSEL R18, R42, R50, !P2 ;  /* 0x000000322a127208 */ /* 0x000fe40005000000 */
[----:B------:R-:W-:-:S03]  /*fb00*/  FSEL R19, R22, R51, !P2 ;  /* 0x0000003316137208 */ /* 0x000fc60005000000 */
[----:B------:R-:W-:Y:S02]  /*fb10*/  IMAD.MOV.U32 R50, RZ, RZ, R18 ;  /* 0x000000ffff327224 */ /* 0x000fe400078e0012 */
[----:B------:R-:W-:Y:S01]  /*fb20*/  IMAD.MOV.U32 R51, RZ, RZ, R19 ;  /* 0x000000ffff337224 */ /* 0x000fe200078e0013 */
[----:B------:R-:W-:Y:S06]  /*fb30*/  BRA `(.L_x_173) ;  /* 0x0000000000607947 */ /* 0x000fec0003800000 */
.L_x_172:
[----:B------:R-:W-:-:S14]  /*fb40*/  DSETP.NAN.AND P2, PT, R46, R46, PT ;  /* 0x0000002e2e00722a */ /* 0x000fdc0003f48000 */
[----:B------:R-:W-:Y:S05]  /*fb50*/  @P2 BRA `(.L_x_174) ;  /* 0x00000000004c2947 */ /* 0x000fea0003800000 */
[----:B------:R-:W-:-:S14]  /*fb60*/  DSETP.NAN.AND P2, PT, R22, R22, PT ;  /* 0x000000161600722a */ /* 0x000fdc0003f48000 */
[----:B------:R-:W-:Y:S05]  /*fb70*/  @P2 BRA `(.L_x_175) ;  /* 0x0000000000342947 */ /* 0x000fea0003800000 */
[----:B------:R-:W-:Y:S01]  /*fb80*/  ISETP.NE.AND P2, PT, R19, R20, PT ;  /* 0x000000141300720c */ /* 0x000fe20003f45270 */
[----:B------:R-:W-:Y:S01]  /*fb90*/  IMAD.MOV.U32 R51, RZ, RZ, -0x80000 ;  /* 0xfff80000ff337424 */ /* 0x000fe200078e00ff */
[----:B------:R-:W-:-:S11]  /*fba0*/  MOV R50, 0x0 ;  /* 0x0000000000327802 */ /* 0x000fd60000000f00 */
[----:B------:R-:W-:Y:S05]  /*fbb0*/  @!P2 BRA `(.L_x_173) ;  /* 0x000000000040a947 */ /* 0x000fea0003800000 */
[----:B------:R-:W-:Y:S02]  /*fbc0*/  ISETP.NE.AND P2, PT, R19, 0x7ff00000, PT ;  /* 0x7ff000001300780c */ /* 0x000fe40003f45270 */
[----:B------:R-:W-:Y:S02]  /*fbd0*/  LOP3.LUT R23, R47, 0x80000000, R23, 0x48, !PT ;  /* 0x800000002f177812 */ /* 0x000fe400078e4817 */
[----:B------:R-:W-:-:S13]  /*fbe0*/  ISETP.EQ.OR P2, PT, R20, RZ, !P2 ;  /* 0x000000ff1400720c */ /* 0x000fda0005742670 */
[----:B------:R-:W-:Y:S01]  /*fbf0*/  @P2 LOP3.LUT R17, R23, 0x7ff00000, RZ, 0xfc, !PT ;  /* 0x7ff0000017112812 */ /* 0x000fe200078efcff */
[----:B------:R-:W-:Y:S01]  /*fc00*/  @!P2 IMAD.MOV.U32 R50, RZ, RZ, RZ ;  /* 0x000000ffff32a224 */ /* 0x000fe200078e00ff */
[----:B------:R-:W-:Y:S01]  /*fc10*/  @!P2 MOV R51, R23 ;  /* 0x000000170033a202 */ /* 0x000fe20000000f00 */
[----:B------:R-:W-:Y:S02]  /*fc20*/  @P2 IMAD.MOV.U32 R50, RZ, RZ, RZ ;  /* 0x000000ffff322224 */ /* 0x000fe400078e00ff */
[----:B------:R-:W-:Y:S01]  /*fc30*/  @P2 IMAD.MOV.U32 R51, RZ, RZ, R17 ;  /* 0x000000ffff332224 */ /* 0x000fe200078e0011 */
[----:B------:R-:W-:Y:S06]  /*fc40*/  BRA `(.L_x_173) ;  /* 0x00000000001c7947 */ /* 0x000fec0003800000 */
.L_x_175:
[----:B------:R-:W-:Y:S02]  /*fc50*/  LOP3.LUT R17, R23, 0x80000, RZ, 0xfc, !PT ;  /* 0x0008000017117812 */ /* 0x000fe400078efcff */
[----:B------:R-:W-:-:S03]  /*fc60*/  MOV R50, R22 ;  /* 0x0000001600327202 */ /* 0x000fc60000000f00 */
[----:B------:R-:W-:Y:S01]  /*fc70*/  IMAD.MOV.U32 R51, RZ, RZ, R17 ;  /* 0x000000ffff337224 */ /* 0x000fe200078e0011 */
[----:B------:R-:W-:Y:S06]  /*fc80*/  BRA `(.L_x_173) ;  /* 0x00000000000c7947 */ /* 0x000fec0003800000 */
.L_x_174:
[----:B------:R-:W-:Y:S01]  /*fc90*/  LOP3.LUT R17, R47, 0x80000, RZ, 0xfc, !PT ;  /* 0x000800002f117812 */ /* 0x000fe200078efcff */
[----:B------:R-:W-:-:S03]  /*fca0*/  IMAD.MOV.U32 R50, RZ, RZ, R46 ;  /* 0x000000ffff327224 */ /* 0x000fc600078e002e */
[----:B------:R-:W-:-:S07]  /*fcb0*/  MOV R51, R17 ;  /* 0x0000001100337202 */ /* 0x000fce0000000f00 */
.L_x_173:
[----:B------:R-:W-:Y:S05]  /*fcc0*/  BSYNC.RECONVERGENT B2 ;  /* 0x0000000000027941 */ /* 0x000fea0003800200 */
.L_x_171:
[----:B------:R-:W-:Y:S01]  /*fcd0*/  MOV R20, R16 ;  /* 0x0000001000147202 */ /* 0x000fe20000000f00 */
[----:B------:R-:W-:Y:S02]  /*fce0*/  IMAD.MOV.U32 R21, RZ, RZ, 0x0 ;  /* 0x00000000ff157424 */ /* 0x000fe400078e00ff */
[----:B------:R-:W-:Y:S02]  /*fcf0*/  IMAD.MOV.U32 R18, RZ, RZ, R50 ;  /* 0x000000ffff127224 */ /* 0x000fe400078e0032 */
[----:B------:R-:W-:Y:S01]  /*fd00*/  IMAD.MOV.U32 R17, RZ, RZ, R51 ;  /* 0x000000ffff117224 */ /* 0x000fe200078e0033 */
[----:B------:R-:W-:Y:S06]  /*fd10*/  RET.REL.NODEC R20 `(_Z27rk45_gsl_gpu_evolve_apply_2dddPPdii) ;  /* 0xffffff0014b87950 */ /* 0x000fec0003c3ffff */
        .type           $_Z27rk45_gsl_gpu_evolve_apply_2dddPPdii$__internal_accurate_pow,@function
        .size           $_Z27rk45_gsl_gpu_evolve_apply_2dddPPdii$__internal_accurate_pow,($_Z27rk45_gsl_gpu_evolve_apply_2dddPPdii$__internal_trig_reduction_slowpathd - $_Z27rk45_gsl_gpu_evolve_apply_2dddPPdii$__internal_accurate_pow)
$_Z27rk45_gsl_gpu_evolve_apply_2dddPPdii$__internal_accurate_pow:
[----:B------:R-:W-:Y:S01]  /*fd20*/  ISETP.GT.U32.AND P1, PT, R47, 0xfffff, PT ;  /* 0x000fffff2f00780c */ /* 0x000fe20003f24070 */
[----:B------:R-:W-:Y:S01]  /*fd30*/  IMAD.MOV.U32 R6, RZ, RZ, R18 ;  /* 0x000000ffff067224 */ /* 0x000fe200078e0012 */
[----:B------:R-:W-:Y:S01]  /*fd40*/  MOV R7, R47 ;  /* 0x0000002f00077202 */ /* 0x000fe20000000f00 */
[----:B------:R-:W-:Y:S01]  /*fd50*/  IMAD.MOV.U32 R24, RZ, RZ, 0x41ad3b5a ;  /* 0x41ad3b5aff187424 */ /* 0x000fe200078e00ff */
[----:B------:R-:W-:Y:S01]  /*fd60*/  MOV R20, RZ ;  /* 0x000000ff00147202 */ /* 0x000fe20000000f00 */
[----:B------:R-:W-:Y:S01]  /*fd70*/  IMAD.MOV.U32 R25, RZ, RZ, 0x3ed0f5d2 ;  /* 0x3ed0f5d2ff197424 */ /* 0x000fe200078e00ff */
[----:B------:R-:W-:Y:S01]  /*fd80*/  UMOV UR18, 0x7d2cafe2 ;  /* 0x7d2cafe200127882 */ /* 0x000fe20000000000 */
[----:B------:R-:W-:Y:S01]  /*fd90*/  UMOV UR19, 0x3eb0f5ff ;  /* 0x3eb0f5ff00137882 */ /* 0x000fe20000000000 */
[----:B------:R-:W-:Y:S01]  /*fda0*/  UMOV UR20, 0x3b39803f ;  /* 0x3b39803f00147882 */ /* 0x000fe20000000000 */
[----:B------:R-:W-:-:S04]  /*fdb0*/  UMOV UR21, 0x3c7abc9e ;  /* 0x3c7abc9e00157882 */ /* 0x000fc80000000000 */
[----:B------:R-:W-:Y:S01]  /*fdc0*/  @!P1 DMUL R44, R6, 1.80143985094819840000e+16 ;  /* 0x43500000062c9828 */ /* 0x000fe20000000000 */
[----:B------:R-:W-:-:S09]  /*fdd0*/  IMAD.MOV.U32 R6, RZ, RZ, R47 ;  /* 0x000000ffff067224 */ /* 0x000fd200078e002f */
[----:B------:R-:W-:Y:S01]  /*fde0*/  @!P1 IMAD.MOV.U32 R6, RZ, RZ, R45 ;  /* 0x000000ffff069224 */ /* 0x000fe200078e002d */
[----:B------:R-:W-:-:S04]  /*fdf0*/  @!P1 MOV R18, R44 ;  /* 0x0000002c00129202 */ /* 0x000fc80000000f00 */
[----:B------:R-:W-:-:S04]  /*fe00*/  LOP3.LUT R6, R6, 0x800fffff, RZ, 0xc0, !PT ;  /* 0x800fffff06067812 */ /* 0x000fc800078ec0ff */
[----:B------:R-:W-:-:S04]  /*fe10*/  LOP3.LUT R19, R6, 0x3ff00000, RZ, 0xfc, !PT ;  /* 0x3ff0000006137812 */ /* 0x000fc800078efcff */
[----:B------:R-:W-:-:S13]  /*fe20*/  ISETP.GE.U32.AND P2, PT, R19, 0x3ff6a09f, PT ;  /* 0x3ff6a09f1300780c */ /* 0x000fda0003f46070 */
[----:B------:R-:W-:-:S04]  /*fe30*/  @P2 VIADD R7, R19, 0xfff00000 ;  /* 0xfff0000013072836 */ /* 0x000fc80000000000 */
[----:B------:R-:W-:-:S06]  /*fe40*/  @P2 IMAD.MOV.U32 R19, RZ, RZ, R7 ;  /* 0x000000ffff132224 */ /* 0x000fcc00078e0007 */
[C---:B------:R-:W-:Y:S02]  /*fe50*/  DADD R16, R18.reuse, 1 ;  /* 0x3ff0000012107429 */ /* 0x040fe40000000000 */
[----:B------:R-:W-:-:S04]  /*fe60*/  DADD R18, R18, -1 ;  /* 0xbff0000012127429 */ /* 0x000fc80000000000 */
[----:B------:R-:W0:Y:S02]  /*fe70*/  MUFU.RCP64H R21, R17 ;  /* 0x0000001100157308 */ /* 0x000e240000001800 */
[----:B0-----:R-:W-:-:S08]  /*fe80*/  DFMA R6, -R16, R20, 1 ;  /* 0x3ff000001006742b */ /* 0x001fd00000000114 */
[----:B------:R-:W-:-:S08]  /*fe90*/  DFMA R6, R6, R6, R6 ;  /* 0x000000060606722b */ /* 0x000fd00000000006 */
[----:B------:R-:W-:-:S08]  /*fea0*/  DFMA R20, R20, R6, R20 ;  /* 0x000000061414722b */ /* 0x000fd00000000014 */
[----:B------:R-:W-:-:S08]  /*feb0*/  DMUL R6, R18, R20 ;  /* 0x0000001412067228 */ /* 0x000fd00000000000 */
[----:B------:R-:W-:-:S08]  /*fec0*/  DFMA R6, R18, R20, R6 ;  /* 0x000000141206722b */ /* 0x000fd00000000006 */
[-C--:B------:R-:W-:Y:S02]  /*fed0*/  DMUL R22, R6, R6.reuse ;  /* 0x0000000606167228 */ /* 0x080fe40000000000 */
[----:B------:R-:W-:Y:S02]  /*fee0*/  DADD R34, R18, -R6 ;  /* 0x0000000012227229 */ /* 0x000fe40000000806 */
[----:B------:R-:W-:-:S04]  /*fef0*/  DMUL R38, R6, R6 ;  /* 0x0000000606267228 */ /* 0x000fc80000000000 */
[----:B------:R-:W-:Y:S01]  /*ff00*/  DFMA R16, R22, UR18, R24 ;  /* 0x0000001216107c2b */ /* 0x000fe20008000018 */
[----:B------:R-:W-:Y:S01]  /*ff10*/  UMOV UR18, 0x75488a3f ;  /* 0x75488a3f00127882 */ /* 0x000fe20000000000 */
[----:B------:R-:W-:Y:S01]  /*ff20*/  UMOV UR19, 0x3ef3b20a ;  /* 0x3ef3b20a00137882 */ /* 0x000fe20000000000 */
[----:B------:R-:W-:-:S05]  /*ff30*/  DADD R36, R34, R34 ;  /* 0x0000000022247229 */ /* 0x000fca0000000022 */
[----:B------:R-:W-:Y:S01]  /*ff40*/  DFMA R16, R22, R16, UR18 ;  /* 0x0000001216107e2b */ /* 0x000fe20008000010 */
[----:B------:R-:W-:Y:S01]  /*ff50*/  UMOV UR18, 0xe4faecd5 ;  /* 0xe4faecd500127882 */ /* 0x000fe20000000000 */
[----:B------:R-:W-:Y:S01]  /*ff60*/  UMOV UR19, 0x3f1745cd ;  /* 0x3f1745cd00137882 */ /* 0x000fe20000000000 */
[----:B------:R-:W-:Y:S02]  /*ff70*/  DFMA R36, R18, -R6, R36 ;  /* 0x800000061224722b */ /* 0x000fe40000000024 */
[----:B------:R-:W-:-:S03]  /*ff80*/  DMUL R18, R6, R38 ;  /* 0x0000002606127228 */ /* 0x000fc60000000000 */
[----:B------:R-:W-:Y:S01]  /*ff90*/  DFMA R16, R22, R16, UR18 ;  /* 0x0000001216107e2b */ /* 0x000fe20008000010 */
[----:B------:R-:W-:Y:S01]  /*ffa0*/  UMOV UR18, 0x258a578b ;  /* 0x258a578b00127882 */ /* 0x000fe20000000000 */
[----:B------:R-:W-:Y:S01]  /*ffb0*/  UMOV UR19, 0x3f3c71c7 ;  /* 0x3f3c71c700137882 */ /* 0x000fe20000000000 */
[----:B------:R-:W-:Y:S02]  /*ffc0*/  DMUL R20, R20, R36 ;  /* 0x0000002414147228 */ /* 0x000fe40000000000 */
[----:B------:R-:W-:-:S03]  /*ffd0*/  DFMA R40, R6, R38, -R18 ;  /* 0x000000260628722b */ /* 0x000fc60000000812 */
[----:B------:R-:W-:Y:S01]  /*ffe0*/  DFMA R16, R22, R16, UR18 ;  /* 0x0000001216107e2b */ /* 0x000fe20008000010 */
[----:B------:R-:W-:Y:S01]  /*fff0*/  UMOV UR18, 0x9242b910 ;  /* 0x9242b91000127882 */ /* 0x000fe20000000000 */
[----:B------:R-:W-:-:S03]  /*10000*/  UMOV UR19, 0x3f624924 ;  /* 0x3f62492400137882 */ /* 0x000fc60000000000 */
[----:B------:R-:W-:-:S03]  /*10010*/  DFMA R40, R20, R38, R40 ;  /* 0x000000261428722b */ /* 0x000fc60000000028 */
[----:B------:R-:W-:Y:S01]  /*10020*/  DFMA R16, R22, R16, UR18 ;  /* 0x0000001216107e2b */ /* 0x000fe20008000010 */
[----:B------:R-:W-:Y:S01]  /*10030*/  UMOV UR18, 0x99999dfb ;  /* 0x99999dfb00127882 */ /* 0x000fe20000000000 */
[----:B------:R-:W-:-:S06]  /*10040*/  UMOV UR19, 0x3f899999 ;  /* 0x3f89999900137882 */ /* 0x000fcc0000000000 */
[----:B------:R-:W-:Y:S01]  /*10050*/  DFMA R24, R22, R16, UR18 ;  /* 0x0000001216187e2b */ /* 0x000fe20008000010 */
[----:B------:R-:W-:Y:S01]  /*10060*/  UMOV UR18, 0x55555555 ;  /* 0x5555555500127882 */ /* 0x000fe20000000000 */
[----:B------:R-:W-:-:S06]  /*10070*/  UMOV UR19, 0x3fb55555 ;  /* 0x3fb5555500137882 */ /* 0x000fcc0000000000 */
[----:B------:R-:W-:-:S08]  /*10080*/  DFMA R16, R22, R24, UR18 ;  /* 0x0000001216107e2b */ /* 0x000fd00008000018 */
[----:B------:R-:W-:Y:S01]  /*10090*/  DADD R34, -R16, UR18 ;  /* 0x0000001210227e29 */ /* 0x000fe20008000100 */
[----:B------:R-:W-:Y:S01]  /*100a0*/  UMOV UR18, 0xb9e7b0 ;  /* 0x00b9e7b000127882 */ /* 0x000fe20000000000 */
[----:B------:R-:W-:-:S06]  /*100b0*/  UMOV UR19, 0x3c46a4cb ;  /* 0x3c46a4cb00137882 */ /* 0x000fcc0000000000 */
[----:B------:R-:W-:Y:S02]  /*100c0*/  DFMA R22, R22, R24, R34 ;  /* 0x000000181616722b */ /* 0x000fe40000000022 */
[----:B------:R-:W-:Y:S01]  /*100d0*/  DFMA R24, R6, R6, -R38 ;  /* 0x000000060618722b */ /* 0x000fe20000000826 */
[----:B------:R-:W-:Y:S01]  /*100e0*/  IADD3 R35, PT, PT, R21, 0x100000, RZ ;  /* 0x0010000015237810 */ /* 0x000fe20007ffe0ff */
[----:B------:R-:W-:-:S04]  /*100f0*/  IMAD.MOV.U32 R34, RZ, RZ, R20 ;  /* 0x000000ffff227224 */ /* 0x000fc800078e0014 */
[----:B------:R-:W-:Y:S01]  /*10100*/  DADD R22, R22, -UR18 ;  /* 0x8000001216167e29 */ /* 0x000fe20008000000 */
[----:B------:R-:W-:Y:S01]  /*10110*/  UMOV UR18, 0x80000000 ;  /* 0x8000000000127882 */ /* 0x000fe20000000000 */
[----:B------:R-:W-:Y:S01]  /*10120*/  DFMA R34, R6, R34, R24 ;  /* 0x000000220622722b */ /* 0x000fe20000000018 */
[----:B------:R-:W-:-:S05]  /*10130*/  UMOV UR19, 0x43300000 ;  /* 0x4330000000137882 */ /* 0x000fca0000000000 */
[----:B------:R-:W-:Y:S02]  /*10140*/  DADD R36, R16, R22 ;  /* 0x0000000010247229 */ /* 0x000fe40000000016 */
[----:B------:R-:W-:-:S06]  /*10150*/  DFMA R40, R6, R34, R40 ;  /* 0x000000220628722b */ /* 0x000fcc0000000028 */
[----:B------:R-:W-:Y:S02]  /*10160*/  DMUL R24, R36, R18 ;  /* 0x0000001224187228 */ /* 0x000fe40000000000 */
[----:B------:R-:W-:-:S06]  /*10170*/  DADD R34, R16, -R36 ;  /* 0x0000000010227229 */ /* 0x000fcc0000000824 */
[----:B------:R-:W-:Y:S02]  /*10180*/  DFMA R16, R36, R18, -R24 ;  /* 0x000000122410722b */ /* 0x000fe40000000818 */
[----:B------:R-:W-:-:S06]  /*10190*/  DADD R34, R22, R34 ;  /* 0x0000000016227229 */ /* 0x000fcc0000000022 */
[----:B------:R-:W-:-:S08]  /*101a0*/  DFMA R16, R36, R40, R16 ;  /* 0x000000282410722b */ /* 0x000fd00000000010 */
[----:B------:R-:W-:-:S08]  /*101b0*/  DFMA R34, R34, R18, R16 ;  /* 0x000000122222722b */ /* 0x000fd00000000010 */
[----:B------:R-:W-:-:S08]  /*101c0*/  DADD R18, R24, R34 ;  /* 0x0000000018127229 */ /* 0x000fd00000000022 */
[--C-:B------:R-:W-:Y:S02]  /*101d0*/  DADD R16, R6, R18.reuse ;  /* 0x0000000006107229 */ /* 0x100fe40000000012 */
[----:B------:R-:W-:-:S06]  /*101e0*/  DADD R24, R24, -R18 ;  /* 0x0000000018187229 */ /* 0x000fcc0000000812 */
[----:B------:R-:W-:Y:S02]  /*101f0*/  DADD R6, R6, -R16 ;  /* 0x0000000006067229 */ /* 0x000fe40000000810 */
[----:B------:R-:W-:-:S06]  /*10200*/  DADD R24, R34, R24 ;  /* 0x0000000022187229 */ /* 0x000fcc0000000018 */
[----:B------:R-:W-:Y:S01]  /*10210*/  DADD R6, R18, R6 ;  /* 0x0000000012067229 */ /* 0x000fe20000000006 */
[----:B------:R-:W-:Y:S01]  /*10220*/  SHF.R.U32.HI R19, RZ, 0x14, R47 ;  /* 0x00000014ff137819 */ /* 0x000fe2000001162f */
[----:B------:R-:W-:Y:S01]  /*10230*/  IMAD.MOV.U32 R47, RZ, RZ, R43 ;  /* 0x000000ffff2f7224 */ /* 0x000fe200078e002b */
[----:B------:R-:W-:-:S05]  /*10240*/  @!P1 LEA.HI R19, R45, 0xffffffca, RZ, 0xc ;  /* 0xffffffca2d139811 */ /* 0x000fca00078f60ff */
[----:B------:R-:W-:Y:S01]  /*10250*/  DADD R6, R24, R6 ;  /* 0x0000000018067229 */ /* 0x000fe20000000006 */
[C---:B------:R-:W-:Y:S01]  /*10260*/  VIADD R18, R19.reuse, 0xfffffc01 ;  /* 0xfffffc0113127836 */ /* 0x040fe20000000000 */
[----:B------:R-:W-:-:S06]  /*10270*/  @P2 IADD3 R18, PT, PT, R19, -0x3fe, RZ ;  /* 0xfffffc0213122810 */ /* 0x000fcc0007ffe0ff */
[----:B------:R-:W-:Y:S01]  /*10280*/  DADD R20, R20, R6 ;  /* 0x0000000014147229 */ /* 0x000fe20000000006 */
[----:B------:R-:W-:Y:S01]  /*10290*/  LOP3.LUT R6, R18, 0x80000000, RZ, 0x3c, !PT ;  /* 0x8000000012067812 */ /* 0x000fe200078e3cff */
[----:B------:R-:W-:-:S06]  /*102a0*/  IMAD.MOV.U32 R7, RZ, RZ, 0x43300000 ;  /* 0x43300000ff077424 */ /* 0x000fcc00078e00ff */
[----:B------:R-:W-:Y:S02]  /*102b0*/  DADD R18, R16, R20 ;  /* 0x0000000010127229 */ /* 0x000fe40000000014 */
[----:B------:R-:W-:Y:S01]  /*102c0*/  DADD R22, R6, -UR18 ;  /* 0x8000001206167e29 */ /* 0x000fe20008000000 */
[----:B------:R-:W-:Y:S01]  /*102d0*/  UMOV UR18, 0xfefa39ef ;  /* 0xfefa39ef00127882 */ /* 0x000fe20000000000 */
[----:B------:R-:W-:-:S04]  /*102e0*/  UMOV UR19, 0x3fe62e42 ;  /* 0x3fe62e4200137882 */ /* 0x000fc80000000000 */
[--C-:B------:R-:W-:Y:S02]  /*102f0*/  DADD R16, R16, -R18.reuse ;  /* 0x0000000010107229 */ /* 0x100fe40000000812 */
[----:B------:R-:W-:-:S06]  /*10300*/  DFMA R6, R22, UR18, R18 ;  /* 0x0000001216067c2b */ /* 0x000fcc0008000012 */
[----:B------:R-:W-:Y:S02]  /*10310*/  DADD R16, R20, R16 ;  /* 0x0000000014107229 */ /* 0x000fe40000000010 */
[----:B------:R-:W-:-:S08]  /*10320*/  DFMA R24, R22, -UR18, R6 ;  /* 0x8000001216187c2b */ /* 0x000fd00008000006 */
[----:B------:R-:W-:Y:S01]  /*10330*/  DADD R24, -R18, R24 ;  /* 0x0000000012187229 */ /* 0x000fe20000000118 */
[----:B------:R-:W-:-:S04]  /*10340*/  SHF.L.U32 R18, R47, 0x1, RZ ;  /* 0x000000012f127819 */ /* 0x000fc800000006ff */
[----:B------:R-:W-:-:S03]  /*10350*/  ISETP.GT.U32.AND P1, PT, R18, -0x2000001, PT ;  /* 0xfdffffff1200780c */ /* 0x000fc60003f24070 */
[----:B------:R-:W-:-:S08]  /*10360*/  DADD R16, R16, -R24 ;  /* 0x0000000010107229 */ /* 0x000fd00000000818 */
[----:B------:R-:W-:Y:S01]  /*10370*/  DFMA R16, R22, UR20, R16 ;  /* 0x0000001416107c2b */ /* 0x000fe20008000010 */
[----:B------:R-:W-:Y:S01]  /*10380*/  LOP3.LUT R23, R47, 0xff0fffff, RZ, 0xc0, !PT ;  /* 0xff0fffff2f177812 */ /* 0x000fe200078ec0ff */
[----:B------:R-:W-:-:S03]  /*10390*/  IMAD.MOV.U32 R22, RZ, RZ, R46 ;  /* 0x000000ffff167224 */ /* 0x000fc600078e002e */
[----:B------:R-:W-:-:S03]  /*103a0*/  SEL R23, R23, R47, P1 ;  /* 0x0000002f17177207 */ /* 0x000fc60000800000 */
[----:B------:R-:W-:-:S08]  /*103b0*/  DADD R18, R6, R16 ;  /* 0x0000000006127229 */ /* 0x000fd00000000010 */
[----:B------:R-:W-:Y:S02]  /*103c0*/  DADD R20, R6, -R18 ;  /* 0x0000000006147229 */ /* 0x000fe40000000812 */
[----:B------:R-:W-:-:S06]  /*103d0*/  DMUL R6, R18, R22 ;  /* 0x0000001612067228 */ /* 0x000fcc0000000000 */
[----:B------:R-:W-:Y:S02]  /*103e0*/  DADD R20, R16, R20 ;  /* 0x0000000010147229 */ /* 0x000fe40000000014 */
[----:B------:R-:W-:-:S08]  /*103f0*/  DFMA R18, R18, R22, -R6 ;  /* 0x000000161212722b */ /* 0x000fd00000000806 */
[----:B------:R-:W-:Y:S01]  /*10400*/  DFMA R20, R20, R22, R18 ;  /* 0x000000161414722b */ /* 0x000fe20000000012 */
[----:B------:R-:W-:Y:S01]  /*10410*/  IMAD.MOV.U32 R18, RZ, RZ, 0x652b82fe ;  /* 0x652b82feff127424 */ /* 0x000fe200078e00ff */
[----:B------:R-:W-:-:S06]  /*10420*/  MOV R19, 0x3ff71547 ;  /* 0x3ff7154700137802 */ /* 0x000fcc0000000f00 */
[----:B------:R-:W-:-:S08]  /*10430*/  DADD R16, R6, R20 ;  /* 0x0000000006107229 */ /* 0x000fd00000000014 */
[----:B------:R-:W-:Y:S02]  /*10440*/  DFMA R18, R16, R18, 6.75539944105574400000e+15 ;  /* 0x433800001012742b */ /* 0x000fe40000000012 */
[----:B------:R-:W-:Y:S01]  /*10450*/  FSETP.GEU.AND P1, PT, |R17|, 4.1917929649353027344, PT ;  /* 0x4086232b1100780b */ /* 0x000fe20003f2e200 */
[----:B------:R-:W-:-:S05]  /*10460*/  DADD R6, R6, -R16 ;  /* 0x0000000006067229 */ /* 0x000fca0000000810 */
[----:B------:R-:W-:-:S03]  /*10470*/  DADD R22, R18, -6.75539944105574400000e+15 ;  /* 0xc338000012167429 */ /* 0x000fc60000000000 */
[----:B------:R-:W-:-:S05]  /*10480*/  DADD R20, R20, R6 ;  /* 0x0000000014147229 */ /* 0x000fca0000000006 */
[----:B------:R-:W-:Y:S01]  /*10490*/  DFMA R24, R22, -UR18, R16 ;  /* 0x8000001216187c2b */ /* 0x000fe20008000010 */
[----:B------:R-:W-:Y:S01]  /*104a0*/  UMOV UR18, 0x3b39803f ;  /* 0x3b39803f00127882 */ /* 0x000fe20000000000 */
[----:B------:R-:W-:-:S06]  /*104b0*/  UMOV UR19, 0x3c7abc9e ;  /* 0x3c7abc9e00137882 */ /* 0x000fcc0000000000 */
[----:B------:R-:W-:Y:S01]  /*104c0*/  DFMA R22, R22, -UR18, R24 ;  /* 0x8000001216167c2b */ /* 0x000fe20008000018 */
[----:B------:R-:W-:Y:S01]  /*104d0*/  UMOV UR18, 0x69ce2bdf ;  /* 0x69ce2bdf00127882 */ /* 0x000fe20000000000 */
[----:B------:R-:W-:Y:S01]  /*104e0*/  IMAD.MOV.U32 R24, RZ, RZ, -0x35dec16 ;  /* 0xfca213eaff187424 */ /* 0x000fe200078e00ff */
[----:B------:R-:W-:Y:S01]  /*104f0*/  UMOV UR19, 0x3e5ade15 ;  /* 0x3e5ade1500137882 */ /* 0x000fe20000000000 */
[----:B------:R-:W-:-:S06]  /*10500*/  IMAD.MOV.U32 R25, RZ, RZ, 0x3e928af3 ;  /* 0x3e928af3ff197424 */ /* 0x000fcc00078e00ff */
[----:B------:R-:W-:Y:S01]  /*10510*/  DFMA R24, R22, UR18, R24 ;  /* 0x0000001216187c2b */ /* 0x000fe20008000018 */
[----:B------:R-:W-:Y:S01]  /*10520*/  UMOV UR18, 0x62401315 ;  /* 0x6240131500127882 */ /* 0x000fe20000000000 */
[----:B------:R-:W-:-:S06]  /*10530*/  UMOV UR19, 0x3ec71dee ;  /* 0x3ec71dee00137882 */ /* 0x000fcc0000000000 */
[----:B------:R-:W-:Y:S01]  /*10540*/  DFMA R24, R22, R24, UR18 ;  /* 0x0000001216187e2b */ /* 0x000fe20008000018 */
        /* <DEDUP_REMOVED lines=20> */
[----:B------:R-:W-:-:S08]  /*10690*/  DFMA R24, R22, R24, UR18 ;  /* 0x0000001216187e2b */ /* 0x000fd00008000018 */
[----:B------:R-:W-:-:S08]  /*106a0*/  DFMA R24, R22, R24, 1 ;  /* 0x3ff000001618742b */ /* 0x000fd00000000018 */
[----:B------:R-:W-:-:S10]  /*106b0*/  DFMA R24, R22, R24, 1 ;  /* 0x3ff000001618742b */ /* 0x000fd40000000018 */
[----:B------:R-:W-:Y:S01]  /*106c0*/  LEA R7, R18, R25, 0x14 ;  /* 0x0000001912077211 */ /* 0x000fe200078ea0ff */
[----:B------:R-:W-:Y:S01]  /*106d0*/  IMAD.MOV.U32 R6, RZ, RZ, R24 ;  /* 0x000000ffff067224 */ /* 0x000fe200078e0018 */
[----:B------:R-:W-:Y:S06]  /*106e0*/  @!P1 BRA `(.L_x_176) ;  /* 0x0000000000349947 */ /* 0x000fec0003800000 */
[----:B------:R-:W-:Y:S01]  /*106f0*/  FSETP.GEU.AND P2, PT, |R17|, 4.2275390625, PT ;  /* 0x408748001100780b */ /* 0x000fe20003f4e200 */
[C---:B------:R-:W-:Y:S02]  /*10700*/  DADD R22, R16.reuse, +INF ;  /* 0x7ff0000010167429 */ /* 0x040fe40000000000 */
[----:B------:R-:W-:-:S08]  /*10710*/  DSETP.GEU.AND P1, PT, R16, RZ, PT ;  /* 0x000000ff1000722a */ /* 0x000fd00003f2e000 */
[----:B------:R-:W-:Y:S02]  /*10720*/  FSEL R7, R23, RZ, P1 ;  /* 0x000000ff17077208 */ /* 0x000fe40000800000 */
[----:B------:R-:W-:Y:S01]  /*10730*/  @!P2 LEA.HI R6, R18, R18, RZ, 0x1 ;  /* 0x000000121206a211 */ /* 0x000fe200078f08ff */
[----:B------:R-:W-:-:S03]  /*10740*/  @!P2 IMAD.MOV.U32 R16, RZ, RZ, R24 ;  /* 0x000000ffff10a224 */ /* 0x000fc600078e0018 */
[----:B------:R-:W-:Y:S02]  /*10750*/  @!P2 SHF.R.S32.HI R17, RZ, 0x1, R6 ;  /* 0x00000001ff11a819 */ /* 0x000fe40000011406 */
[----:B------:R-:W-:-:S03]  /*10760*/  FSEL R6, R22, RZ, P1 ;  /* 0x000000ff16067208 */ /* 0x000fc60000800000 */
[----:B------:R-:W-:Y:S01]  /*10770*/  @!P2 IMAD.IADD R18, R18, 0x1, -R17 ;  /* 0x000000011212a824 */ /* 0x000fe200078e0a11 */
[----:B------:R-:W-:-:S04]  /*10780*/  @!P2 LEA R17, R17, R25, 0x14 ;  /* 0x000000191111a211 */ /* 0x000fc800078ea0ff */
[----:B------:R-:W-:Y:S01]  /*10790*/  @!P2 LEA R19, R18, 0x3ff00000, 0x14 ;  /* 0x3ff000001213a811 */ /* 0x000fe200078ea0ff */
[----:B------:R-:W-:-:S06]  /*107a0*/  @!P2 IMAD.MOV.U32 R18, RZ, RZ, RZ ;  /* 0x000000ffff12a224 */ /* 0x000fcc00078e00ff */
[----:B------:R-:W-:-:S11]  /*107b0*/  @!P2 DMUL R6, R16, R18 ;  /* 0x000000121006a228 */ /* 0x000fd60000000000 */
.L_x_176:
[----:B------:R-:W-:Y:S01]  /*107c0*/  DFMA R16, R20, R6, R6 ;  /* 0x000000061410722b */ /* 0x000fe20000000006 */
[----:B------:R-:W-:Y:S01]  /*107d0*/  MOV R43, 0x0 ;  /* 0x00000000002b7802 */ /* 0x000fe20000000f00 */
[----:B------:R-:W-:-:S08]  /*107e0*/  DSETP.NEU.AND P1, PT, |R6|, +INF , PT ;  /* 0x7ff000000600742a */ /* 0x000fd00003f2d200 */
[----:B------:R-:W-:Y:S02]  /*107f0*/  FSEL R16, R6, R16, !P1 ;  /* 0x0000001006107208 */ /* 0x000fe40004800000 */
[----:B------:R-:W-:Y:S01]  /*10800*/  FSEL R17, R7, R17, !P1 ;  /* 0x0000001107117208 */ /* 0x000fe20004800000 */
[----:B------:R-:W-:Y:S06]  /*10810*/  RET.REL.NODEC R42 `(_Z27rk45_gsl_gpu_evolve_apply_2dddPPdii) ;  /* 0xfffffef42af87950 */ /* 0x000fec0003c3ffff */
        .type           $_Z27rk45_gsl_gpu_evolve_apply_2dddPPdii$__internal_trig_reduction_slowpathd,@function
        .size           $_Z27rk45_gsl_gpu_evolve_apply_2dddPPdii$__internal_trig_reduction_slowpathd,(.L_x_187 - $_Z27rk45_gsl_gpu_evolve_apply_2dddPPdii$__internal_trig_reduction_slowpathd)
$_Z27rk45_gsl_gpu_evolve_apply_2dddPPdii$__internal_trig_reduction_slowpathd:
[----:B------:R-:W-:Y:S01]  /*10820*/  SHF.R.U32.HI R43, RZ, 0x14, R41 ;  /* 0x00000014ff2b7819 */ /* 0x000fe20000011629 */
[----:B------:R-:W-:-:S03]  /*10830*/  IMAD.MOV.U32 R17, RZ, RZ, RZ ;  /* 0x000000ffff117224 */ /* 0x000fc600078e00ff */
[----:B------:R-:W-:-:S04]  /*10840*/  LOP3.LUT R16, R43, 0x7ff, RZ, 0xc0, !PT ;  /* 0x000007ff2b107812 */ /* 0x000fc800078ec0ff */
[----:B------:R-:W-:-:S13]  /*10850*/  ISETP.NE.AND P1, PT, R16, 0x7ff, PT ;  /* 0x000007ff1000780c */ /* 0x000fda0003f25270 */
[----:B------:R-:W-:Y:S05]  /*10860*/  @!P1 BRA `(.L_x_177) ;  /* 0x0000000800549947 */ /* 0x000fea0003800000 */
[----:B------:R-:W-:Y:S01]  /*10870*/  VIADD R17, R16, 0xfffffc00 ;  /* 0xfffffc0010117836 */ /* 0x000fe20000000000 */
[----:B------:R-:W-:Y:S01]  /*10880*/  BSSY.RECONVERGENT B2, `(.L_x_178) ;  /* 0x0000032000027945 */ /* 0x000fe20003800200 */
[----:B------:R-:W-:-:S03]  /*10890*/  CS2R R50, SRZ ;  /* 0x0000000000327805 */ /* 0x000fc6000001ff00 */
[----:B------:R-:W-:Y:S02]  /*108a0*/  SHF.R.U32.HI R16, RZ, 0x6, R17 ;  /* 0x00000006ff107819 */ /* 0x000fe40000011611 */
[----:B------:R-:W-:Y:S02]  /*108b0*/  ISETP.GE.U32.AND P1, PT, R17, 0x80, PT ;  /* 0x000000801100780c */ /* 0x000fe40003f26070 */
[C---:B------:R-:W-:Y:S02]  /*108c0*/  IADD3 R19, PT, PT, -R16.reuse, 0x13, RZ ;  /* 0x0000001310137810 */ /* 0x040fe40007ffe1ff */
[----:B------:R-:W-:Y:S02]  /*108d0*/  IADD3 R17, PT, PT, -R16, 0xf, RZ ;  /* 0x0000000f10117810 */ /* 0x000fe40007ffe1ff */
[----:B------:R-:W-:-:S04]  /*108e0*/  SEL R19, R19, 0x12, P1 ;  /* 0x0000001213137807 */ /* 0x000fc80000800000 */
[----:B------:R-:W-:-:S13]  /*108f0*/  ISETP.GE.AND P1, PT, R17, R19, PT ;  /* 0x000000131100720c */ /* 0x000fda0003f26270 */
[----:B------:R-:W-:Y:S05]  /*10900*/  @P1 BRA `(.L_x_179) ;  /* 0x0000000000a41947 */ /* 0x000fea0003800000 */
[----:B------:R-:W0:Y:S01]  /*10910*/  LDC.64 R46, c[0x0][0x358] ;  /* 0x0000d600ff2e7b82 */ /* 0x000e220000000a00 */
[C---:B------:R-:W-:Y:S01]  /*10920*/  SHF.L.U64.HI R22, R18.reuse, 0xb, R41 ;  /* 0x0000000b12167819 */ /* 0x040fe20000010229 */
[----:B------:R-:W-:Y:S01]  /*10930*/  BSSY.RECONVERGENT B3, `(.L_x_180) ;  /* 0x0000025000037945 */ /* 0x000fe20003800200 */
[----:B------:R-:W-:Y:S01]  /*10940*/  SHF.L.U32 R18, R18, 0xb, RZ ;  /* 0x0000000b12127819 */ /* 0x000fe200000006ff */
[----:B------:R-:W-:Y:S01]  /*10950*/  IMAD.MOV.U32 R21, RZ, RZ, RZ ;  /* 0x000000ffff157224 */ /* 0x000fe200078e00ff */
[----:B------:R-:W-:Y:S02]  /*10960*/  IADD3 R20, PT, PT, RZ, -R16, -R19 ;  /* 0x80000010ff147210 */ /* 0x000fe40007ffe813 */
[----:B------:R-:W-:Y:S02]  /*10970*/  CS2R R50, SRZ ;  /* 0x0000000000327805 */ /* 0x000fe4000001ff00 */
[----:B------:R-:W-:-:S07]  /*10980*/  LOP3.LUT R22, R22, 0x80000000, RZ, 0xfc, !PT ;  /* 0x8000000016167812 */ /* 0x000fce00078efcff */
.L_x_181:
[----:B------:R-:W1:Y:S01]  /*10990*/  LDC.64 R24, c[0x4][0x90] ;  /* 0x01002400ff187b82 */ /* 0x000e620000000a00 */
[----:B0-----:R-:W-:Y:S02]  /*109a0*/  R2UR UR18, R46 ;  /* 0x000000002e1272ca */ /* 0x001fe400000e0000 */
[----:B------:R-:W-:Y:S01]  /*109b0*/  R2UR UR19, R47 ;  /* 0x000000002f1372ca */ /* 0x000fe200000e0000 */
[----:B-1----:R-:W-:-:S12]  /*109c0*/  IMAD.WIDE R48, R17, 0x8, R24 ;  /* 0x0000000811307825 */ /* 0x002fd800078e0218 */
[----:B------:R-:W2:Y:S01]  /*109d0*/  LDG.E.64.CONSTANT R48, desc[UR18][R48.64] ;  /* 0x0000001230307981 */ /* 0x000ea2000c1e9b00 */
[----:B------:R-:W-:Y:S01]  /*109e0*/  MOV R27, R51 ;  /* 0x00000033001b7202 */ /* 0x000fe20000000f00 */
[----:B------:R-:W-:Y:S02]  /*109f0*/  IMAD.MOV.U32 R26, RZ, RZ, R50 ;  /* 0x000000ffff1a7224 */ /* 0x000fe400078e0032 */
[----:B------:R-:W-:Y:S02]  /*10a00*/  VIADD R20, R20, 0x1 ;  /* 0x0000000114147836 */ /* 0x000fe40000000000 */
[----:B------:R-:W-:Y:S02]  /*10a10*/  VIADD R17, R17, 0x1 ;  /* 0x0000000111117836 */ /* 0x000fe40000000000 */
[----:B--2---:R-:W-:-:S04]  /*10a20*/  IMAD.WIDE.U32 R26, P3, R48, R18, R26 ;  /* 0x00000012301a7225 */ /* 0x004fc8000786001a */
[----:B------:R-:W-:Y:S02]  /*10a30*/  IMAD R24, R48, R22, RZ ;  /* 0x0000001630187224 */ /* 0x000fe400078e02ff */
[C---:B------:R-:W-:Y:S02]  /*10a40*/  IMAD R23, R49.reuse, R18, RZ ;  /* 0x0000001231177224 */ /* 0x040fe400078e02ff */
[----:B------:R-:W-:Y:S01]  /*10a50*/  IMAD.MOV.U32 R50, RZ, RZ, R26 ;  /* 0x000000ffff327224 */ /* 0x000fe200078e001a */
[----:B------:R-:W-:Y:S01]  /*10a60*/  IADD3 R24, P1, PT, R24, R27, RZ ;  /* 0x0000001b18187210 */ /* 0x000fe20007f3e0ff */
[CC--:B------:R-:W-:Y:S02]  /*10a70*/  IMAD R26, R49.reuse, R22.reuse, RZ ;  /* 0x00000016311a7224 */ /* 0x0c0fe400078e02ff */
[----:B------:R-:W-:Y:S01]  /*10a80*/  IMAD.HI.U32 R25, R49, R22, RZ ;  /* 0x0000001631197227 */ /* 0x000fe200078e00ff */
[----:B------:R-:W-:-:S03]  /*10a90*/  IADD3 R51, P2, PT, R23, R24, RZ ;  /* 0x0000001817337210 */ /* 0x000fc60007f5e0ff */
[----:B------:R-:W-:-:S04]  /*10aa0*/  IMAD.HI.U32 R24, R48, R22, RZ ;  /* 0x0000001630187227 */ /* 0x000fc800078e00ff */
[----:B------:R-:W-:Y:S01]  /*10ab0*/  IMAD.HI.U32 R23, R49, R18, RZ ;  /* 0x0000001231177227 */ /* 0x000fe200078e00ff */
[----:B------:R-:W-:-:S03]  /*10ac0*/  IADD3.X R24, PT, PT, R24, RZ, RZ, P3, !PT ;  /* 0x000000ff18187210 */ /* 0x000fc60001ffe4ff */
[----:B------:R-:W-:Y:S01]  /*10ad0*/  IMAD R27, R21, 0x8, R1 ;  /* 0x00000008151b7824 */ /* 0x000fe200078e0201 */
[----:B------:R-:W-:Y:S01]  /*10ae0*/  IADD3.X R23, P1, PT, R23, R24, RZ, P1, !PT ;  /* 0x0000001817177210 */ /* 0x000fe20000f3e4ff */
[----:B------:R-:W-:-:S03]  /*10af0*/  VIADD R21, R21, 0x1 ;  /* 0x0000000115157836 */ /* 0x000fc60000000000 */
[----:B------:R-:W-:Y:S01]  /*10b00*/  IADD3.X R26, P2, PT, R26, R23, RZ, P2, !PT ;  /* 0x000000171a1a7210 */ /* 0x000fe2000175e4ff */
[----:B------:R-:W-:Y:S01]  /*10b10*/  IMAD.X R23, RZ, RZ, R25, P1 ;  /* 0x000000ffff177224 */ /* 0x000fe200008e0619 */
[----:B------:R-:W-:Y:S01]  /*10b20*/  ISETP.NE.AND P1, PT, R20, -0xf, PT ;  /* 0xfffffff11400780c */ /* 0x000fe20003f25270 */
[----:B------:R0:W-:Y:S03]  /*10b30*/  STL.64 [R27], R50 ;  /* 0x000000321b007387 */ /* 0x0001e60000100a00 */
[----:B------:R-:W-:Y:S02]  /*10b40*/  IADD3.X R23, PT, PT, RZ, R23, RZ, P2, !PT ;  /* 0x00000017ff177210 */ /* 0x000fe400017fe4ff */
[----:B0-----:R-:W-:-:S03]  /*10b50*/  MOV R50, R26 ;  /* 0x0000001a00327202 */ /* 0x001fc60000000f00 */
[----:B------:R-:W-:-:S04]  /*10b60*/  IMAD.MOV.U32 R51, RZ, RZ, R23 ;  /* 0x000000ffff337224 */ /* 0x000fc800078e0017 */
[----:B------:R-:W-:Y:S05]  /*10b70*/  @P1 BRA `(.L_x_181) ;  /* 0xfffffffc00841947 */ /* 0x000fea000383ffff */
[----:B------:R-:W-:Y:S05]  /*10b80*/  BSYNC.RECONVERGENT B3 ;  /* 0x0000000000037941 */ /* 0x000fea0003800200 */
.L_x_180:
[----:B------:R-:W-:-:S07]  /*10b90*/  IMAD.MOV.U32 R17, RZ, RZ, R19 ;  /* 0x000000ffff117224 */ /* 0x000fce00078e0013 */
.L_x_179:
[----:B------:R-:W-:Y:S05]  /*10ba0*/  BSYNC.RECONVERGENT B2 ;  /* 0x0000000000027941 */ /* 0x000fea0003800200 */
.L_x_178:
[----:B------:R-:W-:Y:S02]  /*10bb0*/  LOP3.LUT P1, R43, R43, 0x3f, RZ, 0xc0, !PT ;  /* 0x0000003f2b2b7812 */ /* 0x000fe4000782c0ff */
[----:B------:R-:W-:-:S05]  /*10bc0*/  IADD3 R16, PT, PT, R16, R17, RZ ;  /* 0x0000001110107210 */ /* 0x000fca0007ffe0ff */
[----:B------:R-:W-:-:S05]  /*10bd0*/  IMAD.U32 R26, R16, 0x8, R1 ;  /* 0x00000008101a7824 */ /* 0x000fca00078e0001 */
[----:B------:R0:W-:Y:S04]  /*10be0*/  STL.64 [R26+-0x78], R50 ;  /* 0xffff88321a007387 */ /* 0x0001e80000100a00 */
[----:B------:R-:W2:Y:S04]  /*10bf0*/  @P1 LDL.64 R20, [R1+0x8] ;  /* 0x0000080001141983 */ /* 0x000ea80000100a00 */
[----:B------:R-:W3:Y:S04]  /*10c00*/  LDL.64 R18, [R1+0x10] ;  /* 0x0000100001127983 */ /* 0x000ee80000100a00 */
[----:B------:R-:W4:Y:S01]  /*10c10*/  LDL.64 R16, [R1+0x18] ;  /* 0x0000180001107983 */ /* 0x000f220000100a00 */
[----:B------:R-:W-:Y:S01]  /*10c20*/  BSSY.RECONVERGENT B2, `(.L_x_182) ;  /* 0x0000035000027945 */ /* 0x000fe20003800200 */
[----:B--2---:R-:W-:-:S02]  /*10c30*/  @P1 SHF.R.U64 R25, R20, 0x1, R21 ;  /* 0x0000000114191819 */ /* 0x004fc40000001215 */
[----:B------:R-:W-:Y:S02]  /*10c40*/  @P1 SHF.R.U32.HI R27, RZ, 0x1, R21 ;  /* 0x00000001ff1b1819 */ /* 0x000fe40000011615 */
[----:B------:R-:W-:Y:S02]  /*10c50*/  @P1 LOP3.LUT R20, R43, 0x3f, RZ, 0x3c, !PT ;  /* 0x0000003f2b141812 */ /* 0x000fe400078e3cff */
[C---:B---3--:R-:W-:Y:S02]  /*10c60*/  @P1 SHF.L.U32 R24, R18.reuse, R43, RZ ;  /* 0x0000002b12181219 */ /* 0x048fe400000006ff */
[----:B------:R-:W-:Y:S02]  /*10c70*/  @P1 SHF.R.U64 R25, R25, R20, R27 ;  /* 0x0000001419191219 */ /* 0x000fe4000000121b */
[--C-:B------:R-:W-:Y:S02]  /*10c80*/  @P1 SHF.R.U32.HI R21, RZ, 0x1, R19.reuse ;  /* 0x00000001ff151819 */ /* 0x100fe40000011613 */
[----:B------:R-:W-:-:S02]  /*10c90*/  @P1 SHF.R.U64 R22, R18, 0x1, R19 ;  /* 0x0000000112161819 */ /* 0x000fc40000001213 */
[----:B------:R-:W-:Y:S02]  /*10ca0*/  @P1 SHF.L.U64.HI R23, R18, R43, R19 ;  /* 0x0000002b12171219 */ /* 0x000fe40000010213 */
[-C--:B0-----:R-:W-:Y:S02]  /*10cb0*/  @P1 SHF.R.U32.HI R26, RZ, R20.reuse, R27 ;  /* 0x00000014ff1a1219 */ /* 0x081fe4000001161b */
[----:B------:R-:W-:Y:S02]  /*10cc0*/  @P1 LOP3.LUT R18, R24, R25, RZ, 0xfc, !PT ;  /* 0x0000001918121212 */ /* 0x000fe400078efcff */
[----:B----4-:R-:W-:Y:S02]  /*10cd0*/  @P1 SHF.L.U32 R27, R16, R43, RZ ;  /* 0x0000002b101b1219 */ /* 0x010fe400000006ff */
[----:B------:R-:W-:Y:S02]  /*10ce0*/  @P1 SHF.R.U64 R22, R22, R20, R21 ;  /* 0x0000001416161219 */ /* 0x000fe40000001215 */
[----:B------:R-:W-:-:S02]  /*10cf0*/  @P1 LOP3.LUT R19, R23, R26, RZ, 0xfc, !PT ;  /* 0x0000001a17131212 */ /* 0x000fc400078efcff */
[----:B------:R-:W-:Y:S01]  /*10d00*/  @P1 SHF.R.U32.HI R20, RZ, R20, R21 ;  /* 0x00000014ff141219 */ /* 0x000fe20000011615 */
[----:B------:R-:W-:Y:S01]  /*10d10*/  IMAD.SHL.U32 R21, R18, 0x4, RZ ;  /* 0x0000000412157824 */ /* 0x000fe200078e00ff */
[----:B------:R-:W-:Y:S02]  /*10d20*/  @P1 SHF.L.U64.HI R43, R16, R43, R17 ;  /* 0x0000002b102b1219 */ /* 0x000fe40000010211 */
[----:B------:R-:W-:Y:S02]  /*10d30*/  @P1 LOP3.LUT R16, R27, R22, RZ, 0xfc, !PT ;  /* 0x000000161b101212 */ /* 0x000fe400078efcff */
[----:B------:R-:W-:Y:S02]  /*10d40*/  SHF.L.U64.HI R18, R18, 0x2, R19 ;  /* 0x0000000212127819 */ /* 0x000fe40000010213 */
[----:B------:R-:W-:Y:S02]  /*10d50*/  @P1 LOP3.LUT R17, R43, R20, RZ, 0xfc, !PT ;  /* 0x000000142b111212 */ /* 0x000fe400078efcff */
[----:B------:R-:W-:-:S02]  /*10d60*/  SHF.L.W.U32.HI R19, R19, 0x2, R16 ;  /* 0x0000000213137819 */ /* 0x000fc40000010e10 */
[----:B------:R-:W-:Y:S02]  /*10d70*/  IADD3 RZ, P1, PT, RZ, -R21, RZ ;  /* 0x80000015ffff7210 */ /* 0x000fe40007f3e0ff */
[----:B------:R-:W-:Y:S02]  /*10d80*/  LOP3.LUT R23, RZ, R18, RZ, 0x33, !PT ;  /* 0x00000012ff177212 */ /* 0x000fe400078e33ff */
[----:B------:R-:W-:Y:S02]  /*10d90*/  SHF.L.W.U32.HI R20, R16, 0x2, R17 ;  /* 0x0000000210147819 */ /* 0x000fe40000010e11 */
[----:B------:R-:W-:Y:S02]  /*10da0*/  LOP3.LUT R22, RZ, R19, RZ, 0x33, !PT ;  /* 0x00000013ff167212 */ /* 0x000fe400078e33ff */
[----:B------:R-:W-:Y:S02]  /*10db0*/  IADD3.X R23, P1, PT, RZ, R23, RZ, P1, !PT ;  /* 0x00000017ff177210 */ /* 0x000fe40000f3e4ff */
[----:B------:R-:W-:-:S02]  /*10dc0*/  LOP3.LUT R25, RZ, R20, RZ, 0x33, !PT ;  /* 0x00000014ff197212 */ /* 0x000fc400078e33ff */
[C---:B------:R-:W-:Y:S02]  /*10dd0*/  ISETP.GT.U32.AND P3, PT, R19.reuse, -0x1, PT ;  /* 0xffffffff1300780c */ /* 0x040fe40003f64070 */
[----:B------:R-:W-:Y:S02]  /*10de0*/  IADD3.X R22, P2, PT, RZ, R22, RZ, P1, !PT ;  /* 0x00000016ff167210 */ /* 0x000fe40000f5e4ff */
[C---:B------:R-:W-:Y:S02]  /*10df0*/  ISETP.GT.AND.EX P1, PT, R20.reuse, -0x1, PT, P3 ;  /* 0xffffffff1400780c */ /* 0x040fe40003f24330 */
[----:B------:R-:W-:Y:S02]  /*10e00*/  IADD3.X R25, PT, PT, RZ, R25, RZ, P2, !PT ;  /* 0x00000019ff197210 */ /* 0x000fe400017fe4ff */
[----:B------:R-:W-:Y:S02]  /*10e10*/  SEL R19, R19, R22, P1 ;  /* 0x0000001613137207 */ /* 0x000fe40000800000 */
[----:B------:R-:W-:-:S02]  /*10e20*/  SEL R16, R20, R25, P1 ;  /* 0x0000001914107207 */ /* 0x000fc40000800000 */
[----:B------:R-:W-:Y:S02]  /*10e30*/  SEL R18, R18, R23, P1 ;  /* 0x0000001712127207 */ /* 0x000fe40000800000 */
[----:B------:R-:W-:-:S03]  /*10e40*/  ISETP.NE.U32.AND P2, PT, R16, RZ, PT ;  /* 0x000000ff1000720c */ /* 0x000fc60003f45070 */
[----:B------:R-:W-:Y:S01]  /*10e50*/  @!P1 IMAD.MOV R21, RZ, RZ, -R21 ;  /* 0x000000ffff159224 */ /* 0x000fe200078e0a15 */
[----:B------:R-:W-:-:S04]  /*10e60*/  SEL R25, R19, R16, !P2 ;  /* 0x0000001013197207 */ /* 0x000fc80005000000 */
[----:B------:R-:W0:Y:S02]  /*10e70*/  FLO.U32 R22, R25 ;  /* 0x0000001900167300 */ /* 0x000e2400000e0000 */
[C---:B0-----:R-:W-:Y:S02]  /*10e80*/  IADD3 R24, PT, PT, -R22.reuse, 0x1f, RZ ;  /* 0x0000001f16187810 */ /* 0x041fe40007ffe1ff */
[----:B------:R-:W-:-:S03]  /*10e90*/  IADD3 R22, PT, PT, -R22, 0x3f, RZ ;  /* 0x0000003f16167810 */ /* 0x000fc60007ffe1ff */
[----:B------:R-:W-:-:S05]  /*10ea0*/  @P2 IMAD.MOV R22, RZ, RZ, R24 ;  /* 0x000000ffff162224 */ /* 0x000fca00078e0218 */
[----:B------:R-:W-:-:S13]  /*10eb0*/  ISETP.NE.AND P2, PT, R22, RZ, PT ;  /* 0x000000ff1600720c */ /* 0x000fda0003f45270 */
[----:B------:R-:W-:Y:S05]  /*10ec0*/  @!P2 BRA `(.L_x_183) ;  /* 0x000000000028a947 */ /* 0x000fea0003800000 */
[C---:B------:R-:W-:Y:S02]  /*10ed0*/  LOP3.LUT R24, R22.reuse, 0x3f, RZ, 0xc0, !PT ;  /* 0x0000003f16187812 */ /* 0x040fe400078ec0ff */
[--C-:B------:R-:W-:Y:S02]  /*10ee0*/  SHF.R.U64 R21, R21, 0x1, R18.reuse ;  /* 0x0000000115157819 */ /* 0x100fe40000001212 */
[----:B------:R-:W-:Y:S02]  /*10ef0*/  SHF.R.U32.HI R18, RZ, 0x1, R18 ;  /* 0x00000001ff127819 */ /* 0x000fe40000011612 */
[----:B------:R-:W-:Y:S02]  /*10f00*/  LOP3.LUT R23, R22, 0x3f, RZ, 0xc, !PT ;  /* 0x0000003f16177812 */ /* 0x000fe400078e0cff */
[CC--:B------:R-:W-:Y:S02]  /*10f10*/  SHF.L.U64.HI R16, R19.reuse, R24.reuse, R16 ;  /* 0x0000001813107219 */ /* 0x0c0fe40000010210 */
[----:B------:R-:W-:-:S02]  /*10f20*/  SHF.L.U32 R19, R19, R24, RZ ;  /* 0x0000001813137219 */ /* 0x000fc400000006ff */
[-CC-:B------:R-:W-:Y:S02]  /*10f30*/  SHF.R.U64 R24, R21, R23.reuse, R18.reuse ;  /* 0x0000001715187219 */ /* 0x180fe40000001212 */
[----:B------:R-:W-:Y:S02]  /*10f40*/  SHF.R.U32.HI R23, RZ, R23, R18 ;  /* 0x00000017ff177219 */ /* 0x000fe40000011612 */
[----:B------:R-:W-:Y:S02]  /*10f50*/  LOP3.LUT R19, R19, R24, RZ, 0xfc, !PT ;  /* 0x0000001813137212 */ /* 0x000fe400078efcff */
[----:B------:R-:W-:-:S07]  /*10f60*/  LOP3.LUT R16, R16, R23, RZ, 0xfc, !PT ;  /* 0x0000001710107212 */ /* 0x000fce00078efcff */
.L_x_183:
[----:B------:R-:W-:Y:S05]  /*10f70*/  BSYNC.RECONVERGENT B2 ;  /* 0x0000000000027941 */ /* 0x000fea0003800200 */
.L_x_182:
[----:B------:R-:W-:Y:S01]  /*10f80*/  IMAD.WIDE.U32 R26, R19, 0x2168c235, RZ ;  /* 0x2168c235131a7825 */ /* 0x000fe200078e00ff */
[----:B------:R-:W-:-:S03]  /*10f90*/  SHF.R.U32.HI R17, RZ, 0x1e, R17 ;  /* 0x0000001eff117819 */ /* 0x000fc60000011611 */
[----:B------:R-:W-:Y:S01]  /*10fa0*/  IMAD.MOV.U32 R25, RZ, RZ, RZ ;  /* 0x000000ffff197224 */ /* 0x000fe200078e00ff */
[----:B------:R-:W-:Y:S01]  /*10fb0*/  MOV R24, R27 ;  /* 0x0000001b00187202 */ /* 0x000fe20000000f00 */
[----:B------:R-:W-:Y:S01]  /*10fc0*/  IMAD.HI.U32 R18, R16, -0x36f0255e, RZ ;  /* 0xc90fdaa210127827 */ /* 0x000fe200078e00ff */
[----:B------:R-:W-:Y:S02]  /*10fd0*/  IADD3 RZ, P2, PT, R26, R26, RZ ;  /* 0x0000001a1aff7210 */ /* 0x000fe40007f5e0ff */
[----:B------:R-:W-:Y:S01]  /*10fe0*/  LEA.HI R17, R20, R17, RZ, 0x1 ;  /* 0x0000001114117211 */ /* 0x000fe200078f08ff */
[----:B------:R-:W-:-:S04]  /*10ff0*/  IMAD.WIDE.U32 R24, R19, -0x36f0255e, R24 ;  /* 0xc90fdaa213187825 */ /* 0x000fc800078e0018 */
[C---:B------:R-:W-:Y:S02]  /*11000*/  IMAD R21, R16.reuse, -0x36f0255e, RZ ;  /* 0xc90fdaa210157824 */ /* 0x040fe400078e02ff */
[----:B------:R-:W-:-:S04]  /*11010*/  IMAD.WIDE.U32 R24, P3, R16, 0x2168c235, R24 ;  /* 0x2168c23510187825 */ /* 0x000fc80007860018 */
[----:B------:R-:W-:Y:S01]  /*11020*/  IMAD.X R18, RZ, RZ, R18, P3 ;  /* 0x000000ffff127224 */ /* 0x000fe200018e0612 */
[----:B------:R-:W-:Y:S02]  /*11030*/  IADD3 R21, P3, PT, R21, R25, RZ ;  /* 0x0000001915157210 */ /* 0x000fe40007f7e0ff */
[----:B------:R-:W-:Y:S02]  /*11040*/  IADD3.X RZ, P2, PT, R24, R24, RZ, P2, !PT ;  /* 0x0000001818ff7210 */ /* 0x000fe4000175e4ff */
[----:B------:R-:W-:Y:S02]  /*11050*/  IADD3.X R19, PT, PT, RZ, R18, RZ, P3, !PT ;  /* 0x00000012ff137210 */ /* 0x000fe40001ffe4ff */
[C---:B------:R-:W-:Y:S02]  /*11060*/  ISETP.GT.U32.AND P4, PT, R21.reuse, RZ, PT ;  /* 0x000000ff1500720c */ /* 0x040fe40003f84070 */
[----:B------:R-:W-:Y:S02]  /*11070*/  IADD3.X R18, P3, PT, R21, R21, RZ, P2, !PT ;  /* 0x0000001515127210 */ /* 0x000fe4000177e4ff */
[----:B------:R-:W-:-:S03]  /*11080*/  ISETP.GT.AND.EX P2, PT, R19, RZ, PT, P4 ;  /* 0x000000ff1300720c */ /* 0x000fc60003f44340 */
[----:B------:R-:W-:Y:S01]  /*11090*/  IMAD.X R16, R19, 0x1, R19, P3 ;  /* 0x0000000113107824 */ /* 0x000fe200018e0613 */
[----:B------:R-:W-:-:S04]  /*110a0*/  SEL R18, R18, R21, P2 ;  /* 0x0000001512127207 */ /* 0x000fc80001000000 */
[----:B------:R-:W-:Y:S02]  /*110b0*/  SEL R16, R16, R19, P2 ;  /* 0x0000001310107207 */ /* 0x000fe40001000000 */
[----:B------:R-:W-:-:S05]  /*110c0*/  IADD3 R19, P3, PT, R18, 0x1, RZ ;  /* 0x0000000112137810 */ /* 0x000fca0007f7e0ff */
[----:B------:R-:W-:-:S05]  /*110d0*/  IMAD.X R16, RZ, RZ, R16, P3 ;  /* 0x000000ffff107224 */ /* 0x000fca00018e0610 */
[----:B------:R-:W-:-:S04]  /*110e0*/  SHF.R.U64 R19, R19, 0xa, R16 ;  /* 0x0000000a13137819 */ /* 0x000fc80000001210 */
[----:B------:R-:W-:Y:S02]  /*110f0*/  IADD3 R21, P3, PT, R19, 0x1, RZ ;  /* 0x0000000113157810 */ /* 0x000fe40007f7e0ff */
[----:B------:R-:W-:Y:S02]  /*11100*/  SEL R19, RZ, 0xffffffff, !P2 ;  /* 0xffffffffff137807 */ /* 0x000fe40005000000 */
[----:B------:R-:W-:Y:S02]  /*11110*/  LEA.HI.X R16, R16, RZ, RZ, 0x16, P3 ;  /* 0x000000ff10107211 */ /* 0x000fe400018fb4ff */
[----:B------:R-:W-:Y:S02]  /*11120*/  IADD3 R19, PT, PT, R19, -R22, RZ ;  /* 0x8000001613137210 */ /* 0x000fe40007ffe0ff */
[----:B------:R-:W-:Y:S02]  /*11130*/  LOP3.LUT P2, R23, R41, 0x80000000, RZ, 0xc0, !PT ;  /* 0x8000000029177812 */ /* 0x000fe4000784c0ff */
[--C-:B------:R-:W-:Y:S01]  /*11140*/  SHF.R.U64 R21, R21, 0x1, R16.reuse ;  /* 0x0000000115157819 */ /* 0x100fe20000001210 */
[----:B------:R-:W-:Y:S01]  /*11150*/  IMAD.SHL.U32 R19, R19, 0x100000, RZ ;  /* 0x0010000013137824 */ /* 0x000fe200078e00ff */
[----:B------:R-:W-:-:S02]  /*11160*/  SHF.R.U32.HI R16, RZ, 0x1, R16 ;  /* 0x00000001ff107819 */ /* 0x000fc40000011610 */
[----:B------:R-:W-:Y:S02]  /*11170*/  IADD3 R18, P3, P4, RZ, RZ, R21 ;  /* 0x000000ffff127210 */ /* 0x000fe40007c7e015 */
[----:B------:R-:W-:Y:S02]  /*11180*/  @!P1 LOP3.LUT R23, R23, 0x80000000, RZ, 0x3c, !PT ;  /* 0x8000000017179812 */ /* 0x000fe400078e3cff */
[----:B------:R-:W-:-:S03]  /*11190*/  IADD3.X R16, PT, PT, R19, 0x3fe00000, R16, P3, P4 ;  /* 0x3fe0000013107810 */ /* 0x000fc60001fe8410 */
[----:B------:R-:W-:Y:S01]  /*111a0*/  @P2 IMAD.MOV R17, RZ, RZ, -R17 ;  /* 0x000000ffff112224 */ /* 0x000fe200078e0a11 */
[----:B------:R-:W-:-:S07]  /*111b0*/  LOP3.LUT R41, R16, R23, RZ, 0xfc, !PT ;  /* 0x0000001710297212 */ /* 0x000fce00078efcff */
.L_x_177:
[----:B------:R-:W-:Y:S01]  /*111c0*/  MOV R19, R41 ;  /* 0x0000002900137202 */ /* 0x000fe20000000f00 */
[----:B------:R-:W-:-:S04]  /*111d0*/  IMAD.MOV.U32 R41, RZ, RZ, 0x0 ;  /* 0x00000000ff297424 */ /* 0x000fc800078e00ff */
[----:B------:R-:W-:Y:S05]  /*111e0*/  RET.REL.NODEC R40 `(_Z27rk45_gsl_gpu_evolve_apply_2dddPPdii) ;  /* 0xfffffeec28847950 */ /* 0x000fea0003c3ffff */
.L_x_184:
[----:B------:R-:W-:-:S00]  /*111f0*/  BRA `(.L_x_184) ;  /* 0xfffffffc00fc7947 */ /* 0x000fc0000383ffff */
[----:B------:R-:W-:-:S00]  /*11200*/  NOP ;  /* 0x0000000000007918 */ /* 0x000fc00000000000 */
[----:B------:R-:W-:-:S00]  /*11210*/  NOP ;  /* 0x0000000000007918 */ /* 0x000fc00000000000 */
[----:B------:R-:W-:-:S00]  /*11220*/  NOP ;  /* 0x0000000000007918 */ /* 0x000fc00000000000 */
[----:B------:R-:W-:-:S00]  /*11230*/  NOP ;  /* 0x0000000000007918 */ /* 0x000fc00000000000 */
[----:B------:R-:W-:-:S00]  /*11240*/  NOP ;  /* 0x0000000000007918 */ /* 0x000fc00000000000 */
[----:B------:R-:W-:-:S00]  /*11250*/  NOP ;  /* 0x0000000000007918 */ /* 0x000fc00000000000 */
[----:B------:R-:W-:-:S00]  /*11260*/  NOP ;  /* 0x0000000000007918 */ /* 0x000fc00000000000 */
[----:B------:R-:W-:-:S00]  /*11270*/  NOP ;  /* 0x0000000000007918 */ /* 0x000fc00000000000 */
.L_x_187:


//--------------------- .nv.global.init           --------------------------
	.section	.nv.global.init,"aw",@progbits
	.align	16
.nv.global.init:
	.type		__cudart_sin_cos_coeffs,@object
	.size		__cudart_sin_cos_coeffs,(__cudart_i2opi_d - __cudart_sin_cos_coeffs)
__cudart_sin_cos_coeffs:
        /*0000*/ 	.byte	0x46, 0xd2, 0xb0, 0x2c, 0xf1, 0xe5, 0x5a, 0xbe, 0x92, 0xe3, 0xac, 0x69, 0xe3, 0x1d, 0xc7, 0x3e
        /*0010*/ 	.byte	0xa1, 0x62, 0xdb, 0x19, 0xa0, 0x01, 0x2a, 0xbf, 0x18, 0x08, 0x11, 0x11, 0x11, 0x11, 0x81, 0x3f
        /*0020*/ 	.byte	0x54, 0x55, 0x55, 0x55, 0x55, 0x55, 0xc5, 0xbf, 0x00, 0x00, 0x00, 0x00, 0x00, 0x00, 0x00, 0x00
        /*0030*/ 	.byte	0x00, 0x00, 0x00, 0x00, 0x00, 0x00, 0x00, 0x00, 0x64, 0x81, 0xfd, 0x20, 0x83, 0xff, 0xa8, 0xbd
        /*0040*/ 	.byte	0x28, 0x85, 0xef, 0xc1, 0xa7, 0xee, 0x21, 0x3e, 0xd9, 0xe6, 0x06, 0x8e, 0x4f, 0x7e, 0x92, 0xbe
        /*0050*/ 	.byte	0xe9, 0xbc, 0xdd, 0x19, 0xa0, 0x01, 0xfa, 0x3e, 0x47, 0x5d, 0xc1, 0x16, 0x6c, 0xc1, 0x56, 0xbf
        /*0060*/ 	.byte	0x51, 0x55, 0x55, 0x55, 0x55, 0x55, 0xa5, 0x3f, 0x00, 0x00, 0x00, 0x00, 0x00, 0x00, 0xe0, 0xbf
        /*0070*/ 	.byte	0x00, 0x00, 0x00, 0x00, 0x00, 0x00, 0xf0, 0x3f, 0x00, 0x00, 0x00, 0x00, 0x00, 0x00, 0x00, 0x00
	.type		__cudart_i2opi_d,@object
	.size		__cudart_i2opi_d,(.L_18 - __cudart_i2opi_d)
__cudart_i2opi_d:
        /* <DEDUP_REMOVED lines=9> */
.L_18:


//--------------------- .nv.shared.reserved.0     --------------------------
	.section	.nv.shared.reserved.0,"aw",@nobits
	.weak		__nv_reservedSMEM_offset_0_alias
	.size		__nv_reservedSMEM_offset_0_alias, 0, 64
	.other		__nv_reservedSMEM_offset_0_alias,@"STO_CUDA_RESERVED_SHARED STV_DEFAULT"
__nv_reservedSMEM_offset_0_alias:
	.zero		0
	.zero		64


//--------------------- .nv.global                --------------------------
	.section	.nv.global,"aw",@nobits
	.align	8
.nv.global:
	.type		device_t,@object
	.size		device_t,(device_h - device_t)
device_t:
	.zero		8
	.type		device_h,@object
	.size		device_h,(device_t1 - device_h)
device_h:
	.zero		8
	.type		device_t1,@object
	.size		device_t1,(_ZZ23rk45_gsl_gpu_adjust_h_2PdiiE5h_old - device_t1)
device_t1:
	.zero		8
	.type		_ZZ23rk45_gsl_gpu_adjust_h_2PdiiE5h_old,@object
	.size		_ZZ23rk45_gsl_gpu_adjust_h_2PdiiE5h_old,(device_h_0 - _ZZ23rk45_gsl_gpu_adjust_h_2PdiiE5h_old)
_ZZ23rk45_gsl_gpu_adjust_h_2PdiiE5h_old:
	.zero		8
	.type		device_h_0,@object
	.size		device_h_0,(device_dydt_out - device_h_0)
device_h_0:
	.zero		8
	.type		device_dydt_out,@object
	.size		device_dydt_out,(device_k3 - device_dydt_out)
device_dydt_out:
	.zero		16
	.type		device_k3,@object
	.size		device_k3,(device_y - device_k3)
device_k3:
	.zero		16
	.type		device_y,@object
	.size		device_y,(device_k5 - device_y)
device_y:
	.zero		16
	.type		device_k5,@object
	.size		device_k5,(device_y_tmp - device_k5)
device_k5:
	.zero		16
	.type		device_y_tmp,@object
	.size		device_y_tmp,(device_k1 - device_y_tmp)
device_y_tmp:
	.zero		16
	.type		device_k1,@object
	.size		device_k1,(device_k4 - device_k1)
device_k1:
	.zero		16
	.type		device_k4,@object
	.size		device_k4,(device_y_0 - device_k4)
device_k4:
	.zero		16
	.type		device_y_0,@object
	.size		device_y_0,(device_k6 - device_y_0)
device_y_0:
	.zero		16
	.type		device_k6,@object
	.size		device_k6,(device_y_err - device_k6)
device_k6:
	.zero		16
	.type		device_y_err,@object
	.size		device_y_err,(device_k2 - device_y_err)
device_y_err:
	.zero		16
	.type		device_k2,@object
	.size		device_k2,(device_adjustment_out - device_k2)
device_k2:
	.zero		16
	.type		device_adjustment_out,@object
	.size		device_adjustment_out,(device_final_step - device_adjustment_out)
device_adjustment_out:
	.zero		4
	.type		device_final_step,@object
	.size		device_final_step,(.L_5 - device_final_step)
device_final_step:
	.zero		4
.L_5:


//--------------------- .nv.constant0._Z27rk45_gsl_gpu_evolve_apply_2dddPPdii --------------------------
	.section	.nv.constant0._Z27rk45_gsl_gpu_evolve_apply_2dddPPdii,"a",@progbits
	.sectionflags	@""
	.align	4
.nv.constant0._Z27rk45_gsl_gpu_evolve_apply_2dddPPdii:
	.zero		936


//--------------------- SYMBOLS --------------------------

	.type		.nv.reservedSmem.offset0,@object
	.size		.nv.reservedSmem.offset0,0x4
